	.target	sm_80

	.elftype	@"ET_EXEC"


//--------------------- .note.nv.tkinfo           --------------------------
	.section	.note.nv.tkinfo,"",@"SHT_NOTE"
	.sectionflags	@"SHF_NOTE_NV_TKINFO"
	.tkinfo
        /*0018*/ 	.word	0x00000002
        /*0030*/ 	.string	""
        /*0030*/ 	.string	"ptxas"
        /*0030*/ 	.string	"Cuda compilation tools, release 13.0, V13.0.88"
        /*0030*/ 	.string	"Build cuda_13.0.r13.0/compiler.36424714_0"
        /*0030*/ 	.string	"-v  -suppress-debug-info  -lineinfo  -arch sm_80 "



//--------------------- .note.nv.cuinfo           --------------------------
	.section	.note.nv.cuinfo,"",@"SHT_NOTE"
	.sectionflags	@"SHF_NOTE_NV_CUINFO"
        /*0018*/ 	.short	0x0002
        /*001a*/ 	.short	0x0050
        /*001c*/ 	.short	0x0082
	.zero		2


//--------------------- .nv.info                  --------------------------
	.section	.nv.info,"",@"SHT_CUDA_INFO"
	.align	4


	//----- nvinfo : EIATTR_REGCOUNT
	.align		4
        /*0000*/ 	.byte	0x04, 0x2f
        /*0002*/ 	.short	(.L_1 - .L_0)
	.align		4
.L_0:
        /*0004*/ 	.word	index@(matmul_kernel)
        /*0008*/ 	.word	0x000000ff


	//----- nvinfo : EIATTR_FRAME_SIZE
	.align		4
.L_1:
        /*000c*/ 	.byte	0x04, 0x11
        /*000e*/ 	.short	(.L_3 - .L_2)
	.align		4
.L_2:
        /*0010*/ 	.word	index@(matmul_kernel)
        /*0014*/ 	.word	0x000006d8


	//----- nvinfo : EIATTR_MIN_STACK_SIZE
	.align		4
.L_3:
        /*0018*/ 	.byte	0x04, 0x12
        /*001a*/ 	.short	(.L_5 - .L_4)
	.align		4
.L_4:
        /*001c*/ 	.word	index@(matmul_kernel)
        /*0020*/ 	.word	0x000006d8
.L_5:


//--------------------- .nv.info.matmul_kernel    --------------------------
	.section	.nv.info.matmul_kernel,"",@"SHT_CUDA_INFO"
	.sectionflags	@""
	.align	4


	//----- nvinfo : EIATTR_CUDA_API_VERSION
	.align		4
        /*0000*/ 	.byte	0x04, 0x37
        /*0002*/ 	.short	(.L_7 - .L_6)
.L_6:
        /*0004*/ 	.word	0x00000082


	//----- nvinfo : EIATTR_SW2861232_WAR
	.align		4
.L_7:
        /*0008*/ 	.byte	0x01, 0x35
	.zero		2


	//----- nvinfo : EIATTR_PARAM_CBANK
	.align		4
        /*000c*/ 	.byte	0x04, 0x0a
        /*000e*/ 	.short	(.L_9 - .L_8)
	.align		4
.L_8:
        /*0010*/ 	.word	index@(.nv.constant0.matmul_kernel)
        /*0014*/ 	.short	0x0160
        /*0016*/ 	.short	0x0050


	//----- nvinfo : EIATTR_CBANK_PARAM_SIZE
	.align		4
.L_9:
        /*0018*/ 	.byte	0x03, 0x19
        /*001a*/ 	.short	0x0050


	//----- nvinfo : EIATTR_KPARAM_INFO
	.align		4
        /*001c*/ 	.byte	0x04, 0x17
        /*001e*/ 	.short	(.L_11 - .L_10)
.L_10:
        /*0020*/ 	.word	0x00000000
        /*0024*/ 	.short	0x000d
        /*0026*/ 	.short	0x0048
        /*0028*/ 	.byte	0x00, 0xf4, 0x21, 0x00


	//----- nvinfo : EIATTR_KPARAM_INFO
	.align		4
.L_11:
        /*002c*/ 	.byte	0x04, 0x17
        /*002e*/ 	.short	(.L_13 - .L_12)
.L_12:
        /*0030*/ 	.word	0x00000000
        /*0034*/ 	.short	0x000c
        /*0036*/ 	.short	0x0040
        /*0038*/ 	.byte	0x00, 0xf4, 0x21, 0x00


	//----- nvinfo : EIATTR_KPARAM_INFO
	.align		4
.L_13:
        /*003c*/ 	.byte	0x04, 0x17
        /*003e*/ 	.short	(.L_15 - .L_14)
.L_14:
        /*0040*/ 	.word	0x00000000
        /*0044*/ 	.short	0x000b
        /*0046*/ 	.short	0x0038
        /*0048*/ 	.byte	0x00, 0xf0, 0x11, 0x00


	//----- nvinfo : EIATTR_KPARAM_INFO
	.align		4
.L_15:
        /*004c*/ 	.byte	0x04, 0x17
        /*004e*/ 	.short	(.L_17 - .L_16)
.L_16:
        /*0050*/ 	.word	0x00000000
        /*0054*/ 	.short	0x000a
        /*0056*/ 	.short	0x0034
        /*0058*/ 	.byte	0x00, 0xf0, 0x11, 0x00


	//----- nvinfo : EIATTR_KPARAM_INFO
	.align		4
.L_17:
        /*005c*/ 	.byte	0x04, 0x17
        /*005e*/ 	.short	(.L_19 - .L_18)
.L_18:
        /*0060*/ 	.word	0x00000000
        /*0064*/ 	.short	0x0009
        /*0066*/ 	.short	0x0030
        /*0068*/ 	.byte	0x00, 0xf0, 0x11, 0x00


	//----- nvinfo : EIATTR_KPARAM_INFO
	.align		4
.L_19:
        /*006c*/ 	.byte	0x04, 0x17
        /*006e*/ 	.short	(.L_21 - .L_20)
.L_20:
        /*0070*/ 	.word	0x00000000
        /*0074*/ 	.short	0x0008
        /*0076*/ 	.short	0x002c
        /*0078*/ 	.byte	0x00, 0xf0, 0x11, 0x00


	//----- nvinfo : EIATTR_KPARAM_INFO
	.align		4
.L_21:
        /*007c*/ 	.byte	0x04, 0x17
        /*007e*/ 	.short	(.L_23 - .L_22)
.L_22:
        /*0080*/ 	.word	0x00000000
        /*0084*/ 	.short	0x0007
        /*0086*/ 	.short	0x0028
        /*0088*/ 	.byte	0x00, 0xf0, 0x11, 0x00


	//----- nvinfo : EIATTR_KPARAM_INFO
	.align		4
.L_23:
        /*008c*/ 	.byte	0x04, 0x17
        /*008e*/ 	.short	(.L_25 - .L_24)
.L_24:
        /*0090*/ 	.word	0x00000000
        /*0094*/ 	.short	0x0006
        /*0096*/ 	.short	0x0024
        /*0098*/ 	.byte	0x00, 0xf0, 0x11, 0x00


	//----- nvinfo : EIATTR_KPARAM_INFO
	.align		4
.L_25:
        /*009c*/ 	.byte	0x04, 0x17
        /*009e*/ 	.short	(.L_27 - .L_26)
.L_26:
        /*00a0*/ 	.word	0x00000000
        /*00a4*/ 	.short	0x0005
        /*00a6*/ 	.short	0x0020
        /*00a8*/ 	.byte	0x00, 0xf0, 0x11, 0x00


	//----- nvinfo : EIATTR_KPARAM_INFO
	.align		4
.L_27:
        /*00ac*/ 	.byte	0x04, 0x17
        /*00ae*/ 	.short	(.L_29 - .L_28)
.L_28:
        /*00b0*/ 	.word	0x00000000
        /*00b4*/ 	.short	0x0004
        /*00b6*/ 	.short	0x001c
        /*00b8*/ 	.byte	0x00, 0xf0, 0x11, 0x00


	//----- nvinfo : EIATTR_KPARAM_INFO
	.align		4
.L_29:
        /*00bc*/ 	.byte	0x04, 0x17
        /*00be*/ 	.short	(.L_31 - .L_30)
.L_30:
        /*00c0*/ 	.word	0x00000000
        /*00c4*/ 	.short	0x0003
        /*00c6*/ 	.short	0x0018
        /*00c8*/ 	.byte	0x00, 0xf0, 0x11, 0x00


	//----- nvinfo : EIATTR_KPARAM_INFO
	.align		4
.L_31:
        /*00cc*/ 	.byte	0x04, 0x17
        /*00ce*/ 	.short	(.L_33 - .L_32)
.L_32:
        /*00d0*/ 	.word	0x00000000
        /*00d4*/ 	.short	0x0002
        /*00d6*/ 	.short	0x0010
        /*00d8*/ 	.byte	0x00, 0xf4, 0x21, 0x00


	//----- nvinfo : EIATTR_KPARAM_INFO
	.align		4
.L_33:
        /*00dc*/ 	.byte	0x04, 0x17
        /*00de*/ 	.short	(.L_35 - .L_34)
.L_34:
        /*00e0*/ 	.word	0x00000000
        /*00e4*/ 	.short	0x0001
        /*00e6*/ 	.short	0x0008
        /*00e8*/ 	.byte	0x00, 0xf4, 0x21, 0x00


	//----- nvinfo : EIATTR_KPARAM_INFO
	.align		4
.L_35:
        /*00ec*/ 	.byte	0x04, 0x17
        /*00ee*/ 	.short	(.L_37 - .L_36)
.L_36:
        /*00f0*/ 	.word	0x00000000
        /*00f4*/ 	.short	0x0000
        /*00f6*/ 	.short	0x0000
        /*00f8*/ 	.byte	0x00, 0xf4, 0x21, 0x00


	//----- nvinfo : EIATTR_MAXREG_COUNT
	.align		4
.L_37:
        /*00fc*/ 	.byte	0x03, 0x1b
        /*00fe*/ 	.short	0x00ff


	//----- nvinfo : EIATTR_NUM_BARRIERS
	.align		4
        /*0100*/ 	.byte	0x02, 0x4c
        /*0102*/ 	.byte	0x01
	.zero		1


	//----- nvinfo : EIATTR_ANNOTATIONS
	.align		4
        /*0104*/ 	.byte	0x04, 0x55
        /*0106*/ 	.short	(.L_39 - .L_38)


	//   ....[0]....
.L_38:
        /*0108*/ 	.word	0x00000001
        /*010c*/ 	.byte	0xd0, 0x0e, 0x00, 0x00, 0x01, 0x00, 0x00, 0x00, 0xd0, 0x0f, 0x00, 0x00, 0x01, 0x00, 0x00, 0x00
        /* <DEDUP_REMOVED lines=632> */
        /*289c*/ 	.byte	0xb0, 0x39, 0x01, 0x00, 0x01, 0x00, 0x00, 0x00, 0xc0, 0x39, 0x01, 0x00


	//----- nvinfo : EIATTR_MERCURY_ISA_VERSION
	.align		4
.L_39:
        /*28a8*/ 	.byte	0x03, 0x5f
        /*28aa*/ 	.short	0x0000


	//----- nvinfo : EIATTR_EXIT_INSTR_OFFSETS
	.align		4
        /*28ac*/ 	.byte	0x04, 0x1c
        /*28ae*/ 	.short	(.L_41 - .L_40)


	//   ....[0]....
.L_40:
        /*28b0*/ 	.word	0x00017850


	//   ....[1]....
        /*28b4*/ 	.word	0x00017870


	//----- nvinfo : EIATTR_REQNTID
	.align		4
.L_41:
        /*28b8*/ 	.byte	0x04, 0x10
        /*28ba*/ 	.short	(.L_43 - .L_42)
.L_42:
        /*28bc*/ 	.word	0x00000080
        /*28c0*/ 	.word	0x00000001
        /*28c4*/ 	.word	0x00000001
.L_43:


//--------------------- .nv.callgraph             --------------------------
	.section	.nv.callgraph,"",@"SHT_CUDA_CALLGRAPH"
	.align	4
	.sectionentsize	8
	.align		4
        /*0000*/ 	.word	0x00000000
	.align		4
        /*0004*/ 	.word	0xffffffff
	.align		4
        /*0008*/ 	.word	0x00000000
	.align		4
        /*000c*/ 	.word	0xfffffffe
	.align		4
        /*0010*/ 	.word	0x00000000
	.align		4
        /*0014*/ 	.word	0xfffffffd
	.align		4
        /*0018*/ 	.word	0x00000000
	.align		4
        /*001c*/ 	.word	0xfffffffc


//--------------------- .nv.rel.action            --------------------------
	.section	.nv.rel.action,"",@"SHT_CUDA_RELOCINFO"
	.align	8
	.sectionentsize	8
        /*0000*/ 	.byte	0x73, 0x00, 0x00, 0x00, 0x00, 0x00, 0x00, 0x00, 0x00, 0x00, 0x00, 0x11, 0x25, 0x00, 0x05, 0x36


//--------------------- .nv.constant0.matmul_kernel --------------------------
	.section	.nv.constant0.matmul_kernel,"a",@progbits
	.sectionflags	@""
	.align	4
.nv.constant0.matmul_kernel:
	.zero		432


//--------------------- .text.matmul_kernel       --------------------------
	.section	.text.matmul_kernel,"ax",@progbits
	.sectioninfo	@"SHI_REGISTERS=255"
	.align	128
        .global         matmul_kernel
        .type           matmul_kernel,@function
        .size           matmul_kernel,(.L_x_4 - matmul_kernel)
        .other          matmul_kernel,@"STO_CUDA_ENTRY STV_DEFAULT"
matmul_kernel:
.text.matmul_kernel:
[----:B------:R-:W-:Y:S02]  /*0000*/  IMAD.MOV.U32 R1, RZ, RZ, c[0x0][0x28] ;  /* 0x00000a00ff017624 */ /* 0x000fe400078e00ff */
[----:B------:R-:W-:Y:S01]  /*0010*/  IMAD.MOV.U32 R0, RZ, RZ, c[0x0][0x17c] ;  /* 0x00005f00ff007624 */ /* 0x000fe200078e00ff */
[----:B------:R-:W1:Y:S01]  /*0020*/  S2R R5, SR_CTAID.X ;  /* 0x0000000000057919 */ /* 0x000e620000002500 */
[----:B------:R-:W-:Y:S01]  /*0030*/  IABS R37, c[0x0][0x178] ;  /* 0x00005e0000257a13 */ /* 0x000fe20000000000 */
[----:B------:R-:W-:Y:S01]  /*0040*/  IMAD.MOV.U32 R232, RZ, RZ, c[0x0][0x188] ;  /* 0x00006200ffe87624 */ /* 0x000fe200078e00ff */
[----:B------:R-:W-:Y:S01]  /*0050*/  IADD3 R1, R1, -0x6d8, RZ ;  /* 0xfffff92801017810 */ /* 0x000fe20007ffe0ff */
[----:B------:R-:W2:Y:S01]  /*0060*/  S2R R236, SR_TID.X ;  /* 0x0000000000ec7919 */ /* 0x000ea20000002100 */
[----:B------:R-:W-:Y:S01]  /*0070*/  IADD3 R0, R0, 0x7f, RZ ;  /* 0x0000007f00007810 */ /* 0x000fe20007ffe0ff */
[----:B------:R-:W-:Y:S01]  /*0080*/  ULDC.64 UR8, c[0x0][0x118] ;  /* 0x0000460000087ab9 */ /* 0x000fe20000000a00 */
[C---:B------:R-:W-:Y:S01]  /*0090*/  IMAD.SHL.U32 R248, R232.reuse, 0x4, RZ ;  /* 0x00000004e8f87824 */ /* 0x040fe200078e00ff */
[----:B------:R-:W-:Y:S01]  /*00a0*/  ULDC UR4, c[0x0][0x18c] ;  /* 0x0000630000047ab9 */ /* 0x000fe20000000800 */
[----:B------:R-:W-:Y:S01]  /*00b0*/  SHF.R.S32.HI R3, RZ, 0x1f, R0 ;  /* 0x0000001fff037819 */ /* 0x000fe20000011400 */
[C---:B------:R-:W-:Y:S01]  /*00c0*/  IMAD.SHL.U32 R48, R232.reuse, 0x10, RZ ;  /* 0x00000010e8307824 */ /* 0x040fe200078e00ff */
[----:B------:R-:W-:Y:S01]  /*00d0*/  USHF.L.U32 UR4, UR4, 0x5, URZ ;  /* 0x0000000504047899 */ /* 0x000fe2000800063f */
[C---:B------:R-:W-:Y:S01]  /*00e0*/  IMAD R60, R232.reuse, 0x1c, RZ ;  /* 0x0000001ce83c7824 */ /* 0x040fe200078e02ff */
[----:B------:R-:W-:Y:S01]  /*00f0*/  LEA.HI R3, R3, R0, RZ, 0x7 ;  /* 0x0000000003037211 */ /* 0x000fe200078f38ff */
[----:B------:R-:W-:-:S02]  /*0100*/  IMAD R68, R232, 0x5, RZ ;  /* 0x00000005e8447824 */ /* 0x000fc400078e02ff */
[C---:B------:R-:W-:Y:S01]  /*0110*/  IMAD R72, R232.reuse, 0x9, RZ ;  /* 0x00000009e8487824 */ /* 0x040fe200078e02ff */
[----:B------:R-:W-:Y:S01]  /*0120*/  SHF.R.S32.HI R3, RZ, 0x7, R3 ;  /* 0x00000007ff037819 */ /* 0x000fe20000011403 */
[C---:B------:R-:W-:Y:S02]  /*0130*/  IMAD R84, R232.reuse, 0x15, RZ ;  /* 0x00000015e8547824 */ /* 0x040fe400078e02ff */
[C---:B------:R-:W-:Y:S02]  /*0140*/  IMAD R251, R232.reuse, 0x1d, RZ ;  /* 0x0000001de8fb7824 */ /* 0x040fe400078e02ff */
[----:B------:R-:W-:Y:S01]  /*0150*/  IMAD.SHL.U32 R4, R3, 0x4, RZ ;  /* 0x0000000403047824 */ /* 0x000fe200078e00ff */
[----:B-1----:R-:W-:Y:S01]  /*0160*/  IABS R8, R5 ;  /* 0x0000000500087213 */ /* 0x002fe20000000000 */
[----:B------:R-:W-:-:S03]  /*0170*/  IMAD.SHL.U32 R97, R232, 0x2, RZ ;  /* 0x00000002e8617824 */ /* 0x000fc600078e00ff */
[-C--:B------:R-:W-:Y:S01]  /*0180*/  IABS R7, R4.reuse ;  /* 0x0000000400077213 */ /* 0x080fe20000000000 */
[C---:B------:R-:W-:Y:S01]  /*0190*/  IMAD R100, R232.reuse, 0x6, RZ ;  /* 0x00000006e8647824 */ /* 0x040fe200078e02ff */
[----:B------:R-:W-:Y:S01]  /*01a0*/  IABS R10, R4 ;  /* 0x00000004000a7213 */ /* 0x000fe20000000000 */
[----:B------:R-:W-:Y:S01]  /*01b0*/  IMAD R110, R232, 0xa, RZ ;  /* 0x0000000ae86e7824 */ /* 0x000fe200078e02ff */
[----:B------:R-:W1:Y:S01]  /*01c0*/  I2F.RP R0, R7 ;  /* 0x0000000700007306 */ /* 0x000e620000209400 */
[----:B--2---:R-:W-:Y:S01]  /*01d0*/  LOP3.LUT R42, R236, 0x7f, RZ, 0xc0, !PT ;  /* 0x0000007fec2a7812 */ /* 0x004fe200078ec0ff */
[----:B------:R-:W-:Y:S01]  /*01e0*/  IMAD R114, R232, 0xe, RZ ;  /* 0x0000000ee8727824 */ /* 0x000fe200078e02ff */
[----:B------:R-:W-:Y:S01]  /*01f0*/  LOP3.LUT R244, R236, 0x1f, RZ, 0xc0, !PT ;  /* 0x0000001fecf47812 */ /* 0x000fe200078ec0ff */
[----:B------:R-:W-:Y:S02]  /*0200*/  IMAD R116, R232, 0x16, RZ ;  /* 0x00000016e8747824 */ /* 0x000fe400078e02ff */
[----:B------:R-:W-:-:S02]  /*0210*/  IMAD.SHL.U32 R243, R42, 0x4, RZ ;  /* 0x000000042af37824 */ /* 0x000fc400078e00ff */
[C---:B------:R-:W-:Y:S02]  /*0220*/  IMAD R124, R232.reuse, 0x1a, RZ ;  /* 0x0000001ae87c7824 */ /* 0x040fe400078e02ff */
[C---:B------:R-:W-:Y:S01]  /*0230*/  IMAD R250, R232.reuse, 0x1e, RZ ;  /* 0x0000001ee8fa7824 */ /* 0x040fe200078e02ff */
[C---:B------:R-:W-:Y:S01]  /*0240*/  LOP3.LUT R242, R243.reuse, 0x20, RZ, 0x3c, !PT ;  /* 0x00000020f3f27812 */ /* 0x040fe200078e3cff */
[C---:B------:R-:W-:Y:S01]  /*0250*/  IMAD R145, R232.reuse, 0x3, RZ ;  /* 0x00000003e8917824 */ /* 0x040fe200078e02ff */
[C---:B------:R-:W-:Y:S01]  /*0260*/  LOP3.LUT R241, R243.reuse, 0x40, RZ, 0x3c, !PT ;  /* 0x00000040f3f17812 */ /* 0x040fe200078e3cff */
[C---:B------:R-:W-:Y:S01]  /*0270*/  IMAD R169, R232.reuse, 0x7, RZ ;  /* 0x00000007e8a97824 */ /* 0x040fe200078e02ff */
[----:B------:R-:W-:Y:S01]  /*0280*/  LOP3.LUT R239, R243, 0x60, RZ, 0x3c, !PT ;  /* 0x00000060f3ef7812 */ /* 0x000fe200078e3cff */
[----:B-1----:R-:W1:Y:S01]  /*0290*/  MUFU.RCP R0, R0 ;  /* 0x0000000000007308 */ /* 0x002e620000001000 */
[----:B------:R-:W-:Y:S02]  /*02a0*/  IMAD R171, R232, 0xf, RZ ;  /* 0x0000000fe8ab7824 */ /* 0x000fe400078e02ff */
[----:B------:R-:W-:-:S02]  /*02b0*/  IMAD.MOV.U32 R234, RZ, RZ, 0x1f ;  /* 0x0000001fffea7424 */ /* 0x000fc400078e00ff */
[----:B------:R-:W-:Y:S02]  /*02c0*/  IMAD R233, R244, c[0x0][0x18c], RZ ;  /* 0x00006300f4e97a24 */ /* 0x000fe400078e02ff */
[----:B------:R-:W-:Y:S01]  /*02d0*/  IMAD R249, R232, 0x1f, RZ ;  /* 0x0000001fe8f97824 */ /* 0x000fe200078e02ff */
[----:B------:R-:W-:Y:S01]  /*02e0*/  IADD3 R234, R234, c[0x0][0x180], RZ ;  /* 0x00006000eaea7a10 */ /* 0x000fe20007ffe0ff */
[----:B------:R-:W-:Y:S02]  /*02f0*/  IMAD.U32 R231, RZ, RZ, UR4 ;  /* 0x00000004ffe77e24 */ /* 0x000fe4000f8e00ff */
[----:B------:R-:W-:Y:S02]  /*0300*/  IMAD.U32 R227, RZ, RZ, UR4 ;  /* 0x00000004ffe37e24 */ /* 0x000fe4000f8e00ff */
[----:B------:R-:W-:Y:S02]  /*0310*/  IMAD.U32 R223, RZ, RZ, UR4 ;  /* 0x00000004ffdf7e24 */ /* 0x000fe4000f8e00ff */
[----:B------:R-:W-:Y:S01]  /*0320*/  IMAD.U32 R173, RZ, RZ, UR4 ;  /* 0x00000004ffad7e24 */ /* 0x000fe2000f8e00ff */
[----:B-1----:R-:W-:Y:S01]  /*0330*/  IADD3 R2, R0, 0xffffffe, RZ ;  /* 0x0ffffffe00027810 */ /* 0x002fe20007ffe0ff */
[----:B------:R-:W-:-:S02]  /*0340*/  IMAD.MOV R0, RZ, RZ, -R10 ;  /* 0x000000ffff007224 */ /* 0x000fc400078e0a0a */
[----:B------:R-:W-:Y:S01]  /*0350*/  IMAD.U32 R175, RZ, RZ, UR4 ;  /* 0x00000004ffaf7e24 */ /* 0x000fe2000f8e00ff */
[----:B------:R1:W2:Y:S01]  /*0360*/  F2I.FTZ.U32.TRUNC.NTZ R3, R2 ;  /* 0x0000000200037305 */ /* 0x0002a2000021f000 */
[----:B------:R-:W-:Y:S02]  /*0370*/  IMAD.U32 R177, RZ, RZ, UR4 ;  /* 0x00000004ffb17e24 */ /* 0x000fe4000f8e00ff */
[----:B------:R-:W-:Y:S02]  /*0380*/  IMAD.U32 R179, RZ, RZ, UR4 ;  /* 0x00000004ffb37e24 */ /* 0x000fe4000f8e00ff */
[----:B------:R-:W-:Y:S02]  /*0390*/  IMAD.U32 R181, RZ, RZ, UR4 ;  /* 0x00000004ffb57e24 */ /* 0x000fe4000f8e00ff */
[----:B------:R-:W-:Y:S02]  /*03a0*/  IMAD.U32 R183, RZ, RZ, UR4 ;  /* 0x00000004ffb77e24 */ /* 0x000fe4000f8e00ff */
[----:B-1----:R-:W-:-:S02]  /*03b0*/  IMAD.MOV.U32 R2, RZ, RZ, RZ ;  /* 0x000000ffff027224 */ /* 0x002fc400078e00ff */
[----:B------:R-:W-:Y:S02]  /*03c0*/  IMAD.U32 R228, RZ, RZ, UR4 ;  /* 0x00000004ffe47e24 */ /* 0x000fe4000f8e00ff */
[----:B------:R-:W-:Y:S02]  /*03d0*/  IMAD.U32 R224, RZ, RZ, UR4 ;  /* 0x00000004ffe07e24 */ /* 0x000fe4000f8e00ff */
[----:B------:R-:W-:Y:S02]  /*03e0*/  IMAD.U32 R184, RZ, RZ, UR4 ;  /* 0x00000004ffb87e24 */ /* 0x000fe4000f8e00ff */
[----:B--2---:R-:W-:Y:S02]  /*03f0*/  IMAD.MOV R6, RZ, RZ, -R3 ;  /* 0x000000ffff067224 */ /* 0x004fe400078e0a03 */
[----:B------:R-:W-:Y:S02]  /*0400*/  IMAD.U32 R204, RZ, RZ, UR4 ;  /* 0x00000004ffcc7e24 */ /* 0x000fe4000f8e00ff */
[----:B------:R-:W-:-:S02]  /*0410*/  IMAD R9, R6, R7, RZ ;  /* 0x0000000706097224 */ /* 0x000fc400078e02ff */
[----:B------:R-:W-:Y:S02]  /*0420*/  IMAD.MOV.U32 R6, RZ, RZ, R8 ;  /* 0x000000ffff067224 */ /* 0x000fe400078e0008 */
[----:B------:R-:W-:-:S04]  /*0430*/  IMAD.HI.U32 R3, R3, R9, R2 ;  /* 0x0000000903037227 */ /* 0x000fc800078e0002 */
[----:B------:R-:W-:Y:S02]  /*0440*/  IMAD.U32 R206, RZ, RZ, UR4 ;  /* 0x00000004ffce7e24 */ /* 0x000fe4000f8e00ff */
[----:B------:R-:W-:-:S04]  /*0450*/  IMAD.HI.U32 R3, R3, R6, RZ ;  /* 0x0000000603037227 */ /* 0x000fc800078e00ff */
[----:B------:R-:W-:Y:S02]  /*0460*/  IMAD R0, R3, R0, R6 ;  /* 0x0000000003007224 */ /* 0x000fe400078e0206 */
[----:B------:R-:W-:Y:S02]  /*0470*/  IMAD.U32 R208, RZ, RZ, UR4 ;  /* 0x00000004ffd07e24 */ /* 0x000fe4000f8e00ff */
[----:B------:R-:W-:Y:S01]  /*0480*/  IMAD.SHL.U32 R240, R232, 0x20, RZ ;  /* 0x00000020e8f07824 */ /* 0x000fe200078e00ff */
[----:B------:R-:W-:-:S13]  /*0490*/  ISETP.GT.U32.AND P1, PT, R7, R0, PT ;  /* 0x000000000700720c */ /* 0x000fda0003f24070 */
[----:B------:R-:W-:Y:S01]  /*04a0*/  @!P1 IMAD.IADD R0, R0, 0x1, -R7 ;  /* 0x0000000100009824 */ /* 0x000fe200078e0a07 */
[----:B------:R-:W-:Y:S02]  /*04b0*/  @!P1 IADD3 R3, R3, 0x1, RZ ;  /* 0x0000000103039810 */ /* 0x000fe40007ffe0ff */
[----:B------:R-:W-:Y:S02]  /*04c0*/  ISETP.NE.AND P1, PT, R4, RZ, PT ;  /* 0x000000ff0400720c */ /* 0x000fe40003f25270 */
[----:B------:R-:W-:Y:S02]  /*04d0*/  ISETP.GE.U32.AND P0, PT, R0, R7, PT ;  /* 0x000000070000720c */ /* 0x000fe40003f06070 */
[----:B------:R-:W-:-:S04]  /*04e0*/  LOP3.LUT R0, R5, R4, RZ, 0x3c, !PT ;  /* 0x0000000405007212 */ /* 0x000fc800078e3cff */
[----:B------:R-:W-:Y:S01]  /*04f0*/  ISETP.GE.AND P2, PT, R0, RZ, PT ;  /* 0x000000ff0000720c */ /* 0x000fe20003f46270 */
[----:B------:R-:W-:-:S05]  /*0500*/  IMAD.MOV.U32 R0, RZ, RZ, c[0x0][0x178] ;  /* 0x00005e00ff007624 */ /* 0x000fca00078e00ff */
[----:B------:R-:W-:Y:S02]  /*0510*/  IADD3 R0, R0, 0xff, RZ ;  /* 0x000000ff00007810 */ /* 0x000fe40007ffe0ff */
[----:B------:R-:W-:-:S05]  /*0520*/  @P0 IADD3 R3, R3, 0x1, RZ ;  /* 0x0000000103030810 */ /* 0x000fca0007ffe0ff */
[----:B------:R-:W-:Y:S01]  /*0530*/  IMAD.MOV.U32 R2, RZ, RZ, R3 ;  /* 0x000000ffff027224 */ /* 0x000fe200078e0003 */
[----:B------:R-:W-:-:S03]  /*0540*/  SHF.R.S32.HI R3, RZ, 0x1f, R0 ;  /* 0x0000001fff037819 */ /* 0x000fc60000011400 */
[----:B------:R-:W-:Y:S01]  /*0550*/  @!P2 IMAD.MOV R2, RZ, RZ, -R2 ;  /* 0x000000ffff02a224 */ /* 0x000fe200078e0a02 */
[----:B------:R-:W-:Y:S02]  /*0560*/  @!P1 LOP3.LUT R2, RZ, R4, RZ, 0x33, !PT ;  /* 0x00000004ff029212 */ /* 0x000fe400078e33ff */
[----:B------:R-:W-:-:S03]  /*0570*/  LEA.HI R3, R3, R0, RZ, 0x8 ;  /* 0x0000000003037211 */ /* 0x000fc600078f40ff */
[----:B------:R-:W-:Y:S02]  /*0580*/  IMAD.SHL.U32 R16, R2, 0x4, RZ ;  /* 0x0000000402107824 */ /* 0x000fe400078e00ff */
[----:B------:R-:W-:-:S03]  /*0590*/  IMAD.MOV R2, RZ, RZ, -R2 ;  /* 0x000000ffff027224 */ /* 0x000fc600078e0a02 */
[----:B------:R-:W-:Y:S01]  /*05a0*/  LEA.HI.SX32 R3, R3, -R16, 0x18 ;  /* 0x8000001003037211 */ /* 0x000fe200078fc2ff */
[----:B------:R-:W-:Y:S02]  /*05b0*/  IMAD R18, R4, R2, R5 ;  /* 0x0000000204127224 */ /* 0x000fe400078e0205 */
[----:B------:R-:W-:Y:S01]  /*05c0*/  IMAD.MOV.U32 R2, RZ, RZ, RZ ;  /* 0x000000ffff027224 */ /* 0x000fe200078e00ff */
[----:B------:R-:W-:-:S04]  /*05d0*/  IMNMX R17, R3, 0x4, PT ;  /* 0x0000000403117817 */ /* 0x000fc80003800200 */
[-C--:B------:R-:W-:Y:S02]  /*05e0*/  IABS R6, R17.reuse ;  /* 0x0000001100067213 */ /* 0x080fe40000000000 */
[----:B------:R-:W-:Y:S02]  /*05f0*/  IABS R4, R17 ;  /* 0x0000001100047213 */ /* 0x000fe40000000000 */
[----:B------:R-:W1:Y:S08]  /*0600*/  I2F.RP R0, R6 ;  /* 0x0000000600007306 */ /* 0x000e700000209400 */
[----:B-1----:R-:W1:Y:S02]  /*0610*/  MUFU.RCP R0, R0 ;  /* 0x0000000000007308 */ /* 0x002e640000001000 */
[----:B-1----:R-:W-:-:S06]  /*0620*/  IADD3 R3, R0, 0xffffffe, RZ ;  /* 0x0ffffffe00037810 */ /* 0x002fcc0007ffe0ff */
[----:B------:R-:W1:Y:S02]  /*0630*/  F2I.FTZ.U32.TRUNC.NTZ R3, R3 ;  /* 0x0000000300037305 */ /* 0x000e64000021f000 */
[----:B-1----:R-:W-:-:S04]  /*0640*/  IMAD.MOV R7, RZ, RZ, -R3 ;  /* 0x000000ffff077224 */ /* 0x002fc800078e0a03 */
[----:B------:R-:W-:Y:S01]  /*0650*/  IMAD.MOV.U32 R5, RZ, RZ, R7 ;  /* 0x000000ffff057224 */ /* 0x000fe200078e0007 */
[----:B------:R-:W-:-:S03]  /*0660*/  IABS R7, R18 ;  /* 0x0000001200077213 */ /* 0x000fc60000000000 */
[----:B------:R-:W-:-:S04]  /*0670*/  IMAD R5, R5, R6, RZ ;  /* 0x0000000605057224 */ /* 0x000fc800078e02ff */
[----:B------:R-:W-:-:S04]  /*0680*/  IMAD.HI.U32 R2, R3, R5, R2 ;  /* 0x0000000503027227 */ /* 0x000fc800078e0002 */
[----:B------:R-:W-:Y:S02]  /*0690*/  IMAD.MOV R3, RZ, RZ, -R4 ;  /* 0x000000ffff037224 */ /* 0x000fe400078e0a04 */
[----:B------:R-:W-:-:S04]  /*06a0*/  IMAD.HI.U32 R0, R2, R7, RZ ;  /* 0x0000000702007227 */ /* 0x000fc800078e00ff */
[----:B------:R-:W-:Y:S02]  /*06b0*/  IMAD R3, R0, R3, R7 ;  /* 0x0000000300037224 */ /* 0x000fe400078e0207 */
[----:B------:R-:W-:-:S03]  /*06c0*/  IMAD.MOV.U32 R2, RZ, RZ, c[0x0][0x180] ;  /* 0x00006000ff027624 */ /* 0x000fc600078e00ff */
[----:B------:R-:W-:Y:S02]  /*06d0*/  ISETP.GT.U32.AND P2, PT, R6, R3, PT ;  /* 0x000000030600720c */ /* 0x000fe40003f44070 */
[C---:B------:R-:W-:Y:S02]  /*06e0*/  IADD3 R4, R2.reuse, -0x2f, RZ ;  /* 0xffffffd102047810 */ /* 0x040fe40007ffe0ff */
[----:B------:R-:W-:Y:S02]  /*06f0*/  IADD3 R5, R2, -0x30, RZ ;  /* 0xffffffd002057810 */ /* 0x000fe40007ffe0ff */
[----:B------:R-:W-:Y:S02]  /*0700*/  ISETP.GE.U32.AND P4, PT, R4, 0x7fffffb2, PT ;  /* 0x7fffffb20400780c */ /* 0x000fe40003f86070 */
[----:B------:R-:W-:Y:S02]  /*0710*/  ISETP.GE.U32.AND P5, PT, R5, 0x7fffffb1, PT ;  /* 0x7fffffb10500780c */ /* 0x000fe40003fa6070 */
[----:B------:R-:W-:-:S02]  /*0720*/  IADD3 R4, R2, -0x2e, RZ ;  /* 0xffffffd202047810 */ /* 0x000fc40007ffe0ff */
[----:B------:R-:W-:Y:S01]  /*0730*/  SEL R134, RZ, 0x1, P5 ;  /* 0x00000001ff867807 */ /* 0x000fe20002800000 */
[----:B------:R-:W-:Y:S01]  /*0740*/  @!P2 IMAD.IADD R3, R3, 0x1, -R6 ;  /* 0x000000010303a824 */ /* 0x000fe200078e0a06 */
[----:B------:R-:W-:Y:S02]  /*0750*/  @!P2 IADD3 R0, R0, 0x1, RZ ;  /* 0x000000010000a810 */ /* 0x000fe40007ffe0ff */
[----:B------:R-:W-:Y:S02]  /*0760*/  ISETP.NE.AND P2, PT, R17, RZ, PT ;  /* 0x000000ff1100720c */ /* 0x000fe40003f45270 */
[----:B------:R-:W-:Y:S02]  /*0770*/  ISETP.GE.U32.AND P0, PT, R3, R6, PT ;  /* 0x000000060300720c */ /* 0x000fe40003f06070 */
[----:B------:R-:W-:Y:S02]  /*0780*/  LOP3.LUT R3, R18, R17, RZ, 0x3c, !PT ;  /* 0x0000001112037212 */ /* 0x000fe400078e3cff */
[----:B------:R-:W-:-:S02]  /*0790*/  ISETP.GE.U32.AND P6, PT, R4, 0x7fffffb3, PT ;  /* 0x7fffffb30400780c */ /* 0x000fc40003fc6070 */
[----:B------:R-:W-:Y:S02]  /*07a0*/  ISETP.GE.AND P1, PT, R3, RZ, PT ;  /* 0x000000ff0300720c */ /* 0x000fe40003f26270 */
[----:B------:R-:W-:Y:S02]  /*07b0*/  IADD3 R3, R2, -0x2d, RZ ;  /* 0xffffffd302037810 */ /* 0x000fe40007ffe0ff */
[----:B------:R-:W-:Y:S02]  /*07c0*/  SEL R9, RZ, 0x4, P6 ;  /* 0x00000004ff097807 */ /* 0x000fe40003000000 */
[----:B------:R-:W-:Y:S02]  /*07d0*/  ISETP.GE.U32.AND P3, PT, R3, 0x7fffffb4, PT ;  /* 0x7fffffb40300780c */ /* 0x000fe40003f66070 */
[----:B------:R-:W-:Y:S02]  /*07e0*/  @P0 IADD3 R0, R0, 0x1, RZ ;  /* 0x0000000100000810 */ /* 0x000fe40007ffe0ff */
[----:B------:R-:W-:-:S02]  /*07f0*/  IADD3 R3, R2, -0x2b, RZ ;  /* 0xffffffd502037810 */ /* 0x000fc40007ffe0ff */
[----:B------:R-:W-:Y:S01]  /*0800*/  SEL R135, RZ, 0x1fffe, P4 ;  /* 0x0001fffeff877807 */ /* 0x000fe20002000000 */
[----:B------:R-:W-:Y:S01]  /*0810*/  IMAD.MOV.U32 R252, RZ, RZ, R0 ;  /* 0x000000fffffc7224 */ /* 0x000fe200078e0000 */
[----:B------:R-:W-:Y:S02]  /*0820*/  ISETP.GE.U32.AND P0, PT, R3, 0x7fffffb6, PT ;  /* 0x7fffffb60300780c */ /* 0x000fe40003f06070 */
[----:B------:R-:W-:Y:S01]  /*0830*/  IADD3 R3, R2, -0x29, RZ ;  /* 0xffffffd702037810 */ /* 0x000fe20007ffe0ff */
[----:B------:R-:W-:Y:S01]  /*0840*/  @!P1 IMAD.MOV R252, RZ, RZ, -R252 ;  /* 0x000000fffffc9224 */ /* 0x000fe200078e0afc */
[----:B------:R-:W-:Y:S01]  /*0850*/  @!P2 LOP3.LUT R252, RZ, R17, RZ, 0x33, !PT ;  /* 0x00000011fffca212 */ /* 0x000fe200078e33ff */
[----:B------:R-:W-:Y:S01]  /*0860*/  IMAD.IADD R141, R134, 0x1, R135 ;  /* 0x00000001868d7824 */ /* 0x000fe200078e0287 */
[----:B------:R-:W-:Y:S02]  /*0870*/  ISETP.GE.U32.AND P2, PT, R3, 0x7fffffb8, PT ;  /* 0x7fffffb80300780c */ /* 0x000fe40003f46070 */
[----:B------:R-:W-:-:S02]  /*0880*/  IADD3 R3, R2, -0x27, RZ ;  /* 0xffffffd902037810 */ /* 0x000fc40007ffe0ff */
[C---:B------:R-:W-:Y:S02]  /*0890*/  IADD3 R0, R2.reuse, -0x2c, RZ ;  /* 0xffffffd402007810 */ /* 0x040fe40007ffe0ff */
[----:B------:R-:W-:Y:S02]  /*08a0*/  ISETP.GE.U32.AND P5, PT, R3, 0x7fffffba, PT ;  /* 0x7fffffba0300780c */ /* 0x000fe40003fa6070 */
[----:B------:R-:W-:Y:S02]  /*08b0*/  IADD3 R3, R2, -0x25, RZ ;  /* 0xffffffdb02037810 */ /* 0x000fe40007ffe0ff */
[----:B------:R-:W-:Y:S02]  /*08c0*/  ISETP.GE.U32.AND P1, PT, R0, 0x7fffffb5, PT ;  /* 0x7fffffb50000780c */ /* 0x000fe40003f26070 */
[----:B------:R-:W-:Y:S02]  /*08d0*/  ISETP.GE.U32.AND P6, PT, R3, 0x7fffffbc, PT ;  /* 0x7fffffbc0300780c */ /* 0x000fe40003fc6070 */
[----:B------:R-:W-:-:S02]  /*08e0*/  IADD3 R0, R2, -0x2a, RZ ;  /* 0xffffffd602007810 */ /* 0x000fc40007ffe0ff */
[----:B------:R-:W-:Y:S02]  /*08f0*/  IADD3 R3, R2, -0x23, RZ ;  /* 0xffffffdd02037810 */ /* 0x000fe40007ffe0ff */
[----:B------:R-:W-:Y:S02]  /*0900*/  SEL R131, RZ, 0x1, P1 ;  /* 0x00000001ff837807 */ /* 0x000fe40000800000 */
[----:B------:R-:W-:Y:S02]  /*0910*/  ISETP.GE.U32.AND P4, PT, R0, 0x7fffffb7, PT ;  /* 0x7fffffb70000780c */ /* 0x000fe40003f86070 */
[----:B------:R-:W-:Y:S02]  /*0920*/  ISETP.GE.U32.AND P1, PT, R3, 0x7fffffbe, PT ;  /* 0x7fffffbe0300780c */ /* 0x000fe40003f26070 */
[----:B------:R-:W-:Y:S02]  /*0930*/  IADD3 R3, R2, -0x21, RZ ;  /* 0xffffffdf02037810 */ /* 0x000fe40007ffe0ff */
[----:B------:R-:W-:-:S02]  /*0940*/  SEL R11, RZ, 0x4, P4 ;  /* 0x00000004ff0b7807 */ /* 0x000fc40002000000 */
[----:B------:R-:W-:Y:S02]  /*0950*/  ISETP.GE.U32.AND P4, PT, R3, 0x7fffffc0, PT ;  /* 0x7fffffc00300780c */ /* 0x000fe40003f86070 */
[C---:B------:R-:W-:Y:S02]  /*0960*/  IADD3 R3, R2.reuse, -0x18, RZ ;  /* 0xffffffe802037810 */ /* 0x040fe40007ffe0ff */
[----:B------:R-:W-:Y:S02]  /*0970*/  IADD3 R0, R2, -0x28, RZ ;  /* 0xffffffd802007810 */ /* 0x000fe40007ffe0ff */
[----:B------:R-:W-:Y:S02]  /*0980*/  SEL R5, RZ, 0x7fff8, P6 ;  /* 0x0007fff8ff057807 */ /* 0x000fe40003000000 */
[----:B------:R-:W-:Y:S02]  /*0990*/  ISETP.GE.U32.AND P6, PT, R3, 0x7fffffc9, PT ;  /* 0x7fffffc90300780c */ /* 0x000fe40003fc6070 */
[----:B------:R-:W-:-:S02]  /*09a0*/  SEL R6, RZ, 0x7fff8, P3 ;  /* 0x0007fff8ff067807 */ /* 0x000fc40001800000 */
[----:B------:R-:W-:Y:S02]  /*09b0*/  IADD3 R3, R2, -0x16, RZ ;  /* 0xffffffea02037810 */ /* 0x000fe40007ffe0ff */
[----:B------:R-:W-:Y:S02]  /*09c0*/  ISETP.GE.U32.AND P3, PT, R0, 0x7fffffb9, PT ;  /* 0x7fffffb90000780c */ /* 0x000fe40003f66070 */
[----:B------:R-:W-:Y:S02]  /*09d0*/  IADD3 R0, R2, -0x26, RZ ;  /* 0xffffffda02007810 */ /* 0x000fe40007ffe0ff */
[----:B------:R-:W-:Y:S02]  /*09e0*/  SEL R126, RZ, 0x1fffe, P1 ;  /* 0x0001fffeff7e7807 */ /* 0x000fe40000800000 */
[----:B------:R-:W-:Y:S02]  /*09f0*/  SEL R132, RZ, 0x1fffe, P0 ;  /* 0x0001fffeff847807 */ /* 0x000fe40000000000 */
[----:B------:R-:W-:-:S02]  /*0a00*/  ISETP.GE.U32.AND P1, PT, R3, 0x7fffffcb, PT ;  /* 0x7fffffcb0300780c */ /* 0x000fc40003f26070 */
[----:B------:R-:W-:Y:S01]  /*0a10*/  ISETP.GE.U32.AND P0, PT, R0, 0x7fffffbb, PT ;  /* 0x7fffffbb0000780c */ /* 0x000fe20003f06070 */
[----:B------:R-:W1:Y:S01]  /*0a20*/  I2F.RP R3, R37 ;  /* 0x0000002500037306 */ /* 0x000e620000209400 */
[C---:B------:R-:W-:Y:S01]  /*0a30*/  IADD3 R0, R2.reuse, -0x24, RZ ;  /* 0xffffffdc02007810 */ /* 0x040fe20007ffe0ff */
[----:B------:R-:W-:Y:S01]  /*0a40*/  IMAD.IADD R143, R131, 0x1, R132 ;  /* 0x00000001838f7824 */ /* 0x000fe200078e0284 */
[----:B------:R-:W-:Y:S02]  /*0a50*/  IADD3 R4, R2, -0x22, RZ ;  /* 0xffffffde02047810 */ /* 0x000fe40007ffe0ff */
[----:B------:R-:W-:Y:S02]  /*0a60*/  SEL R8, RZ, 0x7fff8, P2 ;  /* 0x0007fff8ff087807 */ /* 0x000fe40001000000 */
[----:B------:R-:W-:Y:S02]  /*0a70*/  ISETP.GE.U32.AND P2, PT, R0, 0x7fffffbd, PT ;  /* 0x7fffffbd0000780c */ /* 0x000fe40003f46070 */
[----:B------:R-:W-:-:S02]  /*0a80*/  IADD3 R0, R2, -0x17, RZ ;  /* 0xffffffe902007810 */ /* 0x000fc40007ffe0ff */
[----:B------:R-:W-:Y:S02]  /*0a90*/  SEL R128, RZ, 0x1fffe, P5 ;  /* 0x0001fffeff807807 */ /* 0x000fe40002800000 */
[----:B------:R-:W-:Y:S02]  /*0aa0*/  ISETP.GE.U32.AND P5, PT, R4, 0x7fffffbf, PT ;  /* 0x7fffffbf0400780c */ /* 0x000fe40003fa6070 */
[----:B------:R-:W-:Y:S01]  /*0ab0*/  IADD3 R4, R2, -0x15, RZ ;  /* 0xffffffeb02047810 */ /* 0x000fe20007ffe0ff */
[----:B-1----:R-:W1:Y:S01]  /*0ac0*/  MUFU.RCP R3, R3 ;  /* 0x0000000300037308 */ /* 0x002e620000001000 */
[----:B------:R-:W-:Y:S02]  /*0ad0*/  SEL R129, RZ, 0x1, P3 ;  /* 0x00000001ff817807 */ /* 0x000fe40001800000 */
[----:B------:R-:W-:Y:S02]  /*0ae0*/  ISETP.GE.U32.AND P3, PT, R0, 0x7fffffca, PT ;  /* 0x7fffffca0000780c */ /* 0x000fe40003f66070 */
[----:B------:R-:W-:Y:S01]  /*0af0*/  SEL R0, RZ, 0x4, P0 ;  /* 0x00000004ff007807 */ /* 0x000fe20000000000 */
[----:B------:R-:W-:Y:S01]  /*0b00*/  IMAD.IADD R142, R129, 0x1, R128 ;  /* 0x00000001818e7824 */ /* 0x000fe200078e0280 */
[----:B------:R-:W-:-:S02]  /*0b10*/  ISETP.GE.U32.AND P0, PT, R4, 0x7fffffcc, PT ;  /* 0x7fffffcc0400780c */ /* 0x000fc40003f06070 */
[C---:B------:R-:W-:Y:S02]  /*0b20*/  IADD3 R4, R2.reuse, -0x13, RZ ;  /* 0xffffffed02047810 */ /* 0x040fe40007ffe0ff */
[C---:B------:R-:W-:Y:S02]  /*0b30*/  IADD3 R12, R2.reuse, -0x12, RZ ;  /* 0xffffffee020c7810 */ /* 0x040fe40007ffe0ff */
[----:B------:R-:W-:Y:S02]  /*0b40*/  IADD3 R7, R2, -0x14, RZ ;  /* 0xffffffec02077810 */ /* 0x000fe40007ffe0ff */
[----:B------:R-:W-:Y:S02]  /*0b50*/  SEL R127, RZ, 0x1, P2 ;  /* 0x00000001ff7f7807 */ /* 0x000fe40001000000 */
[----:B------:R-:W-:Y:S02]  /*0b60*/  ISETP.GE.U32.AND P2, PT, R4, 0x7fffffce, PT ;  /* 0x7fffffce0400780c */ /* 0x000fe40003f46070 */
[----:B------:R-:W-:Y:S01]  /*0b70*/  IADD3 R10, R2, -0x11, RZ ;  /* 0xffffffef020a7810 */ /* 0x000fe20007ffe0ff */
[----:B------:R-:W-:Y:S01]  /*0b80*/  IMAD.IADD R144, R127, 0x1, R126 ;  /* 0x000000017f907824 */ /* 0x000fe200078e027e */
[----:B------:R-:W-:-:S02]  /*0b90*/  SEL R32, RZ, 0x1fffe, P3 ;  /* 0x0001fffeff207807 */ /* 0x000fc40001800000 */
[----:B------:R-:W-:Y:S02]  /*0ba0*/  SEL R4, RZ, 0x7fff8, P4 ;  /* 0x0007fff8ff047807 */ /* 0x000fe40002000000 */
[----:B------:R-:W-:Y:S02]  /*0bb0*/  ISETP.GE.U32.AND P3, PT, R12, 0x7fffffcf, PT ;  /* 0x7fffffcf0c00780c */ /* 0x000fe40003f66070 */
[----:B------:R-:W-:Y:S02]  /*0bc0*/  ISETP.GE.U32.AND P4, PT, R7, 0x7fffffcd, PT ;  /* 0x7fffffcd0700780c */ /* 0x000fe40003f86070 */
[----:B------:R-:W-:Y:S02]  /*0bd0*/  IADD3 R12, R2, -0x1c, RZ ;  /* 0xffffffe4020c7810 */ /* 0x000fe40007ffe0ff */
[----:B------:R-:W-:Y:S02]  /*0be0*/  SEL R7, RZ, 0x4, P5 ;  /* 0x00000004ff077807 */ /* 0x000fe40002800000 */
[----:B------:R-:W-:-:S02]  /*0bf0*/  ISETP.GE.U32.AND P5, PT, R10, 0x7fffffd0, PT ;  /* 0x7fffffd00a00780c */ /* 0x000fc40003fa6070 */
[----:B------:R-:W-:Y:S02]  /*0c00*/  IADD3 R10, R2, -0x1b, RZ ;  /* 0xffffffe5020a7810 */ /* 0x000fe40007ffe0ff */
[----:B------:R-:W-:Y:S02]  /*0c10*/  SEL R30, RZ, 0x7fff8, P0 ;  /* 0x0007fff8ff1e7807 */ /* 0x000fe40000000000 */
[----:B------:R-:W-:Y:S02]  /*0c20*/  ISETP.GE.U32.AND P0, PT, R12, 0x7fffffc5, PT ;  /* 0x7fffffc50c00780c */ /* 0x000fe40003f06070 */
[----:B------:R-:W-:Y:S02]  /*0c30*/  IADD3 R12, R2, -0x1a, RZ ;  /* 0xffffffe6020c7810 */ /* 0x000fe40007ffe0ff */
[----:B------:R-:W-:Y:S02]  /*0c40*/  SEL R13, RZ, 0x1, P6 ;  /* 0x00000001ff0d7807 */ /* 0x000fe40003000000 */
[----:B------:R-:W-:-:S02]  /*0c50*/  ISETP.GE.U32.AND P6, PT, R10, 0x7fffffc6, PT ;  /* 0x7fffffc60a00780c */ /* 0x000fc40003fc6070 */
[----:B------:R-:W-:Y:S01]  /*0c60*/  IADD3 R10, R2, -0x19, RZ ;  /* 0xffffffe7020a7810 */ /* 0x000fe20007ffe0ff */
[----:B------:R-:W-:Y:S01]  /*0c70*/  IMAD.IADD R32, R13, 0x1, R32 ;  /* 0x000000010d207824 */ /* 0x000fe200078e0220 */
[----:B------:R-:W-:Y:S02]  /*0c80*/  SEL R28, RZ, 0x1fffe, P2 ;  /* 0x0001fffeff1c7807 */ /* 0x000fe40001000000 */
[----:B------:R-:W-:Y:S02]  /*0c90*/  ISETP.GE.U32.AND P2, PT, R12, 0x7fffffc7, PT ;  /* 0x7fffffc70c00780c */ /* 0x000fe40003f46070 */
[----:B------:R-:W-:Y:S02]  /*0ca0*/  IADD3 R12, R2, -0x3c, RZ ;  /* 0xffffffc4020c7810 */ /* 0x000fe40007ffe0ff */
[----:B------:R-:W-:Y:S02]  /*0cb0*/  SEL R29, RZ, 0x4, P1 ;  /* 0x00000004ff1d7807 */ /* 0x000fe40000800000 */
[----:B------:R-:W-:-:S02]  /*0cc0*/  ISETP.GE.U32.AND P1, PT, R10, 0x7fffffc8, PT ;  /* 0x7fffffc80a00780c */ /* 0x000fc40003f26070 */
[----:B------:R-:W-:Y:S02]  /*0cd0*/  IADD3 R10, R2, -0x3b, RZ ;  /* 0xffffffc5020a7810 */ /* 0x000fe40007ffe0ff */
[----:B------:R-:W-:Y:S02]  /*0ce0*/  SEL R22, RZ, 0x7fff8, P5 ;  /* 0x0007fff8ff167807 */ /* 0x000fe40002800000 */
[----:B-1----:R-:W-:Y:S02]  /*0cf0*/  IADD3 R14, R3, 0xffffffe, RZ ;  /* 0x0ffffffe030e7810 */ /* 0x002fe40007ffe0ff */
[----:B------:R-:W-:Y:S02]  /*0d00*/  ISETP.GE.U32.AND P5, PT, R12, 0x7fffffa5, PT ;  /* 0x7fffffa50c00780c */ /* 0x000fe40003fa6070 */
[----:B------:R-:W-:Y:S01]  /*0d10*/  IADD3 R12, R2, -0x3a, RZ ;  /* 0xffffffc6020c7810 */ /* 0x000fe20007ffe0ff */
[----:B------:R-:W1:Y:S01]  /*0d20*/  F2I.FTZ.U32.TRUNC.NTZ R15, R14 ;  /* 0x0000000e000f7305 */ /* 0x000e62000021f000 */
[----:B------:R-:W-:-:S02]  /*0d30*/  SEL R27, RZ, 0x1, P4 ;  /* 0x00000001ff1b7807 */ /* 0x000fc40002000000 */
[----:B------:R-:W-:Y:S02]  /*0d40*/  ISETP.GE.U32.AND P4, PT, R10, 0x7fffffa6, PT ;  /* 0x7fffffa60a00780c */ /* 0x000fe40003f86070 */
[----:B------:R-:W-:Y:S01]  /*0d50*/  IADD3 R10, R2, -0x39, RZ ;  /* 0xffffffc7020a7810 */ /* 0x000fe20007ffe0ff */
[----:B------:R-:W-:Y:S01]  /*0d60*/  IMAD.IADD R27, R27, 0x1, R28 ;  /* 0x000000011b1b7824 */ /* 0x000fe200078e021c */
[----:B------:R-:W-:Y:S01]  /*0d70*/  SEL R36, RZ, 0x1fffe, P6 ;  /* 0x0001fffeff247807 */ /* 0x000fe20003000000 */
[----:B------:R-:W-:Y:S01]  /*0d80*/  IMAD.MOV.U32 R28, RZ, RZ, RZ ;  /* 0x000000ffff1c7224 */ /* 0x000fe200078e00ff */
[----:B------:R-:W-:Y:S01]  /*0d90*/  ISETP.GE.U32.AND P6, PT, R12, 0x7fffffa7, PT ;  /* 0x7fffffa70c00780c */ /* 0x000fe20003fc6070 */
[----:B------:R-:W-:Y:S01]  /*0da0*/  IMAD.MOV R12, RZ, RZ, -R252 ;  /* 0x000000ffff0c7224 */ /* 0x000fe200078e0afc */
[----:B------:R-:W-:Y:S01]  /*0db0*/  IADD3 R3, R2, -0x3d, RZ ;  /* 0xffffffc302037810 */ /* 0x000fe20007ffe0ff */
[----:B------:R-:W-:Y:S01]  /*0dc0*/  IMAD.SHL.U32 R252, R252, 0x80, RZ ;  /* 0x00000080fcfc7824 */ /* 0x000fe200078e00ff */
[----:B------:R-:W-:-:S02]  /*0dd0*/  SEL R21, RZ, 0x4, P3 ;  /* 0x00000004ff157807 */ /* 0x000fc40001800000 */
[----:B------:R-:W-:Y:S02]  /*0de0*/  ISETP.GE.U32.AND P3, PT, R10, 0x7fffffa8, PT ;  /* 0x7fffffa80a00780c */ /* 0x000fe40003f66070 */
[----:B------:R-:W-:Y:S02]  /*0df0*/  SEL R34, RZ, 0x7fff8, P1 ;  /* 0x0007fff8ff227807 */ /* 0x000fe40000800000 */
[C---:B------:R-:W-:Y:S02]  /*0e00*/  IADD3 R10, R2.reuse, -0x3f, RZ ;  /* 0xffffffc1020a7810 */ /* 0x040fe40007ffe0ff */
[----:B------:R-:W-:Y:S01]  /*0e10*/  ISETP.GE.U32.AND P1, PT, R3, 0x7fffffa4, PT ;  /* 0x7fffffa40300780c */ /* 0x000fe20003f26070 */
[----:B------:R-:W-:Y:S01]  /*0e20*/  IMAD R3, R17, R12, R18 ;  /* 0x0000000c11037224 */ /* 0x000fe200078e0212 */
[----:B------:R-:W-:Y:S02]  /*0e30*/  IADD3 R12, R2, -0x37, RZ ;  /* 0xffffffc9020c7810 */ /* 0x000fe40007ffe0ff */
[----:B------:R-:W-:Y:S01]  /*0e40*/  SEL R33, RZ, 0x1, P0 ;  /* 0x00000001ff217807 */ /* 0x000fe20000000000 */
[----:B------:R-:W-:Y:S01]  /*0e50*/  IMAD.IADD R3, R16, 0x1, R3 ;  /* 0x0000000110037824 */ /* 0x000fe200078e0203 */
[----:B------:R-:W-:-:S02]  /*0e60*/  ISETP.GE.U32.AND P0, PT, R10, 0x7fffffa2, PT ;  /* 0x7fffffa20a00780c */ /* 0x000fc40003f06070 */
[----:B------:R-:W-:Y:S01]  /*0e70*/  IADD3 R10, R2, -0x3e, RZ ;  /* 0xffffffc2020a7810 */ /* 0x000fe20007ffe0ff */
[----:B------:R-:W-:Y:S01]  /*0e80*/  IMAD R41, R3, 0x100, R42 ;  /* 0x0000010003297824 */ /* 0x000fe200078e022a */
[----:B------:R-:W-:Y:S01]  /*0e90*/  SEL R130, RZ, 0x1fffe, P4 ;  /* 0x0001fffeff827807 */ /* 0x000fe20002000000 */
[----:B------:R-:W-:Y:S01]  /*0ea0*/  IMAD.IADD R33, R33, 0x1, R36 ;  /* 0x0000000121217824 */ /* 0x000fe200078e0224 */
[----:B------:R-:W-:Y:S02]  /*0eb0*/  ISETP.GE.U32.AND P4, PT, R12, 0x7fffffaa, PT ;  /* 0x7fffffaa0c00780c */ /* 0x000fe40003f86070 */
[----:B------:R-:W-:Y:S01]  /*0ec0*/  IADD3 R12, R2, -0x38, RZ ;  /* 0xffffffc8020c7810 */ /* 0x000fe20007ffe0ff */
[----:B------:R-:W-:Y:S01]  /*0ed0*/  STL [R1+0x238], R41 ;  /* 0x0002382901007387 */ /* 0x000fe20000100800 */
[----:B------:R-:W-:Y:S02]  /*0ee0*/  SEL R31, RZ, 0x4, P2 ;  /* 0x00000004ff1f7807 */ /* 0x000fe40001000000 */
[----:B------:R-:W-:Y:S01]  /*0ef0*/  ISETP.GE.U32.AND P2, PT, R10, 0x7fffffa3, PT ;  /* 0x7fffffa30a00780c */ /* 0x000fe20003f46070 */
[----:B-1----:R-:W-:Y:S01]  /*0f00*/  IMAD.MOV R10, RZ, RZ, -R15 ;  /* 0x000000ffff0a7224 */ /* 0x002fe200078e0a0f */
[----:B------:R-:W-:-:S02]  /*0f10*/  IADD3 R14, R2, -0x35, RZ ;  /* 0xffffffcb020e7810 */ /* 0x000fc40007ffe0ff */
[----:B------:R-:W-:Y:S01]  /*0f20*/  SEL R133, RZ, 0x1, P5 ;  /* 0x00000001ff857807 */ /* 0x000fe20002800000 */
[----:B------:R-:W-:Y:S01]  /*0f30*/  IMAD R3, R10, R37, RZ ;  /* 0x000000250a037224 */ /* 0x000fe200078e02ff */
[----:B------:R-:W-:Y:S02]  /*0f40*/  ISETP.GE.U32.AND P5, PT, R12, 0x7fffffa9, PT ;  /* 0x7fffffa90c00780c */ /* 0x000fe40003fa6070 */
[----:B------:R-:W-:Y:S01]  /*0f50*/  SEL R12, RZ, 0x7fff8, P3 ;  /* 0x0007fff8ff0c7807 */ /* 0x000fe20001800000 */
[----:B------:R-:W-:Y:S01]  /*0f60*/  IMAD.IADD R165, R133, 0x1, R130 ;  /* 0x0000000185a57824 */ /* 0x000fe200078e0282 */
[----:B------:R-:W-:Y:S01]  /*0f70*/  ISETP.GE.U32.AND P3, PT, R14, 0x7fffffac, PT ;  /* 0x7fffffac0e00780c */ /* 0x000fe20003f66070 */
[----:B------:R-:W-:Y:S01]  /*0f80*/  IMAD.MOV.U32 R14, RZ, RZ, RZ ;  /* 0x000000ffff0e7224 */ /* 0x000fe200078e00ff */
[----:B------:R-:W-:Y:S02]  /*0f90*/  IADD3 R39, R41, 0x80, RZ ;  /* 0x0000008029277810 */ /* 0x000fe40007ffe0ff */
[----:B------:R-:W-:Y:S01]  /*0fa0*/  IABS R18, R41 ;  /* 0x0000002900127213 */ /* 0x000fe20000000000 */
[----:B------:R-:W-:Y:S01]  /*0fb0*/  IMAD.HI.U32 R3, R15, R3, R14 ;  /* 0x000000030f037227 */ /* 0x000fe200078e000e */
[----:B------:R-:W-:Y:S01]  /*0fc0*/  IADD3 R10, R2, -0x36, RZ ;  /* 0xffffffca020a7810 */ /* 0x000fe20007ffe0ff */
[----:B------:R1:W-:Y:S01]  /*0fd0*/  STL [R1+0x23c], R39 ;  /* 0x00023c2701007387 */ /* 0x0003e20000100800 */
[----:B------:R-:W-:-:S02]  /*0fe0*/  IABS R20, R39 ;  /* 0x0000002700147213 */ /* 0x000fc40000000000 */
[----:B------:R-:W-:Y:S02]  /*0ff0*/  SEL R15, RZ, 0x4, P6 ;  /* 0x00000004ff0f7807 */ /* 0x000fe40003000000 */
[----:B------:R-:W-:Y:S01]  /*1000*/  ISETP.GE.U32.AND P6, PT, R10, 0x7fffffab, PT ;  /* 0x7fffffab0a00780c */ /* 0x000fe20003fc6070 */
[C---:B------:R-:W-:Y:S01]  /*1010*/  IMAD.HI.U32 R10, R3.reuse, R18, RZ ;  /* 0x00000012030a7227 */ /* 0x040fe200078e00ff */
[C---:B------:R-:W-:Y:S02]  /*1020*/  IADD3 R16, R2.reuse, -0x33, RZ ;  /* 0xffffffcd02107810 */ /* 0x040fe40007ffe0ff */
[----:B------:R-:W-:Y:S01]  /*1030*/  IADD3 R19, R2, -0x34, RZ ;  /* 0xffffffcc02137810 */ /* 0x000fe20007ffe0ff */
[----:B------:R-:W-:Y:S01]  /*1040*/  IMAD.HI.U32 R3, R3, R20, RZ ;  /* 0x0000001403037227 */ /* 0x000fe200078e00ff */
[----:B------:R-:W-:Y:S02]  /*1050*/  SEL R14, RZ, 0x1fffe, P0 ;  /* 0x0001fffeff0e7807 */ /* 0x000fe40000000000 */
[----:B------:R-:W-:Y:S01]  /*1060*/  ISETP.GE.U32.AND P0, PT, R16, 0x7fffffae, PT ;  /* 0x7fffffae1000780c */ /* 0x000fe20003f06070 */
[----:B------:R-:W-:Y:S01]  /*1070*/  IMAD.MOV R10, RZ, RZ, -R10 ;  /* 0x000000ffff0a7224 */ /* 0x000fe200078e0a0a */
[----:B------:R-:W-:Y:S01]  /*1080*/  IADD3 R23, R2, -0x32, RZ ;  /* 0xffffffce02177810 */ /* 0x000fe20007ffe0ff */
[----:B------:R-:W-:Y:S01]  /*1090*/  IMAD.MOV R17, RZ, RZ, -R3 ;  /* 0x000000ffff117224 */ /* 0x000fe200078e0a03 */
[----:B------:R-:W-:Y:S01]  /*10a0*/  SEL R16, RZ, 0x7fff8, P1 ;  /* 0x0007fff8ff107807 */ /* 0x000fe20000800000 */
[----:B------:R-:W-:Y:S01]  /*10b0*/  IMAD R3, R37, R10, R18 ;  /* 0x0000000a25037224 */ /* 0x000fe200078e0212 */
[----:B------:R-:W-:Y:S01]  /*10c0*/  ISETP.GE.U32.AND P1, PT, R19, 0x7fffffad, PT ;  /* 0x7fffffad1300780c */ /* 0x000fe20003f26070 */
[----:B------:R-:W-:Y:S01]  /*10d0*/  IMAD R10, R37, R17, R20 ;  /* 0x00000011250a7224 */ /* 0x000fe200078e0214 */
[----:B------:R-:W-:-:S02]  /*10e0*/  SEL R24, RZ, 0x1, P5 ;  /* 0x00000001ff187807 */ /* 0x000fc40002800000 */
[----:B------:R-:W-:Y:S02]  /*10f0*/  SEL R19, RZ, 0x4, P2 ;  /* 0x00000004ff137807 */ /* 0x000fe40001000000 */
[----:B------:R-:W-:Y:S02]  /*1100*/  ISETP.GT.U32.AND P5, PT, R37, R10, PT ;  /* 0x0000000a2500720c */ /* 0x000fe40003fa4070 */
[----:B------:R-:W-:Y:S02]  /*1110*/  ISETP.GE.U32.AND P2, PT, R23, 0x7fffffaf, PT ;  /* 0x7fffffaf1700780c */ /* 0x000fe40003f46070 */
[----:B------:R-:W-:Y:S02]  /*1120*/  SEL R23, RZ, 0x1fffe, P4 ;  /* 0x0001fffeff177807 */ /* 0x000fe40002000000 */
[----:B------:R-:W-:Y:S02]  /*1130*/  ISETP.GT.U32.AND P4, PT, R37, R3, PT ;  /* 0x000000032500720c */ /* 0x000fe40003f84070 */
[----:B------:R-:W-:Y:S01]  /*1140*/  IADD3 R18, R2, -0x1f, RZ ;  /* 0xffffffe102127810 */ /* 0x000fe20007ffe0ff */
[----:B------:R-:W-:Y:S01]  /*1150*/  IMAD.IADD R23, R24, 0x1, R23 ;  /* 0x0000000118177824 */ /* 0x000fe200078e0217 */
[----:B------:R-:W-:-:S02]  /*1160*/  IADD3 R25, R2, -0x1d, RZ ;  /* 0xffffffe302197810 */ /* 0x000fc40007ffe0ff */
[----:B------:R-:W-:Y:S01]  /*1170*/  SEL R17, RZ, 0x7fff8, P3 ;  /* 0x0007fff8ff117807 */ /* 0x000fe20001800000 */
[--C-:B------:R-:W-:Y:S01]  /*1180*/  @!P5 IMAD.IADD R10, R10, 0x1, -R37.reuse ;  /* 0x000000010a0ad824 */ /* 0x100fe200078e0a25 */
[----:B------:R-:W-:Y:S02]  /*1190*/  ISETP.GE.U32.AND P3, PT, R18, 0x7fffffc2, PT ;  /* 0x7fffffc21200780c */ /* 0x000fe40003f66070 */
[----:B------:R-:W-:Y:S02]  /*11a0*/  IADD3 R18, R2, -0x1e, RZ ;  /* 0xffffffe202127810 */ /* 0x000fe40007ffe0ff */
[----:B------:R-:W-:Y:S01]  /*11b0*/  SEL R20, RZ, 0x4, P6 ;  /* 0x00000004ff147807 */ /* 0x000fe20003000000 */
[----:B------:R-:W-:Y:S01]  /*11c0*/  @!P4 IMAD.IADD R3, R3, 0x1, -R37 ;  /* 0x000000010303c824 */ /* 0x000fe200078e0a25 */
[----:B------:R-:W-:Y:S02]  /*11d0*/  ISETP.GE.U32.AND P6, PT, R25, 0x7fffffc4, PT ;  /* 0x7fffffc41900780c */ /* 0x000fe40003fc6070 */
[----:B------:R-:W-:-:S02]  /*11e0*/  SEL R25, RZ, 0x1fffe, P0 ;  /* 0x0001fffeff197807 */ /* 0x000fc40000000000 */
[----:B------:R-:W-:Y:S02]  /*11f0*/  ISETP.GE.U32.AND P0, PT, R18, 0x7fffffc3, PT ;  /* 0x7fffffc31200780c */ /* 0x000fe40003f06070 */
[C---:B------:R-:W-:Y:S02]  /*1200*/  IADD3 R18, R2.reuse, -0x10, RZ ;  /* 0xfffffff002127810 */ /* 0x040fe40007ffe0ff */
[----:B------:R-:W-:Y:S02]  /*1210*/  IADD3 R35, R2, -0x7, RZ ;  /* 0xfffffff902237810 */ /* 0x000fe40007ffe0ff */
[----:B------:R-:W-:Y:S02]  /*1220*/  SEL R26, RZ, 0x1, P1 ;  /* 0x00000001ff1a7807 */ /* 0x000fe40000800000 */
[----:B------:R-:W-:Y:S02]  /*1230*/  ISETP.GE.U32.AND P1, PT, R18, 0x7fffffd1, PT ;  /* 0x7fffffd11200780c */ /* 0x000fe40003f26070 */
[----:B------:R-:W-:Y:S01]  /*1240*/  SEL R18, RZ, 0x4, P2 ;  /* 0x00000004ff127807 */ /* 0x000fe20001000000 */
[----:B------:R-:W-:Y:S01]  /*1250*/  IMAD.IADD R25, R26, 0x1, R25 ;  /* 0x000000011a197824 */ /* 0x000fe200078e0219 */
[----:B------:R-:W-:-:S02]  /*1260*/  ISETP.GT.U32.AND P4, PT, R37, R10, PT ;  /* 0x0000000a2500720c */ /* 0x000fc40003f84070 */
[----:B------:R-:W-:Y:S02]  /*1270*/  ISETP.GE.U32.AND P2, PT, R35, 0x7fffffda, PT ;  /* 0x7fffffda2300780c */ /* 0x000fe40003f46070 */
[----:B------:R-:W-:Y:S02]  /*1280*/  IADD3 R35, R2, -0xe, RZ ;  /* 0xfffffff202237810 */ /* 0x000fe40007ffe0ff */
[----:B------:R-:W-:Y:S02]  /*1290*/  ISETP.GT.U32.AND P5, PT, R37, R3, PT ;  /* 0x000000032500720c */ /* 0x000fe40003fa4070 */
[----:B------:R-:W-:Y:S02]  /*12a0*/  SEL R38, RZ, 0x7fff8, P6 ;  /* 0x0007fff8ff267807 */ /* 0x000fe40003000000 */
[----:B------:R-:W-:Y:S02]  /*12b0*/  SEL R40, RZ, 0x1fffe, P3 ;  /* 0x0001fffeff287807 */ /* 0x000fe40001800000 */
[----:B------:R-:W-:Y:S01]  /*12c0*/  ISETP.GE.U32.AND P6, PT, R35, 0x7fffffd3, PT ;  /* 0x7fffffd32300780c */ /* 0x000fe20003fc6070 */
[----:B------:R-:W-:Y:S01]  /*12d0*/  @!P4 IMAD.IADD R10, R10, 0x1, -R37 ;  /* 0x000000010a0ac824 */ /* 0x000fe200078e0a25 */
[----:B------:R-:W-:-:S02]  /*12e0*/  ISETP.GE.AND P3, PT, R41, RZ, PT ;  /* 0x000000ff2900720c */ /* 0x000fc40003f66270 */
[----:B------:R-:W-:Y:S01]  /*12f0*/  SEL R35, RZ, 0x4, P0 ;  /* 0x00000004ff237807 */ /* 0x000fe20000000000 */
[----:B------:R-:W-:Y:S01]  /*1300*/  IMAD.MOV.U32 R13, RZ, RZ, R10 ;  /* 0x000000ffff0d7224 */ /* 0x000fe200078e000a */
[----:B------:R-:W-:Y:S01]  /*1310*/  ISETP.GE.AND P0, PT, R39, RZ, PT ;  /* 0x000000ff2700720c */ /* 0x000fe20003f06270 */
[----:B------:R-:W-:Y:S01]  /*1320*/  @!P5 IMAD.IADD R3, R3, 0x1, -R37 ;  /* 0x000000010303d824 */ /* 0x000fe200078e0a25 */
[C---:B------:R-:W-:Y:S02]  /*1330*/  IADD3 R235, R2.reuse, -0x20, RZ ;  /* 0xffffffe002eb7810 */ /* 0x040fe40007ffe0ff */
[----:B------:R-:W-:Y:S02]  /*1340*/  LOP3.LUT R10, RZ, c[0x0][0x178], RZ, 0x33, !PT ;  /* 0x00005e00ff0a7a12 */ /* 0x000fe400078e33ff */
[----:B------:R-:W-:Y:S02]  /*1350*/  IADD3 R37, R2, -0x31, RZ ;  /* 0xffffffcf02257810 */ /* 0x000fe40007ffe0ff */
[----:B------:R-:W-:Y:S01]  /*1360*/  LOP3.LUT R32, R32, 0x3, RZ, 0xc0, !PT ;  /* 0x0000000320207812 */ /* 0x000fe200078ec0ff */
[----:B------:R-:W-:Y:S01]  /*1370*/  @!P3 IMAD.MOV R3, RZ, RZ, -R3 ;  /* 0x000000ffff03b224 */ /* 0x000fe200078e0a03 */
[----:B------:R-:W-:-:S02]  /*1380*/  ISETP.NE.AND P3, PT, RZ, c[0x0][0x178], PT ;  /* 0x00005e00ff007a0c */ /* 0x000fc40003f65270 */
[----:B------:R-:W-:Y:S01]  /*1390*/  LOP3.LUT R27, R27, 0x3, RZ, 0xc0, !PT ;  /* 0x000000031b1b7812 */ /* 0x000fe200078ec0ff */
[----:B------:R-:W-:Y:S01]  /*13a0*/  @!P0 IMAD.MOV R13, RZ, RZ, -R13 ;  /* 0x000000ffff0d8224 */ /* 0x000fe200078e0a0d */
[----:B------:R-:W-:Y:S02]  /*13b0*/  ISETP.GE.U32.AND P0, PT, R235, 0x7fffffc1, PT ;  /* 0x7fffffc1eb00780c */ /* 0x000fe40003f06070 */
[C---:B------:R-:W-:Y:S02]  /*13c0*/  SEL R218, R10.reuse, R3, !P3 ;  /* 0x000000030ada7207 */ /* 0x040fe40005800000 */
[----:B------:R-:W-:Y:S02]  /*13d0*/  SEL R3, RZ, 0x1, P0 ;  /* 0x00000001ff037807 */ /* 0x000fe40000000000 */
[----:B------:R-:W-:Y:S01]  /*13e0*/  SEL R13, R10, R13, !P3 ;  /* 0x0000000d0a0d7207 */ /* 0x000fe20005800000 */
[----:B------:R-:W-:Y:S01]  /*13f0*/  IMAD R218, R218, c[0x0][0x184], RZ ;  /* 0x00006100dada7a24 */ /* 0x000fe200078e02ff */
[----:B------:R-:W-:Y:S01]  /*1400*/  ISETP.GE.U32.AND P3, PT, R37, 0x7fffffb0, PT ;  /* 0x7fffffb02500780c */ /* 0x000fe20003f66070 */
[----:B------:R-:W-:Y:S01]  /*1410*/  IMAD.IADD R3, R3, 0x1, R40 ;  /* 0x0000000103037824 */ /* 0x000fe200078e0228 */
[----:B------:R-:W-:Y:S01]  /*1420*/  IADD3 R29, R32, R30, R29 ;  /* 0x0000001e201d7210 */ /* 0x000fe20007ffe01d */
[----:B------:R-:W-:Y:S01]  /*1430*/  IMAD.SHL.U32 R43, R218, 0x4, RZ ;  /* 0x00000004da2b7824 */ /* 0x000fe200078e00ff */
[----:B-1----:R-:W-:-:S02]  /*1440*/  IADD3 R39, R2, -0x1, RZ ;  /* 0xffffffff02277810 */ /* 0x002fc40007ffe0ff */
[----:B------:R-:W-:Y:S01]  /*1450*/  LOP3.LUT R10, R3, 0x3, RZ, 0xc0, !PT ;  /* 0x00000003030a7812 */ /* 0x000fe200078ec0ff */
[----:B------:R-:W-:Y:S01]  /*1460*/  IMAD R3, R13, c[0x0][0x184], RZ ;  /* 0x000061000d037a24 */ /* 0x000fe200078e02ff */
[----:B------:R-:W-:Y:S01]  /*1470*/  LOP3.LUT R33, R33, 0x3, RZ, 0xc0, !PT ;  /* 0x0000000321217812 */ /* 0x000fe200078ec0ff */
[----:B------:R-:W-:Y:S01]  /*1480*/  IMAD.SHL.U32 R13, R29, 0x100, RZ ;  /* 0x000001001d0d7824 */ /* 0x000fe200078e00ff */
[----:B------:R-:W-:Y:S01]  /*1490*/  IADD3 R22, R27, R22, R21 ;  /* 0x000000161b167210 */ /* 0x000fe20007ffe015 */
[----:B------:R-:W-:Y:S01]  /*14a0*/  IMAD.SHL.U32 R21, R3, 0x4, RZ ;  /* 0x0000000403157824 */ /* 0x000fe200078e00ff */
[----:B------:R-:W-:Y:S01]  /*14b0*/  SEL R139, RZ, 0x7fff8, P3 ;  /* 0x0007fff8ff8b7807 */ /* 0x000fe20001800000 */
[----:B------:R-:W-:Y:S01]  /*14c0*/  STL [R1+0x348], R43 ;  /* 0x0003482b01007387 */ /* 0x000fe20000100800 */
[----:B------:R-:W-:Y:S01]  /*14d0*/  IADD3 R35, R10, R38, R35 ;  /* 0x000000260a237210 */ /* 0x000fe20007ffe023 */
[----:B------:R-:W-:Y:S01]  /*14e0*/  IMAD.SHL.U32 R29, R232, 0x8, RZ ;  /* 0x00000008e81d7824 */ /* 0x000fe200078e00ff */
[----:B------:R-:W-:Y:S01]  /*14f0*/  IADD3 R30, P3, R43, c[0x0][0x160], RZ ;  /* 0x000058002b1e7a10 */ /* 0x000fe20007f7e0ff */
[----:B------:R1:W-:Y:S01]  /*1500*/  STL [R1+0x344], R21 ;  /* 0x0003441501007387 */ /* 0x0003e20000100800 */
[----:B------:R-:W-:-:S02]  /*1510*/  ISETP.GE.U32.AND P4, PT, R39, 0x7fffffe0, PT ;  /* 0x7fffffe02700780c */ /* 0x000fc40003f86070 */
[----:B------:R-:W-:Y:S02]  /*1520*/  IADD3 R34, R33, R34, R31 ;  /* 0x0000002221227210 */ /* 0x000fe40007ffe01f */
[----:B------:R-:W-:Y:S02]  /*1530*/  LEA.HI.X.SX32 R31, R218, c[0x0][0x164], 0x2, P3 ;  /* 0x00005900da1f7a11 */ /* 0x000fe400018f16ff */
[----:B------:R-:W-:Y:S02]  /*1540*/  LOP3.LUT R35, R35, 0xf, RZ, 0xc0, !PT ;  /* 0x0000000f23237812 */ /* 0x000fe400078ec0ff */
[----:B------:R-:W-:Y:S01]  /*1550*/  IADD3 R32, P3, R21, c[0x0][0x160], RZ ;  /* 0x0000580015207a10 */ /* 0x000fe20007f7e0ff */
[----:B------:R-:W-:Y:S01]  /*1560*/  IMAD.WIDE R38, R29, 0x4, R30 ;  /* 0x000000041d267825 */ /* 0x000fe200078e021e */
[----:B-1----:R-:W-:Y:S02]  /*1570*/  IADD3 R21, R2, -0x5, RZ ;  /* 0xfffffffb02157810 */ /* 0x002fe40007ffe0ff */
[----:B------:R-:W-:Y:S01]  /*1580*/  LOP3.LUT R13, R13, 0xf00, RZ, 0xe2, !PT ;  /* 0x00000f000d0d7812 */ /* 0x000fe200078ee2ff */
[----:B------:R-:W-:Y:S01]  /*1590*/  IMAD R34, R34, 0x10, R35 ;  /* 0x0000001022227824 */ /* 0x000fe200078e0223 */
[----:B------:R-:W-:Y:S01]  /*15a0*/  IABS R10, c[0x0][0x17c] ;  /* 0x00005f00000a7a13 */ /* 0x000fe20000000000 */
[----:B------:R1:W-:Y:S01]  /*15b0*/  LDGSTS.E [R243], [R30.64], !P4 ;  /* 0x000000001ef37fae */ /* 0x0003e2000e121848 */
[----:B------:R-:W-:Y:S01]  /*15c0*/  LEA.HI.X.SX32 R33, R3, c[0x0][0x164], 0x2, P3 ;  /* 0x0000590003217a11 */ /* 0x000fe200018f16ff */
[----:B------:R-:W-:Y:S01]  /*15d0*/  IMAD R22, R22, 0x1000, R13 ;  /* 0x0000100016167824 */ /* 0x000fe200078e020d */
[----:B------:R-:W-:Y:S01]  /*15e0*/  ISETP.GE.U32.AND P3, PT, R21, 0x7fffffdc, PT ;  /* 0x7fffffdc1500780c */ /* 0x000fe20003f66070 */
[--C-:B------:R-:W-:Y:S01]  /*15f0*/  IMAD.WIDE R46, R48, 0x4, R30.reuse ;  /* 0x00000004302e7825 */ /* 0x100fe200078e021e */
[----:B------:R-:W2:Y:S01]  /*1600*/  I2F.RP R21, R10 ;  /* 0x0000000a00157306 */ /* 0x000ea20000209400 */
[----:B------:R-:W-:Y:S01]  /*1610*/  IADD3 R13, R2, -0x9, RZ ;  /* 0xfffffff7020d7810 */ /* 0x000fe20007ffe0ff */
[----:B------:R3:W-:Y:S01]  /*1620*/  LDGSTS.E [R243+0x200], [R32.64], !P4 ;  /* 0x0020000020f37fae */ /* 0x0007e2000e121848 */
[----:B------:R-:W-:Y:S01]  /*1630*/  LOP3.LUT R27, R34, 0xff, RZ, 0xc0, !PT ;  /* 0x000000ff221b7812 */ /* 0x000fe200078ec0ff */
[----:B------:R-:W-:Y:S01]  /*1640*/  IMAD.WIDE R34, R248, 0x4, R30 ;  /* 0x00000004f8227825 */ /* 0x000fe200078e021e */
[----:B------:R-:W-:-:S02]  /*1650*/  ISETP.GE.U32.AND P4, PT, R13, 0x7fffffd8, PT ;  /* 0x7fffffd80d00780c */ /* 0x000fc40003f86070 */
[----:B------:R-:W-:Y:S01]  /*1660*/  IADD3 R41, R2, -0xd, RZ ;  /* 0xfffffff302297810 */ /* 0x000fe20007ffe0ff */
[----:B------:R-:W-:Y:S01]  /*1670*/  IMAD.IADD R13, R22, 0x1, R27 ;  /* 0x00000001160d7824 */ /* 0x000fe200078e021b */
[----:B------:R-:W-:Y:S01]  /*1680*/  IADD3 R22, R2, -0xa, RZ ;  /* 0xfffffff602167810 */ /* 0x000fe20007ffe0ff */
[--C-:B------:R-:W-:Y:S01]  /*1690*/  IMAD.WIDE R36, R248, 0x4, R32.reuse ;  /* 0x00000004f8247825 */ /* 0x100fe200078e0220 */
[----:B------:R-:W-:Y:S01]  /*16a0*/  ISETP.GE.U32.AND P5, PT, R41, 0x7fffffd4, PT ;  /* 0x7fffffd42900780c */ /* 0x000fe20003fa6070 */
[----:B------:R4:W-:Y:S01]  /*16b0*/  LDGSTS.E [R243+0x1000], [R34.64], !P3 ;  /* 0x0100000022f37fae */ /* 0x0009e2000d921848 */
[----:B------:R-:W-:Y:S01]  /*16c0*/  LOP3.LUT R13, R13, 0xffff, RZ, 0xc0, !PT ;  /* 0x0000ffff0d0d7812 */ /* 0x000fe200078ec0ff */
[----:B------:R-:W-:Y:S01]  /*16d0*/  IMAD.WIDE R40, R29, 0x4, R32 ;  /* 0x000000041d287825 */ /* 0x000fe200078e0220 */
[----:B------:R-:W-:Y:S01]  /*16e0*/  IADD3 R136, R2, -0x4, RZ ;  /* 0xfffffffc02887810 */ /* 0x000fe20007ffe0ff */
[----:B------:R5:W-:Y:S01]  /*16f0*/  LDGSTS.E [R243+0x1200], [R36.64], !P3 ;  /* 0x0120000024f37fae */ /* 0x000be2000d921848 */
[----:B------:R-:W-:Y:S01]  /*1700*/  ISETP.GE.U32.AND P3, PT, R22, 0x7fffffd7, PT ;  /* 0x7fffffd71600780c */ /* 0x000fe20003f66070 */
[----:B------:R-:W-:Y:S01]  /*1710*/  IMAD R27, R232, 0xc, RZ ;  /* 0x0000000ce81b7824 */ /* 0x000fe200078e02ff */
[----:B--2---:R-:W2:Y:S01]  /*1720*/  MUFU.RCP R21, R21 ;  /* 0x0000001500157308 */ /* 0x004ea20000001000 */
[----:B------:R-:W-:Y:S01]  /*1730*/  SHF.R.U32.HI R22, RZ, 0xf, R13 ;  /* 0x0000000fff167819 */ /* 0x000fe2000001160d */
[----:B------:R1:W-:Y:S01]  /*1740*/  LDGSTS.E [R243+0x2000], [R38.64], !P4 ;  /* 0x0200000026f37fae */ /* 0x0003e2000e121848 */
[----:B------:R-:W-:Y:S01]  /*1750*/  IMAD.WIDE R42, R27, 0x4, R30 ;  /* 0x000000041b2a7825 */ /* 0x000fe200078e021e */
[----:B------:R-:W-:-:S02]  /*1760*/  SHF.R.U32.HI R118, RZ, 0x5, R13 ;  /* 0x00000005ff767819 */ /* 0x000fc4000001160d */
[----:B------:R1:W-:Y:S01]  /*1770*/  LDGSTS.E [R243+0x2200], [R40.64], !P4 ;  /* 0x0220000028f37fae */ /* 0x0003e2000e121848 */
[----:B------:R-:W-:Y:S01]  /*1780*/  IMAD.WIDE R44, R27, 0x4, R32 ;  /* 0x000000041b2c7825 */ /* 0x000fe200078e0220 */
[----:B------:R-:W-:Y:S02]  /*1790*/  LOP3.LUT P4, RZ, R22, 0x1, RZ, 0xc0, !PT ;  /* 0x0000000116ff7812 */ /* 0x000fe4000788c0ff */
[----:B------:R-:W-:Y:S01]  /*17a0*/  SHF.R.U32.HI R22, RZ, 0xb, R13 ;  /* 0x0000000bff167819 */ /* 0x000fe2000001160d */
[----:B------:R1:W-:Y:S01]  /*17b0*/  LDGSTS.E [R243+0x3000], [R42.64], !P5 ;  /* 0x030000002af37fae */ /* 0x0003e2000e921848 */
[----:B------:R-:W-:Y:S01]  /*17c0*/  IMAD R27, R232, 0x14, RZ ;  /* 0x00000014e81b7824 */ /* 0x000fe200078e02ff */
[----:B------:R-:W-:Y:S01]  /*17d0*/  LOP3.LUT R141, R141, 0x3, RZ, 0xc0, !PT ;  /* 0x000000038d8d7812 */ /* 0x000fe200078ec0ff */
[----:B------:R-:W-:Y:S01]  /*17e0*/  IMAD.WIDE R48, R48, 0x4, R32 ;  /* 0x0000000430307825 */ /* 0x000fe200078e0220 */
[----:B------:R1:W-:Y:S01]  /*17f0*/  LDGSTS.E [R243+0x3200], [R44.64], !P5 ;  /* 0x032000002cf37fae */ /* 0x0003e2000e921848 */
[----:B------:R-:W-:-:S02]  /*1800*/  LOP3.LUT P5, RZ, R22, 0x1, RZ, 0xc0, !PT ;  /* 0x0000000116ff7812 */ /* 0x000fc400078ac0ff */
[----:B------:R-:W-:Y:S01]  /*1810*/  SHF.R.U32.HI R22, RZ, 0x7, R13 ;  /* 0x00000007ff167819 */ /* 0x000fe2000001160d */
[----:B------:R-:W-:Y:S01]  /*1820*/  IMAD.WIDE R50, R27, 0x4, R30 ;  /* 0x000000041b327825 */ /* 0x000fe200078e021e */
[----:B--2---:R-:W-:Y:S01]  /*1830*/  IADD3 R21, R21, 0xffffffe, RZ ;  /* 0x0ffffffe15157810 */ /* 0x004fe20007ffe0ff */
[----:B------:R2:W-:Y:S01]  /*1840*/  LDGSTS.E [R243+0x4000], [R46.64], P4 ;  /* 0x040000002ef37fae */ /* 0x0005e2000a121848 */
[----:B------:R-:W-:Y:S01]  /*1850*/  IADD3 R141, R141, R6, R9 ;  /* 0x000000068d8d7210 */ /* 0x000fe20007ffe009 */
[----:B------:R-:W-:Y:S01]  /*1860*/  IMAD.WIDE R52, R27, 0x4, R32 ;  /* 0x000000041b347825 */ /* 0x000fe200078e0220 */
[----:B------:R1:W2:Y:S01]  /*1870*/  F2I.FTZ.U32.TRUNC.NTZ R29, R21 ;  /* 0x00000015001d7305 */ /* 0x0002a2000021f000 */
[----:B------:R2:W-:Y:S01]  /*1880*/  LDGSTS.E [R243+0x4200], [R48.64], P4 ;  /* 0x0420000030f37fae */ /* 0x0005e2000a121848 */
[----:B------:R-:W-:Y:S01]  /*1890*/  LOP3.LUT P4, RZ, R22, 0x1, RZ, 0xc0, !PT ;  /* 0x0000000116ff7812 */ /* 0x000fe2000788c0ff */
[----:B------:R-:W-:Y:S01]  /*18a0*/  IMAD R27, R232, 0x18, RZ ;  /* 0x00000018e81b7824 */ /* 0x000fe200078e02ff */
[----:B------:R-:W-:Y:S01]  /*18b0*/  SHF.R.U32.HI R22, RZ, 0x3, R13 ;  /* 0x00000003ff167819 */ /* 0x000fe2000001160d */
[----:B------:R2:W-:Y:S01]  /*18c0*/  LDGSTS.E [R243+0x5000], [R50.64], P5 ;  /* 0x0500000032f37fae */ /* 0x0005e2000a921848 */
[----:B------:R-:W-:Y:S01]  /*18d0*/  IMAD.WIDE R58, R60, 0x4, R30 ;  /* 0x000000043c3a7825 */ /* 0x000fe200078e021e */
[----:B------:R-:W-:-:S02]  /*18e0*/  LOP3.LUT R143, R143, 0x3, RZ, 0xc0, !PT ;  /* 0x000000038f8f7812 */ /* 0x000fc400078ec0ff */
[----:B------:R2:W-:Y:S01]  /*18f0*/  LDGSTS.E [R243+0x5200], [R52.64], P5 ;  /* 0x0520000034f37fae */ /* 0x0005e2000a921848 */
[----:B------:R-:W-:Y:S01]  /*1900*/  LOP3.LUT P5, RZ, R22, 0x1, RZ, 0xc0, !PT ;  /* 0x0000000116ff7812 */ /* 0x000fe200078ac0ff */
[C---:B------:R-:W-:Y:S01]  /*1910*/  IMAD.WIDE R54, R27.reuse, 0x4, R30 ;  /* 0x000000041b367825 */ /* 0x040fe200078e021e */
[----:B-1----:R-:W-:Y:S02]  /*1920*/  IADD3 R21, R2, -0x2, RZ ;  /* 0xfffffffe02157810 */ /* 0x002fe40007ffe0ff */
[----:B------:R-:W-:Y:S01]  /*1930*/  SHF.R.U32.HI R22, RZ, 0x5, R236 ;  /* 0x00000005ff167819 */ /* 0x000fe200000116ec */
[----:B------:R-:W-:Y:S01]  /*1940*/  IMAD.WIDE R56, R27, 0x4, R32 ;  /* 0x000000041b387825 */ /* 0x000fe200078e0220 */
[----:B------:R1:W-:Y:S01]  /*1950*/  LDGSTS.E [R243+0x6000], [R54.64], P4 ;  /* 0x0600000036f37fae */ /* 0x0003e2000a121848 */
[----:B------:R-:W-:Y:S02]  /*1960*/  IADD3 R8, R143, R8, R11 ;  /* 0x000000088f087210 */ /* 0x000fe40007ffe00b */
[----:B------:R-:W-:Y:S01]  /*1970*/  IMAD.WIDE R60, R60, 0x4, R32 ;  /* 0x000000043c3c7825 */ /* 0x000fe200078e0220 */
[----:B------:R1:W-:Y:S01]  /*1980*/  LDGSTS.E [R243+0x6200], [R56.64], P4 ;  /* 0x0620000038f37fae */ /* 0x0003e2000a121848 */
[----:B------:R-:W-:-:S02]  /*1990*/  ISETP.GE.U32.AND P4, PT, R21, 0x7fffffdf, PT ;  /* 0x7fffffdf1500780c */ /* 0x000fc40003f86070 */
[----:B------:R-:W-:Y:S01]  /*19a0*/  IADD3 R21, R2, -0x6, RZ ;  /* 0xfffffffa02157810 */ /* 0x000fe20007ffe0ff */
[----:B--2---:R-:W-:Y:S01]  /*19b0*/  IMAD.MOV R27, RZ, RZ, -R29 ;  /* 0x000000ffff1b7224 */ /* 0x004fe200078e0a1d */
[----:B------:R2:W-:Y:S01]  /*19c0*/  LDGSTS.E [R243+0x7000], [R58.64], P5 ;  /* 0x070000003af37fae */ /* 0x0005e2000a921848 */
[----:B------:R-:W-:Y:S01]  /*19d0*/  IMAD.WIDE R62, R232, 0x4, R30 ;  /* 0x00000004e83e7825 */ /* 0x000fe200078e021e */
[----:B------:R-:W-:Y:S02]  /*19e0*/  LOP3.LUT R142, R142, 0x3, RZ, 0xc0, !PT ;  /* 0x000000038e8e7812 */ /* 0x000fe400078ec0ff */
[----:B------:R1:W-:Y:S01]  /*19f0*/  LDGSTS.E [R243+0x7200], [R60.64], P5 ;  /* 0x072000003cf37fae */ /* 0x0003e2000a921848 */
[----:B------:R-:W-:Y:S01]  /*1a00*/  ISETP.GE.U32.AND P5, PT, R21, 0x7fffffdb, PT ;  /* 0x7fffffdb1500780c */ /* 0x000fe20003fa6070 */
[----:B------:R-:W-:Y:S01]  /*1a10*/  IMAD R21, R27, R10, RZ ;  /* 0x0000000a1b157224 */ /* 0x000fe200078e02ff */
[----:B------:R-:W-:Y:S01]  /*1a20*/  IADD3 R0, R142, R5, R0 ;  /* 0x000000058e007210 */ /* 0x000fe20007ffe000 */
[----:B------:R-:W-:Y:S01]  /*1a30*/  IMAD.WIDE R64, R232, 0x4, R32 ;  /* 0x00000004e8407825 */ /* 0x000fe200078e0220 */
[----:B------:R1:W-:Y:S01]  /*1a40*/  LDGSTS.E [R242+0x400], [R62.64], !P4 ;  /* 0x004000003ef27fae */ /* 0x0003e2000e121848 */
[----:B------:R-:W-:-:S02]  /*1a50*/  LOP3.LUT R23, R23, 0x3, RZ, 0xc0, !PT ;  /* 0x0000000317177812 */ /* 0x000fc400078ec0ff */
[----:B------:R-:W-:Y:S01]  /*1a60*/  IMAD.HI.U32 R138, R29, R21, R28 ;  /* 0x000000151d8a7227 */ /* 0x000fe200078e001c */
[----:B------:R-:W-:Y:S01]  /*1a70*/  SHF.R.U32.HI R21, RZ, 0x2, R13 ;  /* 0x00000002ff157819 */ /* 0x000fe2000001160d */
[----:B------:R1:W-:Y:S01]  /*1a80*/  LDGSTS.E [R242+0x600], [R64.64], !P4 ;  /* 0x0060000040f27fae */ /* 0x0003e2000e121848 */
[----:B------:R-:W-:Y:S01]  /*1a90*/  LOP3.LUT R144, R144, 0x3, RZ, 0xc0, !PT ;  /* 0x0000000390907812 */ /* 0x000fe200078ec0ff */
[----:B------:R-:W-:Y:S01]  /*1aa0*/  IMAD.WIDE R66, R68, 0x4, R30 ;  /* 0x0000000444427825 */ /* 0x000fe200078e021e */
[----:B------:R-:W-:Y:S02]  /*1ab0*/  LOP3.LUT P4, RZ, R21, 0x1, RZ, 0xc0, !PT ;  /* 0x0000000115ff7812 */ /* 0x000fe4000788c0ff */
[----:B------:R-:W-:Y:S01]  /*1ac0*/  SGXT.U32 R21, R22, 0x2 ;  /* 0x000000021615781a */ /* 0x000fe20000000000 */
[----:B------:R-:W-:Y:S01]  /*1ad0*/  IMAD.WIDE R68, R68, 0x4, R32 ;  /* 0x0000000444447825 */ /* 0x000fe200078e0220 */
[----:B------:R1:W-:Y:S01]  /*1ae0*/  LDGSTS.E [R242+0x1400], [R66.64], !P5 ;  /* 0x0140000042f27fae */ /* 0x0003e2000e921848 */
[----:B------:R-:W-:-:S02]  /*1af0*/  SHF.R.U32.HI R22, RZ, 0x6, R13 ;  /* 0x00000006ff167819 */ /* 0x000fc4000001160d */
[----:B------:R-:W-:Y:S01]  /*1b00*/  LOP3.LUT R140, R252, R21, RZ, 0xfc, !PT ;  /* 0x00000015fc8c7212 */ /* 0x000fe200078efcff */
[C---:B------:R-:W-:Y:S01]  /*1b10*/  IMAD.WIDE R70, R72.reuse, 0x4, R30 ;  /* 0x0000000448467825 */ /* 0x040fe200078e021e */
[----:B------:R-:W-:Y:S01]  /*1b20*/  SHF.R.U32.HI R21, RZ, 0xe, R13 ;  /* 0x0000000eff157819 */ /* 0x000fe2000001160d */
[----:B------:R1:W-:Y:S01]  /*1b30*/  LDGSTS.E [R242+0x1600], [R68.64], !P5 ;  /* 0x0160000044f27fae */ /* 0x0003e2000e921848 */
[----:B------:R-:W-:Y:S01]  /*1b40*/  IABS R27, R140 ;  /* 0x0000008c001b7213 */ /* 0x000fe20000000000 */
[----:B------:R-:W-:Y:S01]  /*1b50*/  IMAD.WIDE R72, R72, 0x4, R32 ;  /* 0x0000000448487825 */ /* 0x000fe200078e0220 */
[C---:B------:R-:W-:Y:S01]  /*1b60*/  LOP3.LUT R94, R140.reuse, 0x4, RZ, 0xfc, !PT ;  /* 0x000000048c5e7812 */ /* 0x040fe200078efcff */
[----:B------:R1:W-:Y:S01]  /*1b70*/  LDGSTS.E [R242+0x2400], [R70.64], !P3 ;  /* 0x0240000046f27fae */ /* 0x0003e2000d921848 */
[----:B------:R-:W-:Y:S01]  /*1b80*/  LOP3.LUT R96, R140, 0x8, RZ, 0xfc, !PT ;  /* 0x000000088c607812 */ /* 0x000fe200078efcff */
[----:B------:R-:W-:Y:S01]  /*1b90*/  IMAD R28, R232, 0xd, RZ ;  /* 0x0000000de81c7824 */ /* 0x000fe200078e02ff */
[----:B------:R-:W-:Y:S01]  /*1ba0*/  IABS R29, R94 ;  /* 0x0000005e001d7213 */ /* 0x000fe20000000000 */
[----:B------:R1:W-:Y:S01]  /*1bb0*/  LDGSTS.E [R242+0x2600], [R72.64], !P3 ;  /* 0x0260000048f27fae */ /* 0x0003e2000d921848 */
[----:B------:R-:W-:Y:S01]  /*1bc0*/  LOP3.LUT P3, RZ, R21, 0x1, RZ, 0xc0, !PT ;  /* 0x0000000115ff7812 */ /* 0x000fe2000786c0ff */
[----:B------:R-:W-:Y:S01]  /*1bd0*/  IMAD.HI.U32 R21, R138, R27, RZ ;  /* 0x0000001b8a157227 */ /* 0x000fe200078e00ff */
[----:B------:R-:W-:-:S02]  /*1be0*/  LOP3.LUT P5, RZ, R22, 0x1, RZ, 0xc0, !PT ;  /* 0x0000000116ff7812 */ /* 0x000fc400078ac0ff */
[----:B------:R-:W-:Y:S01]  /*1bf0*/  SHF.R.U32.HI R22, RZ, 0xa, R13 ;  /* 0x0000000aff167819 */ /* 0x000fe2000001160d */
[----:B------:R-:W-:Y:S01]  /*1c00*/  IMAD.WIDE R74, R28, 0x4, R30 ;  /* 0x000000041c4a7825 */ /* 0x000fe200078e021e */
[----:B------:R-:W-:Y:S02]  /*1c10*/  IABS R87, R96 ;  /* 0x0000006000577213 */ /* 0x000fe40000000000 */
[----:B------:R-:W-:Y:S01]  /*1c20*/  LOP3.LUT R102, R140, 0x10, RZ, 0xfc, !PT ;  /* 0x000000108c667812 */ /* 0x000fe200078efcff */
[----:B------:R-:W-:Y:S01]  /*1c30*/  IMAD.WIDE R76, R28, 0x4, R32 ;  /* 0x000000041c4c7825 */ /* 0x000fe200078e0220 */
[----:B------:R1:W-:Y:S01]  /*1c40*/  LDGSTS.E [R242+0x3400], [R74.64], !P6 ;  /* 0x034000004af27fae */ /* 0x0003e2000f121848 */
[----:B------:R-:W-:Y:S02]  /*1c50*/  LOP3.LUT R104, R140, 0x14, RZ, 0xfc, !PT ;  /* 0x000000148c687812 */ /* 0x000fe400078efcff */
[----:B------:R-:W-:Y:S01]  /*1c60*/  IMAD.MOV R21, RZ, RZ, -R21 ;  /* 0x000000ffff157224 */ /* 0x000fe200078e0a15 */
[----:B------:R1:W-:Y:S01]  /*1c70*/  LDGSTS.E [R242+0x3600], [R76.64], !P6 ;  /* 0x036000004cf27fae */ /* 0x0003e2000f121848 */
[----:B------:R-:W-:Y:S01]  /*1c80*/  IMAD R28, R232, 0x11, RZ ;  /* 0x00000011e81c7824 */ /* 0x000fe200078e02ff */
[----:B------:R-:W-:Y:S01]  /*1c90*/  LOP3.LUT P6, RZ, R22, 0x1, RZ, 0xc0, !PT ;  /* 0x0000000116ff7812 */ /* 0x000fe200078cc0ff */
[----:B------:R-:W-:Y:S01]  /*1ca0*/  IMAD R27, R10, R21, R27 ;  /* 0x000000150a1b7224 */ /* 0x000fe200078e021b */
[----:B------:R-:W-:Y:S01]  /*1cb0*/  IABS R147, R102 ;  /* 0x0000006600937213 */ /* 0x000fe20000000000 */
[----:B------:R-:W-:Y:S01]  /*1cc0*/  IMAD.WIDE R78, R28, 0x4, R30 ;  /* 0x000000041c4e7825 */ /* 0x000fe200078e021e */
[----:B------:R-:W-:-:S02]  /*1cd0*/  IABS R103, R104 ;  /* 0x0000006800677213 */ /* 0x000fc40000000000 */
[----:B------:R-:W-:Y:S01]  /*1ce0*/  LOP3.LUT R106, R140, 0x20, RZ, 0xfc, !PT ;  /* 0x000000208c6a7812 */ /* 0x000fe200078efcff */
[----:B------:R-:W-:Y:S01]  /*1cf0*/  IMAD.HI.U32 R21, R138, R29, RZ ;  /* 0x0000001d8a157227 */ /* 0x000fe200078e00ff */
[----:B------:R1:W-:Y:S01]  /*1d00*/  LDGSTS.E [R242+0x4400], [R78.64], P3 ;  /* 0x044000004ef27fae */ /* 0x0003e20009921848 */
[----:B------:R-:W-:Y:S02]  /*1d10*/  LOP3.LUT R107, R140, 0x28, RZ, 0xfc, !PT ;  /* 0x000000288c6b7812 */ /* 0x000fe400078efcff */
[----:B------:R-:W-:Y:S01]  /*1d20*/  IMAD.WIDE R80, R28, 0x4, R32 ;  /* 0x000000041c507825 */ /* 0x000fe200078e0220 */
[----:B------:R-:W-:Y:S02]  /*1d30*/  IABS R151, R106 ;  /* 0x0000006a00977213 */ /* 0x000fe40000000000 */
[----:B------:R-:W-:Y:S01]  /*1d40*/  LOP3.LUT R108, R140, 0x30, RZ, 0xfc, !PT ;  /* 0x000000308c6c7812 */ /* 0x000fe200078efcff */
[----:B------:R-:W-:Y:S01]  /*1d50*/  IMAD.HI.U32 R22, R138, R87, RZ ;  /* 0x000000578a167227 */ /* 0x000fe200078e00ff */
[----:B------:R1:W-:Y:S01]  /*1d60*/  LDGSTS.E [R242+0x4600], [R80.64], P3 ;  /* 0x0460000050f27fae */ /* 0x0003e20009921848 */
[----:B------:R-:W-:-:S02]  /*1d70*/  ISETP.GT.U32.AND P3, PT, R10, R27, PT ;  /* 0x0000001b0a00720c */ /* 0x000fc40003f64070 */
[----:B------:R-:W-:Y:S01]  /*1d80*/  IMAD.MOV R21, RZ, RZ, -R21 ;  /* 0x000000ffff157224 */ /* 0x000fe200078e0a15 */
[----:B------:R-:W-:Y:S01]  /*1d90*/  IABS R155, R108 ;  /* 0x0000006c009b7213 */ /* 0x000fe20000000000 */
[----:B------:R-:W-:Y:S01]  /*1da0*/  IMAD.MOV R22, RZ, RZ, -R22 ;  /* 0x000000ffff167224 */ /* 0x000fe200078e0a16 */
[----:B------:R-:W-:Y:S01]  /*1db0*/  LOP3.LUT R109, R140, 0x44, RZ, 0xfc, !PT ;  /* 0x000000448c6d7812 */ /* 0x000fe200078efcff */
[----:B------:R-:W-:Y:S01]  /*1dc0*/  IMAD R28, R10, R21, R29 ;  /* 0x000000150a1c7224 */ /* 0x000fe200078e021d */
[----:B------:R-:W-:Y:S01]  /*1dd0*/  LOP3.LUT R113, R140, 0x48, RZ, 0xfc, !PT ;  /* 0x000000488c717812 */ /* 0x000fe200078efcff */
[----:B------:R-:W-:Y:S01]  /*1de0*/  IMAD R21, R232, 0x19, RZ ;  /* 0x00000019e8157824 */ /* 0x000fe200078e02ff */
[----:B------:R-:W-:Y:S01]  /*1df0*/  LOP3.LUT R112, R140, 0x4c, RZ, 0xfc, !PT ;  /* 0x0000004c8c707812 */ /* 0x000fe200078efcff */
[C---:B------:R-:W-:Y:S01]  /*1e00*/  IMAD.WIDE R82, R84.reuse, 0x4, R30 ;  /* 0x0000000454527825 */ /* 0x040fe200078e021e */
[----:B------:R-:W-:Y:S02]  /*1e10*/  IABS R161, R113 ;  /* 0x0000007100a17213 */ /* 0x000fe40000000000 */
[----:B------:R-:W-:Y:S01]  /*1e20*/  IABS R197, R112 ;  /* 0x0000007000c57213 */ /* 0x000fe20000000000 */
[----:B------:R-:W-:Y:S01]  /*1e30*/  IMAD.WIDE R84, R84, 0x4, R32 ;  /* 0x0000000454547825 */ /* 0x000fe200078e0220 */
[----:B------:R1:W-:Y:S01]  /*1e40*/  LDGSTS.E [R242+0x5400], [R82.64], P6 ;  /* 0x0540000052f27fae */ /* 0x0003e2000b121848 */
[----:B------:R-:W-:-:S02]  /*1e50*/  LOP3.LUT R119, R140, 0x50, RZ, 0xfc, !PT ;  /* 0x000000508c777812 */ /* 0x000fc400078efcff */
[C---:B------:R-:W-:Y:S01]  /*1e60*/  IMAD R29, R10.reuse, R22, R87 ;  /* 0x000000160a1d7224 */ /* 0x040fe200078e0257 */
[----:B------:R1:W-:Y:S01]  /*1e70*/  LDGSTS.E [R242+0x5600], [R84.64], P6 ;  /* 0x0560000054f27fae */ /* 0x0003e2000b121848 */
[C---:B------:R-:W-:Y:S01]  /*1e80*/  IMAD.WIDE R86, R21.reuse, 0x4, R30 ;  /* 0x0000000415567825 */ /* 0x040fe200078e021e */
[----:B------:R-:W-:Y:S02]  /*1e90*/  ISETP.GT.U32.AND P6, PT, R10, R28, PT ;  /* 0x0000001c0a00720c */ /* 0x000fe40003fc4070 */
[C---:B------:R-:W-:Y:S01]  /*1ea0*/  LOP3.LUT R22, R140.reuse, 0xc, RZ, 0xfc, !PT ;  /* 0x0000000c8c167812 */ /* 0x040fe200078efcff */
[----:B------:R-:W-:Y:S01]  /*1eb0*/  IMAD.WIDE R88, R21, 0x4, R32 ;  /* 0x0000000415587825 */ /* 0x000fe200078e0220 */
[----:B------:R1:W-:Y:S01]  /*1ec0*/  LDGSTS.E [R242+0x6400], [R86.64], P5 ;  /* 0x0640000056f27fae */ /* 0x0003e2000a921848 */
[----:B------:R-:W-:Y:S02]  /*1ed0*/  LOP3.LUT R120, R140, 0x54, RZ, 0xfc, !PT ;  /* 0x000000548c787812 */ /* 0x000fe400078efcff */
[----:B------:R-:W-:Y:S01]  /*1ee0*/  @!P3 IMAD.IADD R27, R27, 0x1, -R10 ;  /* 0x000000011b1bb824 */ /* 0x000fe200078e0a0a */
[----:B------:R1:W-:Y:S01]  /*1ef0*/  LDGSTS.E [R242+0x6600], [R88.64], P5 ;  /* 0x0660000058f27fae */ /* 0x0003e2000a921848 */
[----:B------:R-:W-:Y:S01]  /*1f00*/  ISETP.GT.U32.AND P5, PT, R10, R29, PT ;  /* 0x0000001d0a00720c */ /* 0x000fe20003fa4070 */
[----:B------:R-:W-:Y:S01]  /*1f10*/  IMAD.WIDE R90, R251, 0x4, R30 ;  /* 0x00000004fb5a7825 */ /* 0x000fe200078e021e */
[----:B------:R-:W-:-:S02]  /*1f20*/  IABS R95, R22 ;  /* 0x00000016005f7213 */ /* 0x000fc40000000000 */
[----:B------:R-:W-:Y:S01]  /*1f30*/  ISETP.GT.U32.AND P3, PT, R10, R27, PT ;  /* 0x0000001b0a00720c */ /* 0x000fe20003f64070 */
[----:B------:R-:W-:Y:S01]  /*1f40*/  @!P6 IMAD.IADD R28, R28, 0x1, -R10 ;  /* 0x000000011c1ce824 */ /* 0x000fe200078e0a0a */
[----:B------:R1:W-:Y:S01]  /*1f50*/  LDGSTS.E [R242+0x7400], [R90.64], P4 ;  /* 0x074000005af27fae */ /* 0x0003e2000a121848 */
[----:B------:R-:W-:Y:S01]  /*1f60*/  IMAD.HI.U32 R21, R138, R95, RZ ;  /* 0x0000005f8a157227 */ /* 0x000fe200078e00ff */
[----:B------:R-:W-:Y:S02]  /*1f70*/  IABS R199, R120 ;  /* 0x0000007800c77213 */ /* 0x000fe40000000000 */
[----:B------:R-:W-:Y:S01]  /*1f80*/  ISETP.GT.U32.AND P6, PT, R10, R28, PT ;  /* 0x0000001c0a00720c */ /* 0x000fe20003fc4070 */
[----:B------:R-:W-:Y:S01]  /*1f90*/  IMAD.WIDE R92, R251, 0x4, R32 ;  /* 0x00000004fb5c7825 */ /* 0x000fe200078e0220 */
[C---:B------:R-:W-:Y:S02]  /*1fa0*/  LOP3.LUT R121, R140.reuse, 0x58, RZ, 0xfc, !PT ;  /* 0x000000588c797812 */ /* 0x040fe400078efcff */
[C---:B------:R-:W-:Y:S01]  /*1fb0*/  LOP3.LUT R125, R140.reuse, 0x5c, RZ, 0xfc, !PT ;  /* 0x0000005c8c7d7812 */ /* 0x040fe200078efcff */
[--C-:B------:R-:W-:Y:S01]  /*1fc0*/  @!P5 IMAD.IADD R29, R29, 0x1, -R10.reuse ;  /* 0x000000011d1dd824 */ /* 0x100fe200078e0a0a */
[----:B------:R1:W-:Y:S01]  /*1fd0*/  LDGSTS.E [R242+0x7600], [R92.64], P4 ;  /* 0x076000005cf27fae */ /* 0x0003e2000a121848 */
[----:B------:R-:W-:Y:S01]  /*1fe0*/  @!P3 IMAD.IADD R27, R27, 0x1, -R10 ;  /* 0x000000011b1bb824 */ /* 0x000fe200078e0a0a */
[----:B------:R-:W-:Y:S01]  /*1ff0*/  ISETP.GE.AND P3, PT, R140, RZ, PT ;  /* 0x000000ff8c00720c */ /* 0x000fe20003f66270 */
[----:B------:R-:W-:Y:S01]  /*2000*/  IMAD.MOV R146, RZ, RZ, -R21 ;  /* 0x000000ffff927224 */ /* 0x000fe200078e0a15 */
[----:B------:R-:W-:Y:S01]  /*2010*/  ISETP.GT.U32.AND P5, PT, R10, R29, PT ;  /* 0x0000001d0a00720c */ /* 0x000fe20003fa4070 */
[----:B------:R-:W-:Y:S01]  /*2020*/  IMAD.HI.U32 R21, R138, R147, RZ ;  /* 0x000000938a157227 */ /* 0x000fe200078e00ff */
[----:B------:R-:W-:-:S02]  /*2030*/  ISETP.GE.AND P4, PT, R94, RZ, PT ;  /* 0x000000ff5e00720c */ /* 0x000fc40003f86270 */
[----:B------:R-:W-:Y:S01]  /*2040*/  IABS R111, R121 ;  /* 0x00000079006f7213 */ /* 0x000fe20000000000 */
[----:B------:R-:W-:Y:S01]  /*2050*/  IMAD.MOV R21, RZ, RZ, -R21 ;  /* 0x000000ffff157224 */ /* 0x000fe200078e0a15 */
[----:B------:R-:W-:Y:S01]  /*2060*/  IABS R201, R125 ;  /* 0x0000007d00c97213 */ /* 0x000fe20000000000 */
[----:B------:R-:W-:Y:S01]  /*2070*/  IMAD R146, R10, R146, R95 ;  /* 0x000000920a927224 */ /* 0x000fe200078e025f */
[----:B------:R-:W-:Y:S01]  /*2080*/  LOP3.LUT R137, R140, 0x60, RZ, 0xfc, !PT ;  /* 0x000000608c897812 */ /* 0x000fe200078efcff */
[----:B------:R-:W-:Y:S01]  /*2090*/  IMAD R147, R10, R21, R147 ;  /* 0x000000150a937224 */ /* 0x000fe200078e0293 */
[----:B------:R-:W-:Y:S01]  /*20a0*/  IADD3 R21, R2, -0x3, RZ ;  /* 0xfffffffd02157810 */ /* 0x000fe20007ffe0ff */
[--C-:B------:R-:W-:Y:S01]  /*20b0*/  @!P6 IMAD.IADD R28, R28, 0x1, -R10.reuse ;  /* 0x000000011c1ce824 */ /* 0x100fe200078e0a0a */
[----:B------:R-:W-:Y:S01]  /*20c0*/  ISETP.GT.U32.AND P6, PT, R10, R146, PT ;  /* 0x000000920a00720c */ /* 0x000fe20003fc4070 */
[----:B------:R-:W-:Y:S01]  /*20d0*/  @!P3 IMAD.MOV R27, RZ, RZ, -R27 ;  /* 0x000000ffff1bb224 */ /* 0x000fe200078e0a1b */
[----:B------:R-:W-:Y:S01]  /*20e0*/  ISETP.GE.U32.AND P3, PT, R21, 0x7fffffde, PT ;  /* 0x7fffffde1500780c */ /* 0x000fe20003f66070 */
[----:B------:R-:W-:Y:S01]  /*20f0*/  @!P5 IMAD.IADD R29, R29, 0x1, -R10 ;  /* 0x000000011d1dd824 */ /* 0x000fe200078e0a0a */
[----:B------:R-:W-:Y:S01]  /*2100*/  ISETP.GE.AND P5, PT, R96, RZ, PT ;  /* 0x000000ff6000720c */ /* 0x000fe20003fa6270 */
[----:B------:R-:W-:Y:S01]  /*2110*/  IMAD.HI.U32 R21, R138, R103, RZ ;  /* 0x000000678a157227 */ /* 0x000fe200078e00ff */
[----:B------:R-:W-:-:S02]  /*2120*/  IABS R123, R137 ;  /* 0x00000089007b7213 */ /* 0x000fc40000000000 */
[----:B------:R-:W-:Y:S01]  /*2130*/  LOP3.LUT R164, R140, 0x64, RZ, 0xfc, !PT ;  /* 0x000000648ca47812 */ /* 0x000fe200078efcff */
[----:B------:R-:W-:Y:S01]  /*2140*/  @!P4 IMAD.MOV R28, RZ, RZ, -R28 ;  /* 0x000000ffff1cc224 */ /* 0x000fe200078e0a1c */
[----:B------:R-:W-:Y:S01]  /*2150*/  ISETP.GT.U32.AND P4, PT, R10, R147, PT ;  /* 0x000000930a00720c */ /* 0x000fe20003f84070 */
[----:B------:R-:W-:Y:S01]  /*2160*/  IMAD.MOV R21, RZ, RZ, -R21 ;  /* 0x000000ffff157224 */ /* 0x000fe200078e0a15 */
[----:B------:R-:W-:Y:S01]  /*2170*/  IABS R203, R164 ;  /* 0x000000a400cb7213 */ /* 0x000fe20000000000 */
[C---:B------:R-:W-:Y:S01]  /*2180*/  IMAD.WIDE R94, R97.reuse, 0x4, R30 ;  /* 0x00000004615e7825 */ /* 0x040fe200078e021e */
[C---:B------:R-:W-:Y:S02]  /*2190*/  LOP3.LUT R167, R140.reuse, 0x6c, RZ, 0xfc, !PT ;  /* 0x0000006c8ca77812 */ /* 0x040fe400078efcff */
[----:B------:R-:W-:Y:S01]  /*21a0*/  LOP3.LUT R166, R140, 0x68, RZ, 0xfc, !PT ;  /* 0x000000688ca67812 */ /* 0x000fe200078efcff */
[----:B------:R-:W-:Y:S01]  /*21b0*/  IMAD R148, R10, R21, R103 ;  /* 0x000000150a947224 */ /* 0x000fe200078e0267 */
[----:B------:R1:W-:Y:S01]  /*21c0*/  LDGSTS.E [R241+0x800], [R94.64], !P3 ;  /* 0x008000005ef17fae */ /* 0x0003e2000d921848 */
[----:B------:R-:W-:Y:S01]  /*21d0*/  @!P6 IMAD.IADD R146, R146, 0x1, -R10 ;  /* 0x000000019292e824 */ /* 0x000fe200078e0a0a */
[----:B------:R-:W-:Y:S01]  /*21e0*/  ISETP.GE.AND P6, PT, R22, RZ, PT ;  /* 0x000000ff1600720c */ /* 0x000fe20003fc6270 */
[----:B------:R-:W-:Y:S01]  /*21f0*/  IMAD.WIDE R96, R97, 0x4, R32 ;  /* 0x0000000461607825 */ /* 0x000fe200078e0220 */
[----:B------:R-:W-:-:S02]  /*2200*/  LOP3.LUT R22, R140, 0x18, RZ, 0xfc, !PT ;  /* 0x000000188c167812 */ /* 0x000fc400078efcff */
[----:B------:R-:W-:Y:S01]  /*2210*/  IABS R217, R167 ;  /* 0x000000a700d97213 */ /* 0x000fe20000000000 */
[----:B------:R-:W-:Y:S01]  /*2220*/  @!P5 IMAD.MOV R29, RZ, RZ, -R29 ;  /* 0x000000ffff1dd224 */ /* 0x000fe200078e0a1d */
[----:B------:R-:W-:Y:S01]  /*2230*/  ISETP.GT.U32.AND P5, PT, R10, R148, PT ;  /* 0x000000940a00720c */ /* 0x000fe20003fa4070 */
[----:B------:R-:W-:Y:S01]  /*2240*/  IMAD.WIDE R98, R100, 0x4, R30 ;  /* 0x0000000464627825 */ /* 0x000fe200078e021e */
[----:B------:R1:W-:Y:S01]  /*2250*/  LDGSTS.E [R241+0xa00], [R96.64], !P3 ;  /* 0x00a0000060f17fae */ /* 0x0003e2000d921848 */
[----:B------:R-:W-:Y:S02]  /*2260*/  IABS R149, R22 ;  /* 0x0000001600957213 */ /* 0x000fe40000000000 */
[----:B------:R-:W-:Y:S01]  /*2270*/  @!P4 IMAD.IADD R147, R147, 0x1, -R10 ;  /* 0x000000019393c824 */ /* 0x000fe200078e0a0a */
[----:B------:R-:W-:Y:S01]  /*2280*/  ISETP.GT.U32.AND P3, PT, R10, R146, PT ;  /* 0x000000920a00720c */ /* 0x000fe20003f64070 */
[----:B------:R-:W-:Y:S01]  /*2290*/  IMAD.WIDE R100, R100, 0x4, R32 ;  /* 0x0000000464647825 */ /* 0x000fe200078e0220 */
[----:B------:R1:W-:Y:S01]  /*22a0*/  LDGSTS.E [R241+0x1800], [R98.64], !P2 ;  /* 0x0180000062f17fae */ /* 0x0003e2000d121848 */
[----:B------:R-:W-:-:S02]  /*22b0*/  IABS R163, R166 ;  /* 0x000000a600a37213 */ /* 0x000fc40000000000 */
[----:B------:R-:W-:Y:S01]  /*22c0*/  ISETP.GT.U32.AND P4, PT, R10, R147, PT ;  /* 0x000000930a00720c */ /* 0x000fe20003f84070 */
[----:B------:R1:W-:Y:S01]  /*22d0*/  LDGSTS.E [R241+0x1a00], [R100.64], !P2 ;  /* 0x01a0000064f17fae */ /* 0x0003e2000d121848 */
[----:B------:R-:W-:Y:S01]  /*22e0*/  ISETP.GE.AND P2, PT, R102, RZ, PT ;  /* 0x000000ff6600720c */ /* 0x000fe20003f46270 */
[----:B------:R-:W-:Y:S01]  /*22f0*/  IMAD.HI.U32 R21, R138, R149, RZ ;  /* 0x000000958a157227 */ /* 0x000fe200078e00ff */
[C---:B------:R-:W-:Y:S02]  /*2300*/  LOP3.LUT R102, R140.reuse, 0x1c, RZ, 0xfc, !PT ;  /* 0x0000001c8c667812 */ /* 0x040fe400078efcff */
[----:B------:R-:W-:Y:S01]  /*2310*/  LOP3.LUT R170, R140, 0x70, RZ, 0xfc, !PT ;  /* 0x000000708caa7812 */ /* 0x000fe200078efcff */
[----:B------:R-:W-:Y:S01]  /*2320*/  IMAD.MOV R21, RZ, RZ, -R21 ;  /* 0x000000ffff157224 */ /* 0x000fe200078e0a15 */
[----:B------:R-:W-:Y:S01]  /*2330*/  IABS R103, R102 ;  /* 0x0000006600677213 */ /* 0x000fe20000000000 */
[--C-:B------:R-:W-:Y:S01]  /*2340*/  @!P5 IMAD.IADD R148, R148, 0x1, -R10.reuse ;  /* 0x000000019494d824 */ /* 0x100fe200078e0a0a */
[----:B------:R-:W-:Y:S01]  /*2350*/  LOP3.LUT R168, R140, 0x74, RZ, 0xfc, !PT ;  /* 0x000000748ca87812 */ /* 0x000fe200078efcff */
[----:B------:R-:W-:Y:S01]  /*2360*/  @!P3 IMAD.IADD R146, R146, 0x1, -R10 ;  /* 0x000000019292b824 */ /* 0x000fe200078e0a0a */
[----:B------:R-:W-:Y:S01]  /*2370*/  ISETP.GE.AND P3, PT, R104, RZ, PT ;  /* 0x000000ff6800720c */ /* 0x000fe20003f66270 */
[C---:B------:R-:W-:Y:S01]  /*2380*/  IMAD R149, R10.reuse, R21, R149 ;  /* 0x000000150a957224 */ /* 0x040fe200078e0295 */
[----:B------:R-:W-:Y:S01]  /*2390*/  ISETP.GT.U32.AND P5, PT, R10, R148, PT ;  /* 0x000000940a00720c */ /* 0x000fe20003fa4070 */
[----:B------:R-:W-:Y:S01]  /*23a0*/  IMAD.HI.U32 R21, R138, R103, RZ ;  /* 0x000000678a157227 */ /* 0x000fe200078e00ff */
[----:B------:R-:W-:-:S02]  /*23b0*/  LOP3.LUT R104, R140, 0x24, RZ, 0xfc, !PT ;  /* 0x000000248c687812 */ /* 0x000fc400078efcff */
[----:B------:R-:W-:Y:S01]  /*23c0*/  LOP3.LUT R24, R140, 0x7c, RZ, 0xfc, !PT ;  /* 0x0000007c8c187812 */ /* 0x000fe200078efcff */
[----:B------:R-:W-:Y:S01]  /*23d0*/  @!P4 IMAD.IADD R147, R147, 0x1, -R10 ;  /* 0x000000019393c824 */ /* 0x000fe200078e0a0a */
[----:B------:R-:W-:Y:S01]  /*23e0*/  ISETP.GE.AND P4, PT, R22, RZ, PT ;  /* 0x000000ff1600720c */ /* 0x000fe20003f86270 */
[----:B------:R-:W-:Y:S01]  /*23f0*/  @!P6 IMAD.MOV R146, RZ, RZ, -R146 ;  /* 0x000000ffff92e224 */ /* 0x000fe200078e0a92 */
[----:B------:R-:W-:Y:S01]  /*2400*/  ISETP.GT.U32.AND P6, PT, R10, R149, PT ;  /* 0x000000950a00720c */ /* 0x000fe20003fc4070 */
[----:B------:R-:W-:Y:S01]  /*2410*/  IMAD.HI.U32 R22, R138, R151, RZ ;  /* 0x000000978a167227 */ /* 0x000fe200078e00ff */
[----:B------:R-:W-:Y:S02]  /*2420*/  IABS R153, R104 ;  /* 0x0000006800997213 */ /* 0x000fe40000000000 */
[----:B------:R-:W-:Y:S01]  /*2430*/  IABS R11, R24 ;  /* 0x00000018000b7213 */ /* 0x000fe20000000000 */
[----:B------:R-:W-:Y:S01]  /*2440*/  IMAD.MOV R21, RZ, RZ, -R21 ;  /* 0x000000ffff157224 */ /* 0x000fe200078e0a15 */
[----:B------:R-:W-:Y:S01]  /*2450*/  LOP3.LUT R165, R165, 0x3, RZ, 0xc0, !PT ;  /* 0x00000003a5a57812 */ /* 0x000fe200078ec0ff */
[----:B------:R-:W-:Y:S01]  /*2460*/  IMAD.MOV R22, RZ, RZ, -R22 ;  /* 0x000000ffff167224 */ /* 0x000fe200078e0a16 */
[----:B------:R-:W-:Y:S01]  /*2470*/  IADD3 R17, R23, R17, R20 ;  /* 0x0000001117117210 */ /* 0x000fe20007ffe014 */
[C---:B------:R-:W-:Y:S01]  /*2480*/  IMAD R150, R10.reuse, R21, R103 ;  /* 0x000000150a967224 */ /* 0x040fe200078e0267 */
[----:B------:R-:W-:Y:S01]  /*2490*/  IABS R103, R107 ;  /* 0x0000006b00677213 */ /* 0x000fe20000000000 */
[----:B------:R-:W-:Y:S01]  /*24a0*/  IMAD R151, R10, R22, R151 ;  /* 0x000000160a977224 */ /* 0x000fe200078e0297 */
[----:B------:R-:W-:Y:S01]  /*24b0*/  LOP3.LUT R25, R25, 0x3, RZ, 0xc0, !PT ;  /* 0x0000000319197812 */ /* 0x000fe200078ec0ff */
[--C-:B------:R-:W-:Y:S01]  /*24c0*/  @!P5 IMAD.IADD R148, R148, 0x1, -R10.reuse ;  /* 0x000000019494d824 */ /* 0x100fe200078e0a0a */
[C---:B------:R-:W-:Y:S01]  /*24d0*/  ISETP.GT.U32.AND P5, PT, R10.reuse, R150, PT ;  /* 0x000000960a00720c */ /* 0x040fe20003fa4070 */
[----:B------:R-:W-:Y:S01]  /*24e0*/  @!P6 IMAD.IADD R149, R149, 0x1, -R10 ;  /* 0x000000019595e824 */ /* 0x000fe200078e0a0a */
[----:B------:R-:W-:Y:S01]  /*24f0*/  LOP3.LUT R141, R141, 0xf, RZ, 0xc0, !PT ;  /* 0x0000000f8d8d7812 */ /* 0x000fe200078ec0ff */
[----:B------:R-:W-:Y:S01]  /*2500*/  @!P3 IMAD.MOV R148, RZ, RZ, -R148 ;  /* 0x000000ffff94b224 */ /* 0x000fe200078e0a94 */
[----:B------:R-:W-:Y:S01]  /*2510*/  ISETP.GT.U32.AND P3, PT, R10, R151, PT ;  /* 0x000000970a00720c */ /* 0x000fe20003f64070 */
[----:B------:R-:W-:Y:S01]  /*2520*/  IMAD.HI.U32 R21, R138, R153, RZ ;  /* 0x000000998a157227 */ /* 0x000fe200078e00ff */
[----:B------:R-:W-:-:S02]  /*2530*/  ISETP.GT.U32.AND P6, PT, R10, R149, PT ;  /* 0x000000950a00720c */ /* 0x000fc40003fc4070 */
[----:B------:R-:W-:Y:S01]  /*2540*/  IADD3 R4, R144, R4, R7 ;  /* 0x0000000490047210 */ /* 0x000fe20007ffe007 */
[----:B------:R-:W-:Y:S01]  /*2550*/  @!P2 IMAD.MOV R147, RZ, RZ, -R147 ;  /* 0x000000ffff93a224 */ /* 0x000fe200078e0a93 */
[----:B------:R-:W-:Y:S01]  /*2560*/  ISETP.GE.AND P2, PT, R102, RZ, PT ;  /* 0x000000ff6600720c */ /* 0x000fe20003f46270 */
[----:B------:R-:W-:Y:S01]  /*2570*/  IMAD.MOV R21, RZ, RZ, -R21 ;  /* 0x000000ffff157224 */ /* 0x000fe200078e0a15 */
[----:B------:R-:W-:Y:S01]  /*2580*/  LOP3.LUT R102, R140, 0x2c, RZ, 0xfc, !PT ;  /* 0x0000002c8c667812 */ /* 0x000fe200078efcff */
[--C-:B------:R-:W-:Y:S01]  /*2590*/  @!P5 IMAD.IADD R150, R150, 0x1, -R10.reuse ;  /* 0x000000019696d824 */ /* 0x100fe200078e0a0a */
[----:B------:R-:W-:Y:S01]  /*25a0*/  IADD3 R12, R165, R12, R15 ;  /* 0x0000000ca50c7210 */ /* 0x000fe20007ffe00f */
[C---:B------:R-:W-:Y:S01]  /*25b0*/  IMAD R153, R10.reuse, R21, R153 ;  /* 0x000000150a997224 */ /* 0x040fe200078e0299 */
[----:B------:R-:W-:Y:S01]  /*25c0*/  IABS R105, R102 ;  /* 0x0000006600697213 */ /* 0x000fe20000000000 */
[----:B------:R-:W-:Y:S01]  /*25d0*/  @!P3 IMAD.IADD R151, R151, 0x1, -R10 ;  /* 0x000000019797b824 */ /* 0x000fe200078e0a0a */
[----:B------:R-:W-:Y:S01]  /*25e0*/  ISETP.GT.U32.AND P5, PT, R10, R150, PT ;  /* 0x000000960a00720c */ /* 0x000fe20003fa4070 */
[----:B------:R-:W-:Y:S01]  /*25f0*/  IMAD.HI.U32 R22, R138, R103, RZ ;  /* 0x000000678a167227 */ /* 0x000fe200078e00ff */
[----:B------:R-:W-:-:S02]  /*2600*/  IADD3 R18, R25, R139, R18 ;  /* 0x0000008b19127210 */ /* 0x000fc40007ffe012 */
[C---:B------:R-:W-:Y:S01]  /*2610*/  ISETP.GT.U32.AND P3, PT, R10.reuse, R151, PT ;  /* 0x000000970a00720c */ /* 0x040fe20003f64070 */
[----:B------:R-:W-:Y:S01]  /*2620*/  @!P6 IMAD.IADD R149, R149, 0x1, -R10 ;  /* 0x000000019595e824 */ /* 0x000fe200078e0a0a */
[----:B------:R-:W-:Y:S01]  /*2630*/  ISETP.GT.U32.AND P6, PT, R10, R153, PT ;  /* 0x000000990a00720c */ /* 0x000fe20003fc4070 */
[----:B------:R-:W-:Y:S02]  /*2640*/  IMAD.MOV R22, RZ, RZ, -R22 ;  /* 0x000000ffff167224 */ /* 0x000fe400078e0a16 */
[----:B------:R-:W-:-:S04]  /*2650*/  IMAD.HI.U32 R21, R138, R105, RZ ;  /* 0x000000698a157227 */ /* 0x000fc800078e00ff */
[----:B------:R-:W-:Y:S02]  /*2660*/  IMAD R152, R10, R22, R103 ;  /* 0x000000160a987224 */ /* 0x000fe400078e0267 */
[----:B------:R-:W-:Y:S02]  /*2670*/  IMAD.MOV R21, RZ, RZ, -R21 ;  /* 0x000000ffff157224 */ /* 0x000fe400078e0a15 */
[----:B------:R-:W-:-:S04]  /*2680*/  IMAD.HI.U32 R22, R138, R155, RZ ;  /* 0x0000009b8a167227 */ /* 0x000fc800078e00ff */
[----:B------:R-:W-:Y:S01]  /*2690*/  @!P4 IMAD.MOV R149, RZ, RZ, -R149 ;  /* 0x000000ffff95c224 */ /* 0x000fe200078e0a95 */
[----:B------:R-:W-:Y:S01]  /*26a0*/  ISETP.GT.U32.AND P4, PT, R10, R152, PT ;  /* 0x000000980a00720c */ /* 0x000fe20003f84070 */
[----:B------:R-:W-:Y:S01]  /*26b0*/  @!P5 IMAD.IADD R150, R150, 0x1, -R10 ;  /* 0x000000019696d824 */ /* 0x000fe200078e0a0a */
[----:B------:R-:W-:Y:S01]  /*26c0*/  ISETP.GE.AND P5, PT, R106, RZ, PT ;  /* 0x000000ff6a00720c */ /* 0x000fe20003fa6270 */
[----:B------:R-:W-:Y:S01]  /*26d0*/  IMAD R154, R10, R21, R105 ;  /* 0x000000150a9a7224 */ /* 0x000fe200078e0269 */
[C---:B------:R-:W-:Y:S01]  /*26e0*/  LOP3.LUT R105, R140.reuse, 0x34, RZ, 0xfc, !PT ;  /* 0x000000348c697812 */ /* 0x040fe200078efcff */
[----:B------:R-:W-:Y:S01]  /*26f0*/  IMAD.MOV R22, RZ, RZ, -R22 ;  /* 0x000000ffff167224 */ /* 0x000fe200078e0a16 */
[----:B------:R-:W-:Y:S01]  /*2700*/  LOP3.LUT R106, R140, 0x38, RZ, 0xfc, !PT ;  /* 0x000000388c6a7812 */ /* 0x000fe200078efcff */
[--C-:B------:R-:W-:Y:S01]  /*2710*/  @!P6 IMAD.IADD R153, R153, 0x1, -R10.reuse ;  /* 0x000000019999e824 */ /* 0x100fe200078e0a0a */
[----:B------:R-:W-:Y:S01]  /*2720*/  IABS R103, R105 ;  /* 0x0000006900677213 */ /* 0x000fe20000000000 */
[----:B------:R-:W-:Y:S01]  /*2730*/  @!P3 IMAD.IADD R151, R151, 0x1, -R10 ;  /* 0x000000019797b824 */ /* 0x000fe200078e0a0a */
[C---:B------:R-:W-:Y:S01]  /*2740*/  ISETP.GT.U32.AND P3, PT, R10.reuse, R154, PT ;  /* 0x0000009a0a00720c */ /* 0x040fe20003f64070 */
[C---:B------:R-:W-:Y:S01]  /*2750*/  IMAD R155, R10.reuse, R22, R155 ;  /* 0x000000160a9b7224 */ /* 0x040fe200078e029b */
[----:B------:R-:W-:Y:S01]  /*2760*/  ISETP.GT.U32.AND P6, PT, R10, R153, PT ;  /* 0x000000990a00720c */ /* 0x000fe20003fc4070 */
[----:B------:R-:W-:Y:S01]  /*2770*/  @!P2 IMAD.MOV R150, RZ, RZ, -R150 ;  /* 0x000000ffff96a224 */ /* 0x000fe200078e0a96 */
[----:B------:R-:W-:Y:S01]  /*2780*/  IABS R157, R106 ;  /* 0x0000006a009d7213 */ /* 0x000fe20000000000 */
[----:B------:R-:W-:Y:S01]  /*2790*/  @!P4 IMAD.IADD R152, R152, 0x1, -R10 ;  /* 0x000000019898c824 */ /* 0x000fe200078e0a0a */
[----:B------:R-:W-:Y:S01]  /*27a0*/  ISETP.GT.U32.AND P2, PT, R10, R155, PT ;  /* 0x0000009b0a00720c */ /* 0x000fe20003f44070 */
[----:B------:R-:W-:Y:S01]  /*27b0*/  @!P5 IMAD.MOV R151, RZ, RZ, -R151 ;  /* 0x000000ffff97d224 */ /* 0x000fe200078e0a97 */
[----:B------:R-:W-:Y:S01]  /*27c0*/  ISETP.GE.AND P5, PT, R104, RZ, PT ;  /* 0x000000ff6800720c */ /* 0x000fe20003fa6270 */
[----:B------:R-:W-:Y:S01]  /*27d0*/  IMAD.HI.U32 R21, R138, R103, RZ ;  /* 0x000000678a157227 */ /* 0x000fe200078e00ff */
[----:B------:R-:W-:-:S02]  /*27e0*/  ISETP.GT.U32.AND P4, PT, R10, R152, PT ;  /* 0x000000980a00720c */ /* 0x000fc40003f84070 */
[----:B------:R-:W-:Y:S01]  /*27f0*/  IADD3 R22, R2, -0xf, RZ ;  /* 0xfffffff102167810 */ /* 0x000fe20007ffe0ff */
[--C-:B------:R-:W-:Y:S02]  /*2800*/  @!P3 IMAD.IADD R154, R154, 0x1, -R10.reuse ;  /* 0x000000019a9ab824 */ /* 0x100fe400078e0a0a */
[----:B------:R-:W-:Y:S02]  /*2810*/  IMAD.MOV R21, RZ, RZ, -R21 ;  /* 0x000000ffff157224 */ /* 0x000fe400078e0a15 */
[--C-:B------:R-:W-:Y:S01]  /*2820*/  @!P6 IMAD.IADD R153, R153, 0x1, -R10.reuse ;  /* 0x000000019999e824 */ /* 0x100fe200078e0a0a */
[----:B------:R-:W-:Y:S01]  /*2830*/  ISETP.GE.AND P6, PT, R107, RZ, PT ;  /* 0x000000ff6b00720c */ /* 0x000fe20003fc6270 */
[----:B------:R-:W-:Y:S01]  /*2840*/  @!P2 IMAD.IADD R155, R155, 0x1, -R10 ;  /* 0x000000019b9ba824 */ /* 0x000fe200078e0a0a */
[C---:B------:R-:W-:Y:S01]  /*2850*/  ISETP.GT.U32.AND P3, PT, R10.reuse, R154, PT ;  /* 0x0000009a0a00720c */ /* 0x040fe20003f64070 */
[C---:B------:R-:W-:Y:S01]  /*2860*/  IMAD R156, R10.reuse, R21, R103 ;  /* 0x000000150a9c7224 */ /* 0x040fe200078e0267 */
[----:B------:R-:W-:Y:S01]  /*2870*/  IABS R107, R109 ;  /* 0x0000006d006b7213 */ /* 0x000fe20000000000 */
[----:B------:R-:W-:Y:S01]  /*2880*/  @!P5 IMAD.MOV R153, RZ, RZ, -R153 ;  /* 0x000000ffff99d224 */ /* 0x000fe200078e0a99 */
[----:B------:R-:W-:Y:S01]  /*2890*/  ISETP.GT.U32.AND P2, PT, R10, R155, PT ;  /* 0x0000009b0a00720c */ /* 0x000fe20003f44070 */
[----:B------:R-:W-:Y:S01]  /*28a0*/  IMAD.HI.U32 R21, R138, R157, RZ ;  /* 0x0000009d8a157227 */ /* 0x000fe200078e00ff */
[----:B------:R-:W-:-:S03]  /*28b0*/  ISETP.GT.U32.AND P5, PT, R10, R156, PT ;  /* 0x0000009c0a00720c */ /* 0x000fc60003fa4070 */
[----:B------:R-:W-:Y:S01]  /*28c0*/  @!P4 IMAD.IADD R152, R152, 0x1, -R10 ;  /* 0x000000019898c824 */ /* 0x000fe200078e0a0a */
[----:B------:R-:W-:Y:S01]  /*28d0*/  ISETP.GE.U32.AND P4, PT, R22, 0x7fffffd2, PT ;  /* 0x7fffffd21600780c */ /* 0x000fe20003f86070 */
[----:B------:R-:W-:Y:S02]  /*28e0*/  IMAD.MOV R21, RZ, RZ, -R21 ;  /* 0x000000ffff157224 */ /* 0x000fe400078e0a15 */
[----:B------:R-:W-:Y:S01]  /*28f0*/  @!P6 IMAD.MOV R152, RZ, RZ, -R152 ;  /* 0x000000ffff98e224 */ /* 0x000fe200078e0a98 */
[----:B------:R-:W-:Y:S01]  /*2900*/  ISETP.GE.AND P6, PT, R102, RZ, PT ;  /* 0x000000ff6600720c */ /* 0x000fe20003fc6270 */
[--C-:B------:R-:W-:Y:S01]  /*2910*/  @!P3 IMAD.IADD R154, R154, 0x1, -R10.reuse ;  /* 0x000000019a9ab824 */ /* 0x100fe200078e0a0a */
[----:B------:R-:W-:Y:S01]  /*2920*/  ISETP.GE.AND P3, PT, R108, RZ, PT ;  /* 0x000000ff6c00720c */ /* 0x000fe20003f66270 */
[----:B------:R-:W-:Y:S01]  /*2930*/  IMAD R157, R10, R21, R157 ;  /* 0x000000150a9d7224 */ /* 0x000fe200078e029d */
[----:B------:R-:W-:Y:S01]  /*2940*/  LOP3.LUT R102, R140, 0x3c, RZ, 0xfc, !PT ;  /* 0x0000003c8c667812 */ /* 0x000fe200078efcff */
[--C-:B------:R-:W-:Y:S01]  /*2950*/  @!P2 IMAD.IADD R155, R155, 0x1, -R10.reuse ;  /* 0x000000019b9ba824 */ /* 0x100fe200078e0a0a */
[----:B------:R-:W-:Y:S01]  /*2960*/  IADD3 R21, R2, -0xb, RZ ;  /* 0xfffffff502157810 */ /* 0x000fe20007ffe0ff */
[----:B------:R-:W-:Y:S01]  /*2970*/  @!P5 IMAD.IADD R156, R156, 0x1, -R10 ;  /* 0x000000019c9cd824 */ /* 0x000fe200078e0a0a */
[----:B------:R-:W-:Y:S01]  /*2980*/  ISETP.GT.U32.AND P2, PT, R10, R157, PT ;  /* 0x0000009d0a00720c */ /* 0x000fe20003f44070 */
[----:B------:R-:W-:Y:S01]  /*2990*/  IMAD.HI.U32 R122, R138, R123, RZ ;  /* 0x0000007b8a7a7227 */ /* 0x000fe200078e00ff */
[----:B------:R-:W-:-:S02]  /*29a0*/  IABS R103, R102 ;  /* 0x0000006600677213 */ /* 0x000fc40000000000 */
[----:B------:R-:W-:Y:S01]  /*29b0*/  ISETP.GT.U32.AND P5, PT, R10, R156, PT ;  /* 0x0000009c0a00720c */ /* 0x000fe20003fa4070 */
[----:B------:R-:W-:Y:S01]  /*29c0*/  @!P6 IMAD.MOV R154, RZ, RZ, -R154 ;  /* 0x000000ffff9ae224 */ /* 0x000fe200078e0a9a */
[----:B------:R-:W-:Y:S01]  /*29d0*/  ISETP.GE.U32.AND P6, PT, R21, 0x7fffffd6, PT ;  /* 0x7fffffd61500780c */ /* 0x000fe20003fc6070 */
[----:B------:R-:W-:Y:S01]  /*29e0*/  @!P3 IMAD.MOV R155, RZ, RZ, -R155 ;  /* 0x000000ffff9bb224 */ /* 0x000fe200078e0a9b */
[----:B------:R-:W-:Y:S01]  /*29f0*/  ISETP.GE.AND P3, PT, R105, RZ, PT ;  /* 0x000000ff6900720c */ /* 0x000fe20003f66270 */
[----:B------:R-:W-:Y:S01]  /*2a00*/  IMAD.HI.U32 R21, R138, R103, RZ ;  /* 0x000000678a157227 */ /* 0x000fe200078e00ff */
[----:B------:R-:W-:-:S03]  /*2a10*/  LOP3.LUT R108, R140, 0x40, RZ, 0xfc, !PT ;  /* 0x000000408c6c7812 */ /* 0x000fc600078efcff */
[--C-:B------:R-:W-:Y:S01]  /*2a20*/  @!P2 IMAD.IADD R157, R157, 0x1, -R10.reuse ;  /* 0x000000019d9da824 */ /* 0x100fe200078e0a0a */
[----:B------:R-:W-:Y:S01]  /*2a30*/  IABS R159, R108 ;  /* 0x0000006c009f7213 */ /* 0x000fe20000000000 */
[----:B------:R-:W-:Y:S02]  /*2a40*/  IMAD.MOV R158, RZ, RZ, -R21 ;  /* 0x000000ffff9e7224 */ /* 0x000fe400078e0a15 */
[----:B------:R-:W-:Y:S01]  /*2a50*/  @!P5 IMAD.IADD R156, R156, 0x1, -R10 ;  /* 0x000000019c9cd824 */ /* 0x000fe200078e0a0a */
[C---:B------:R-:W-:Y:S01]  /*2a60*/  ISETP.GT.U32.AND P2, PT, R10.reuse, R157, PT ;  /* 0x0000009d0a00720c */ /* 0x040fe20003f44070 */
[----:B------:R-:W-:Y:S01]  /*2a70*/  IMAD R158, R10, R158, R103 ;  /* 0x0000009e0a9e7224 */ /* 0x000fe200078e0267 */
[----:B------:R-:W-:Y:S01]  /*2a80*/  ISETP.GE.AND P5, PT, R106, RZ, PT ;  /* 0x000000ff6a00720c */ /* 0x000fe20003fa6270 */
[----:B------:R-:W-:Y:S02]  /*2a90*/  @!P3 IMAD.MOV R156, RZ, RZ, -R156 ;  /* 0x000000ffff9cb224 */ /* 0x000fe400078e0a9c */
[----:B------:R-:W-:Y:S01]  /*2aa0*/  IMAD.HI.U32 R21, R138, R159, RZ ;  /* 0x0000009f8a157227 */ /* 0x000fe200078e00ff */
[----:B------:R-:W-:-:S03]  /*2ab0*/  ISETP.GT.U32.AND P3, PT, R10, R158, PT ;  /* 0x0000009e0a00720c */ /* 0x000fc60003f64070 */
[----:B------:R-:W-:-:S04]  /*2ac0*/  IMAD.WIDE R104, R110, 0x4, R32 ;  /* 0x000000046e687825 */ /* 0x000fc800078e0220 */
[----:B------:R-:W-:Y:S01]  /*2ad0*/  @!P2 IMAD.IADD R157, R157, 0x1, -R10 ;  /* 0x000000019d9da824 */ /* 0x000fe200078e0a0a */
[----:B------:R-:W-:Y:S01]  /*2ae0*/  ISETP.GE.AND P2, PT, R102, RZ, PT ;  /* 0x000000ff6600720c */ /* 0x000fe20003f46270 */
[----:B------:R-:W-:Y:S01]  /*2af0*/  IMAD.WIDE R102, R110, 0x4, R30 ;  /* 0x000000046e667825 */ /* 0x000fe200078e021e */
[----:B------:R-:W-:-:S03]  /*2b00*/  SHF.R.U32.HI R110, RZ, 0x9, R13 ;  /* 0x00000009ff6e7819 */ /* 0x000fc6000001160d */
[----:B------:R-:W-:Y:S01]  /*2b10*/  @!P3 IMAD.IADD R158, R158, 0x1, -R10 ;  /* 0x000000019e9eb824 */ /* 0x000fe200078e0a0a */
[----:B------:R1:W-:Y:S01]  /*2b20*/  LDGSTS.E [R241+0x2800], [R102.64], !P6 ;  /* 0x0280000066f17fae */ /* 0x0003e2000f121848 */
[----:B------:R-:W-:Y:S01]  /*2b30*/  IMAD.MOV R22, RZ, RZ, -R21 ;  /* 0x000000ffff167224 */ /* 0x000fe200078e0a15 */
[----:B------:R-:W-:Y:S01]  /*2b40*/  ISETP.GE.AND P3, PT, R108, RZ, PT ;  /* 0x000000ff6c00720c */ /* 0x000fe20003f66270 */
[----:B------:R-:W-:Y:S01]  /*2b50*/  IMAD.HI.U32 R21, R138, R107, RZ ;  /* 0x0000006b8a157227 */ /* 0x000fe200078e00ff */
[----:B------:R1:W-:Y:S01]  /*2b60*/  LDGSTS.E [R241+0x2a00], [R104.64], !P6 ;  /* 0x02a0000068f17fae */ /* 0x0003e2000f121848 */
[C---:B------:R-:W-:Y:S02]  /*2b70*/  ISETP.GT.U32.AND P6, PT, R10.reuse, R158, PT ;  /* 0x0000009e0a00720c */ /* 0x040fe40003fc4070 */
[----:B------:R-:W-:Y:S02]  /*2b80*/  IMAD R159, R10, R22, R159 ;  /* 0x000000160a9f7224 */ /* 0x000fe400078e029f */
[----:B------:R-:W-:-:S02]  /*2b90*/  IMAD.MOV R21, RZ, RZ, -R21 ;  /* 0x000000ffff157224 */ /* 0x000fc400078e0a15 */
[----:B------:R-:W-:Y:S01]  /*2ba0*/  @!P5 IMAD.MOV R157, RZ, RZ, -R157 ;  /* 0x000000ffff9dd224 */ /* 0x000fe200078e0a9d */
[C---:B------:R-:W-:Y:S01]  /*2bb0*/  ISETP.GT.U32.AND P5, PT, R10.reuse, R159, PT ;  /* 0x0000009f0a00720c */ /* 0x040fe20003fa4070 */
[----:B------:R-:W-:Y:S01]  /*2bc0*/  IMAD R160, R10, R21, R107 ;  /* 0x000000150aa07224 */ /* 0x000fe200078e026b */
[----:B------:R-:W-:Y:S01]  /*2bd0*/  IABS R107, R119 ;  /* 0x00000077006b7213 */ /* 0x000fe20000000000 */
[----:B------:R-:W-:-:S04]  /*2be0*/  IMAD.HI.U32 R22, R138, R161, RZ ;  /* 0x000000a18a167227 */ /* 0x000fc800078e00ff */
[----:B------:R-:W-:Y:S01]  /*2bf0*/  @!P6 IMAD.IADD R158, R158, 0x1, -R10 ;  /* 0x000000019e9ee824 */ /* 0x000fe200078e0a0a */
[----:B------:R-:W-:Y:S01]  /*2c00*/  ISETP.GT.U32.AND P6, PT, R10, R160, PT ;  /* 0x000000a00a00720c */ /* 0x000fe20003fc4070 */
[----:B------:R-:W-:-:S04]  /*2c10*/  IMAD.HI.U32 R21, R138, R197, RZ ;  /* 0x000000c58a157227 */ /* 0x000fc800078e00ff */
[----:B------:R-:W-:Y:S02]  /*2c20*/  IMAD.MOV R22, RZ, RZ, -R22 ;  /* 0x000000ffff167224 */ /* 0x000fe400078e0a16 */
[----:B------:R-:W-:Y:S02]  /*2c30*/  IMAD.MOV R21, RZ, RZ, -R21 ;  /* 0x000000ffff157224 */ /* 0x000fe400078e0a15 */
[----:B------:R-:W-:Y:S02]  /*2c40*/  @!P5 IMAD.IADD R159, R159, 0x1, -R10 ;  /* 0x000000019f9fd824 */ /* 0x000fe400078e0a0a */
[C---:B------:R-:W-:Y:S02]  /*2c50*/  IMAD R161, R10.reuse, R22, R161 ;  /* 0x000000160aa17224 */ /* 0x040fe400078e02a1 */
[C---:B------:R-:W-:Y:S01]  /*2c60*/  IMAD R197, R10.reuse, R21, R197 ;  /* 0x000000150ac57224 */ /* 0x040fe200078e02c5 */
[C---:B------:R-:W-:Y:S01]  /*2c70*/  ISETP.GT.U32.AND P5, PT, R10.reuse, R159, PT ;  /* 0x0000009f0a00720c */ /* 0x040fe20003fa4070 */
[----:B------:R-:W-:Y:S01]  /*2c80*/  @!P2 IMAD.MOV R158, RZ, RZ, -R158 ;  /* 0x000000ffff9ea224 */ /* 0x000fe200078e0a9e */
[----:B------:R-:W-:Y:S01]  /*2c90*/  ISETP.GT.U32.AND P2, PT, R10, R161, PT ;  /* 0x000000a10a00720c */ /* 0x000fe20003f44070 */
[----:B------:R-:W-:Y:S01]  /*2ca0*/  @!P6 IMAD.IADD R160, R160, 0x1, -R10 ;  /* 0x00000001a0a0e824 */ /* 0x000fe200078e0a0a */
[----:B------:R-:W-:Y:S01]  /*2cb0*/  ISETP.GT.U32.AND P6, PT, R10, R197, PT ;  /* 0x000000c50a00720c */ /* 0x000fe20003fc4070 */
[----:B------:R-:W-:-:S04]  /*2cc0*/  IMAD.HI.U32 R22, R138, R107, RZ ;  /* 0x0000006b8a167227 */ /* 0x000fc800078e00ff */
[----:B------:R-:W-:-:S04]  /*2cd0*/  IMAD.HI.U32 R106, R138, R199, RZ ;  /* 0x000000c78a6a7227 */ /* 0x000fc800078e00ff */
[----:B------:R-:W-:Y:S02]  /*2ce0*/  IMAD.MOV R22, RZ, RZ, -R22 ;  /* 0x000000ffff167224 */ /* 0x000fe400078e0a16 */
[----:B------:R-:W-:Y:S02]  /*2cf0*/  IMAD.MOV R106, RZ, RZ, -R106 ;  /* 0x000000ffff6a7224 */ /* 0x000fe400078e0a6a */
[--C-:B------:R-:W-:Y:S01]  /*2d00*/  @!P5 IMAD.IADD R159, R159, 0x1, -R10.reuse ;  /* 0x000000019f9fd824 */ /* 0x100fe200078e0a0a */
[----:B------:R-:W-:Y:S01]  /*2d10*/  ISETP.GE.AND P5, PT, R109, RZ, PT ;  /* 0x000000ff6d00720c */ /* 0x000fe20003fa6270 */
[C---:B------:R-:W-:Y:S02]  /*2d20*/  IMAD R22, R10.reuse, R22, R107 ;  /* 0x000000160a167224 */ /* 0x040fe400078e026b */
[C---:B------:R-:W-:Y:S02]  /*2d30*/  IMAD R199, R10.reuse, R106, R199 ;  /* 0x0000006a0ac77224 */ /* 0x040fe400078e02c7 */
[----:B------:R-:W-:Y:S01]  /*2d40*/  @!P2 IMAD.IADD R161, R161, 0x1, -R10 ;  /* 0x00000001a1a1a824 */ /* 0x000fe200078e0a0a */
[----:B------:R-:W-:Y:S01]  /*2d50*/  ISETP.GT.U32.AND P2, PT, R10, R160, PT ;  /* 0x000000a00a00720c */ /* 0x000fe20003f44070 */
[----:B------:R-:W-:-:S04]  /*2d60*/  IMAD.WIDE R106, R114, 0x4, R30 ;  /* 0x00000004726a7825 */ /* 0x000fc800078e021e */
[----:B------:R-:W-:Y:S01]  /*2d70*/  IMAD.WIDE R108, R114, 0x4, R32 ;  /* 0x00000004726c7825 */ /* 0x000fe200078e0220 */
[----:B------:R1:W-:Y:S03]  /*2d80*/  LDGSTS.E [R241+0x3800], [R106.64], !P4 ;  /* 0x038000006af17fae */ /* 0x0003e6000e121848 */
[----:B------:R-:W-:Y:S01]  /*2d90*/  @!P6 IMAD.IADD R197, R197, 0x1, -R10 ;  /* 0x00000001c5c5e824 */ /* 0x000fe200078e0a0a */
[----:B------:R1:W-:Y:S01]  /*2da0*/  LDGSTS.E [R241+0x3a00], [R108.64], !P4 ;  /* 0x03a000006cf17fae */ /* 0x0003e2000e121848 */
[----:B------:R-:W-:Y:S01]  /*2db0*/  ISETP.GT.U32.AND P6, PT, R10, R161, PT ;  /* 0x000000a10a00720c */ /* 0x000fe20003fc4070 */
[----:B------:R-:W-:Y:S02]  /*2dc0*/  IMAD.HI.U32 R21, R138, R111, RZ ;  /* 0x0000006f8a157227 */ /* 0x000fe400078e00ff */
[----:B------:R-:W-:Y:S02]  /*2dd0*/  ISETP.GT.U32.AND P4, PT, R10, R197, PT ;  /* 0x000000c50a00720c */ /* 0x000fe40003f84070 */
[----:B------:R-:W-:-:S02]  /*2de0*/  IMAD.MOV R21, RZ, RZ, -R21 ;  /* 0x000000ffff157224 */ /* 0x000fc400078e0a15 */
[----:B------:R-:W-:Y:S01]  /*2df0*/  @!P2 IMAD.IADD R160, R160, 0x1, -R10 ;  /* 0x00000001a0a0a824 */ /* 0x000fe200078e0a0a */
[C---:B------:R-:W-:Y:S01]  /*2e00*/  ISETP.GT.U32.AND P2, PT, R10.reuse, R22, PT ;  /* 0x000000160a00720c */ /* 0x040fe20003f44070 */
[----:B------:R-:W-:Y:S01]  /*2e10*/  @!P3 IMAD.MOV R159, RZ, RZ, -R159 ;  /* 0x000000ffff9fb224 */ /* 0x000fe200078e0a9f */
[C---:B------:R-:W-:Y:S01]  /*2e20*/  ISETP.GT.U32.AND P3, PT, R10.reuse, R199, PT ;  /* 0x000000c70a00720c */ /* 0x040fe20003f64070 */
[----:B------:R-:W-:Y:S01]  /*2e30*/  IMAD R21, R10, R21, R111 ;  /* 0x000000150a157224 */ /* 0x000fe200078e026f */
[----:B------:R-:W-:Y:S01]  /*2e40*/  SHF.R.U32.HI R111, RZ, 0xd, R13 ;  /* 0x0000000dff6f7819 */ /* 0x000fe2000001160d */
[----:B------:R-:W-:Y:S01]  /*2e50*/  @!P5 IMAD.MOV R160, RZ, RZ, -R160 ;  /* 0x000000ffffa0d224 */ /* 0x000fe200078e0aa0 */
[----:B------:R-:W-:Y:S01]  /*2e60*/  LOP3.LUT P5, RZ, R110, 0x1, RZ, 0xc0, !PT ;  /* 0x000000016eff7812 */ /* 0x000fe200078ac0ff */
[----:B------:R-:W-:Y:S01]  /*2e70*/  @!P6 IMAD.IADD R161, R161, 0x1, -R10 ;  /* 0x00000001a1a1e824 */ /* 0x000fe200078e0a0a */
[----:B------:R-:W-:Y:S01]  /*2e80*/  ISETP.GT.U32.AND P6, PT, R10, R21, PT ;  /* 0x000000150a00720c */ /* 0x000fe20003fc4070 */
[----:B------:R-:W-:-:S04]  /*2e90*/  IMAD.HI.U32 R110, R138, R201, RZ ;  /* 0x000000c98a6e7227 */ /* 0x000fc800078e00ff */
[----:B------:R-:W-:Y:S01]  /*2ea0*/  @!P4 IMAD.IADD R197, R197, 0x1, -R10 ;  /* 0x00000001c5c5c824 */ /* 0x000fe200078e0a0a */
[----:B------:R-:W-:Y:S01]  /*2eb0*/  LOP3.LUT P4, RZ, R111, 0x1, RZ, 0xc0, !PT ;  /* 0x000000016fff7812 */ /* 0x000fe2000788c0ff */
[----:B------:R-:W-:Y:S02]  /*2ec0*/  IMAD.MOV R110, RZ, RZ, -R110 ;  /* 0x000000ffff6e7224 */ /* 0x000fe400078e0a6e */
[----:B------:R-:W-:Y:S02]  /*2ed0*/  IMAD R114, R232, 0x12, RZ ;  /* 0x00000012e8727824 */ /* 0x000fe400078e02ff */
[--C-:B------:R-:W-:Y:S01]  /*2ee0*/  @!P2 IMAD.IADD R22, R22, 0x1, -R10.reuse ;  /* 0x000000011616a824 */ /* 0x100fe200078e0a0a */
[----:B------:R-:W-:Y:S01]  /*2ef0*/  ISETP.GE.AND P2, PT, R113, RZ, PT ;  /* 0x000000ff7100720c */ /* 0x000fe20003f46270 */
[----:B------:R-:W-:Y:S01]  /*2f00*/  @!P3 IMAD.IADD R199, R199, 0x1, -R10 ;  /* 0x00000001c7c7b824 */ /* 0x000fe200078e0a0a */
[----:B------:R-:W-:Y:S01]  /*2f10*/  ISETP.GE.AND P3, PT, R112, RZ, PT ;  /* 0x000000ff7000720c */ /* 0x000fe20003f66270 */
[----:B------:R-:W-:-:S02]  /*2f20*/  IMAD R201, R10, R110, R201 ;  /* 0x0000006e0ac97224 */ /* 0x000fc400078e02c9 */
[----:B------:R-:W-:-:S04]  /*2f30*/  IMAD.WIDE R110, R114, 0x4, R30 ;  /* 0x00000004726e7825 */ /* 0x000fc800078e021e */
[----:B------:R-:W-:Y:S01]  /*2f40*/  IMAD.WIDE R112, R114, 0x4, R32 ;  /* 0x0000000472707825 */ /* 0x000fe200078e0220 */
[----:B------:R1:W-:Y:S03]  /*2f50*/  LDGSTS.E [R241+0x4800], [R110.64], P4 ;  /* 0x048000006ef17fae */ /* 0x0003e6000a121848 */
[----:B------:R-:W-:Y:S01]  /*2f60*/  IMAD.WIDE R114, R116, 0x4, R30 ;  /* 0x0000000474727825 */ /* 0x000fe200078e021e */
[----:B------:R1:W-:Y:S01]  /*2f70*/  LDGSTS.E [R241+0x4a00], [R112.64], P4 ;  /* 0x04a0000070f17fae */ /* 0x0003e2000a121848 */
[----:B------:R-:W-:Y:S02]  /*2f80*/  ISETP.GT.U32.AND P4, PT, R10, R22, PT ;  /* 0x000000160a00720c */ /* 0x000fe40003f84070 */
[----:B------:R-:W-:Y:S01]  /*2f90*/  IMAD.WIDE R116, R116, 0x4, R32 ;  /* 0x0000000474747825 */ /* 0x000fe200078e0220 */
[----:B------:R1:W-:Y:S03]  /*2fa0*/  LDGSTS.E [R241+0x5800], [R114.64], P5 ;  /* 0x0580000072f17fae */ /* 0x0003e6000a921848 */
[--C-:B------:R-:W-:Y:S01]  /*2fb0*/  @!P6 IMAD.IADD R21, R21, 0x1, -R10.reuse ;  /* 0x000000011515e824 */ /* 0x100fe200078e0a0a */
[----:B------:R1:W-:Y:S01]  /*2fc0*/  LDGSTS.E [R241+0x5a00], [R116.64], P5 ;  /* 0x05a0000074f17fae */ /* 0x0003e2000a921848 */
[C---:B------:R-:W-:Y:S01]  /*2fd0*/  ISETP.GT.U32.AND P6, PT, R10.reuse, R199, PT ;  /* 0x000000c70a00720c */ /* 0x040fe20003fc4070 */
[----:B------:R-:W-:Y:S01]  /*2fe0*/  @!P3 IMAD.MOV R197, RZ, RZ, -R197 ;  /* 0x000000ffffc5b224 */ /* 0x000fe200078e0ac5 */
[C---:B------:R-:W-:Y:S01]  /*2ff0*/  ISETP.GT.U32.AND P3, PT, R10.reuse, R201, PT ;  /* 0x000000c90a00720c */ /* 0x040fe20003f64070 */
[----:B------:R-:W-:Y:S01]  /*3000*/  @!P2 IMAD.MOV R161, RZ, RZ, -R161 ;  /* 0x000000ffffa1a224 */ /* 0x000fe200078e0aa1 */
[----:B------:R-:W-:Y:S01]  /*3010*/  ISETP.GT.U32.AND P5, PT, R10, R21, PT ;  /* 0x000000150a00720c */ /* 0x000fe20003fa4070 */
[----:B------:R-:W-:Y:S01]  /*3020*/  @!P4 IMAD.IADD R22, R22, 0x1, -R10 ;  /* 0x000000011616c824 */ /* 0x000fe200078e0a0a */
[----:B------:R-:W-:Y:S01]  /*3030*/  LOP3.LUT P2, RZ, R118, 0x1, RZ, 0xc0, !PT ;  /* 0x0000000176ff7812 */ /* 0x000fe2000784c0ff */
[----:B------:R-:W-:Y:S01]  /*3040*/  IMAD.MOV R122, RZ, RZ, -R122 ;  /* 0x000000ffff7a7224 */ /* 0x000fe200078e0a7a */
[----:B------:R-:W-:Y:S01]  /*3050*/  ISETP.GE.AND P4, PT, R119, RZ, PT ;  /* 0x000000ff7700720c */ /* 0x000fe20003f86270 */
[----:B------:R-:W-:-:S04]  /*3060*/  IMAD.WIDE R118, R124, 0x4, R30 ;  /* 0x000000047c767825 */ /* 0x000fc800078e021e */
[--C-:B------:R-:W-:Y:S01]  /*3070*/  @!P6 IMAD.IADD R199, R199, 0x1, -R10.reuse ;  /* 0x00000001c7c7e824 */ /* 0x100fe200078e0a0a */
[----:B------:R-:W-:Y:S01]  /*3080*/  ISETP.GE.AND P6, PT, R120, RZ, PT ;  /* 0x000000ff7800720c */ /* 0x000fe20003fc6270 */
[--C-:B------:R-:W-:Y:S02]  /*3090*/  @!P3 IMAD.IADD R201, R201, 0x1, -R10.reuse ;  /* 0x00000001c9c9b824 */ /* 0x100fe400078e0a0a */
[----:B------:R-:W-:Y:S01]  /*30a0*/  @!P5 IMAD.IADD R21, R21, 0x1, -R10 ;  /* 0x000000011515d824 */ /* 0x000fe200078e0a0a */
[----:B------:R-:W-:Y:S01]  /*30b0*/  ISETP.GE.AND P5, PT, R121, RZ, PT ;  /* 0x000000ff7900720c */ /* 0x000fe20003fa6270 */
[----:B------:R-:W-:Y:S01]  /*30c0*/  IMAD.WIDE R120, R124, 0x4, R32 ;  /* 0x000000047c787825 */ /* 0x000fe200078e0220 */
[----:B------:R1:W-:Y:S01]  /*30d0*/  LDGSTS.E [R241+0x6800], [R118.64], P2 ;  /* 0x0680000076f17fae */ /* 0x0003e20009121848 */
[----:B------:R-:W-:Y:S02]  /*30e0*/  IADD3 R124, R2, -0xc, RZ ;  /* 0xfffffff4027c7810 */ /* 0x000fe40007ffe0ff */
[C---:B------:R-:W-:Y:S01]  /*30f0*/  IMAD R162, R10.reuse, R122, R123 ;  /* 0x0000007a0aa27224 */ /* 0x040fe200078e027b */
[----:B------:R1:W-:Y:S01]  /*3100*/  LDGSTS.E [R241+0x6a00], [R120.64], P2 ;  /* 0x06a0000078f17fae */ /* 0x0003e20009121848 */
[----:B------:R-:W-:Y:S01]  /*3110*/  ISETP.GT.U32.AND P2, PT, R10, R201, PT ;  /* 0x000000c90a00720c */ /* 0x000fe20003f44070 */
[----:B------:R-:W-:Y:S01]  /*3120*/  @!P4 IMAD.MOV R22, RZ, RZ, -R22 ;  /* 0x000000ffff16c224 */ /* 0x000fe200078e0a16 */
[----:B------:R-:W-:Y:S01]  /*3130*/  SHF.R.U32.HI R123, RZ, 0x1, R13 ;  /* 0x00000001ff7b7819 */ /* 0x000fe2000001160d */
[----:B------:R-:W-:Y:S01]  /*3140*/  @!P6 IMAD.MOV R199, RZ, RZ, -R199 ;  /* 0x000000ffffc7e224 */ /* 0x000fe200078e0ac7 */
[----:B------:R-:W-:Y:S01]  /*3150*/  IADD3 R122, R2, -0x8, RZ ;  /* 0xfffffff8027a7810 */ /* 0x000fe20007ffe0ff */
[----:B------:R-:W-:Y:S01]  /*3160*/  IMAD.HI.U32 R131, R138, R217, RZ ;  /* 0x000000d98a837227 */ /* 0x000fe200078e00ff */
[----:B------:R-:W-:-:S02]  /*3170*/  LOP3.LUT P6, RZ, R123, 0x1, RZ, 0xc0, !PT ;  /* 0x000000017bff7812 */ /* 0x000fc400078cc0ff */
[----:B------:R-:W-:Y:S01]  /*3180*/  ISETP.GE.U32.AND P4, PT, R122, 0x7fffffd9, PT ;  /* 0x7fffffd97a00780c */ /* 0x000fe20003f86070 */
[----:B------:R-:W-:Y:S01]  /*3190*/  @!P5 IMAD.MOV R21, RZ, RZ, -R21 ;  /* 0x000000ffff15d224 */ /* 0x000fe200078e0a15 */
[----:B------:R-:W-:Y:S01]  /*31a0*/  ISETP.GT.U32.AND P5, PT, R10, R162, PT ;  /* 0x000000a20a00720c */ /* 0x000fe20003fa4070 */
[----:B------:R-:W-:Y:S01]  /*31b0*/  IMAD.WIDE R122, R250, 0x4, R30 ;  /* 0x00000004fa7a7825 */ /* 0x000fe200078e021e */
[----:B------:R-:W-:Y:S02]  /*31c0*/  ISETP.GE.U32.AND P3, PT, R124, 0x7fffffd5, PT ;  /* 0x7fffffd57c00780c */ /* 0x000fe40003f66070 */
[----:B------:R-:W-:Y:S01]  /*31d0*/  IADD3 R2, R2, -0x40, RZ ;  /* 0xffffffc002027810 */ /* 0x000fe20007ffe0ff */
[----:B------:R-:W-:Y:S01]  /*31e0*/  @!P2 IMAD.IADD R201, R201, 0x1, -R10 ;  /* 0x00000001c9c9a824 */ /* 0x000fe200078e0a0a */
[----:B------:R-:W-:Y:S01]  /*31f0*/  ISETP.GE.AND P2, PT, R125, RZ, PT ;  /* 0x000000ff7d00720c */ /* 0x000fe20003f46270 */
[----:B------:R-:W-:Y:S02]  /*3200*/  IMAD.WIDE R124, R250, 0x4, R32 ;  /* 0x00000004fa7c7825 */ /* 0x000fe400078e0220 */
[----:B------:R1:W-:Y:S02]  /*3210*/  LDGSTS.E [R241+0x7800], [R122.64], P6 ;  /* 0x078000007af17fae */ /* 0x0003e4000b121848 */
[----:B------:R-:W-:-:S02]  /*3220*/  IMAD.MOV R131, RZ, RZ, -R131 ;  /* 0x000000ffff837224 */ /* 0x000fc400078e0a83 */
[----:B------:R-:W-:Y:S01]  /*3230*/  @!P5 IMAD.IADD R162, R162, 0x1, -R10 ;  /* 0x00000001a2a2d824 */ /* 0x000fe200078e0a0a */
[----:B------:R1:W-:Y:S01]  /*3240*/  LDGSTS.E [R241+0x7a00], [R124.64], P6 ;  /* 0x07a000007cf17fae */ /* 0x0003e2000b121848 */
[----:B------:R-:W-:Y:S01]  /*3250*/  ISETP.GE.U32.AND P5, PT, R136, 0x7fffffdd, PT ;  /* 0x7fffffdd8800780c */ /* 0x000fe20003fa6070 */
[----:B------:R-:W-:Y:S02]  /*3260*/  IMAD.HI.U32 R136, R138, R203, RZ ;  /* 0x000000cb8a887227 */ /* 0x000fe400078e00ff */
[C---:B------:R-:W-:Y:S02]  /*3270*/  ISETP.GT.U32.AND P6, PT, R10.reuse, R162, PT ;  /* 0x000000a20a00720c */ /* 0x040fe40003fc4070 */
[----:B------:R-:W-:Y:S02]  /*3280*/  IMAD.MOV R136, RZ, RZ, -R136 ;  /* 0x000000ffff887224 */ /* 0x000fe400078e0a88 */
[C---:B------:R-:W-:Y:S02]  /*3290*/  IMAD R217, R10.reuse, R131, R217 ;  /* 0x000000830ad97224 */ /* 0x040fe400078e02d9 */
[----:B------:R-:W-:-:S02]  /*32a0*/  IMAD R203, R10, R136, R203 ;  /* 0x000000880acb7224 */ /* 0x000fc400078e02cb */
[----:B------:R-:W-:-:S04]  /*32b0*/  IMAD.WIDE R126, R145, 0x4, R30 ;  /* 0x00000004917e7825 */ /* 0x000fc800078e021e */
[----:B------:R-:W-:Y:S01]  /*32c0*/  IMAD.HI.U32 R134, R138, R163, RZ ;  /* 0x000000a38a867227 */ /* 0x000fe200078e00ff */
[----:B------:R1:W-:Y:S03]  /*32d0*/  LDGSTS.E [R239+0xc00], [R126.64], !P5 ;  /* 0x00c000007eef7fae */ /* 0x0003e6000e921848 */
[----:B------:R-:W-:Y:S01]  /*32e0*/  @!P6 IMAD.IADD R162, R162, 0x1, -R10 ;  /* 0x00000001a2a2e824 */ /* 0x000fe200078e0a0a */
[----:B------:R-:W-:Y:S01]  /*32f0*/  ISETP.GT.U32.AND P6, PT, R10, R203, PT ;  /* 0x000000cb0a00720c */ /* 0x000fe20003fc4070 */
[----:B------:R-:W-:Y:S01]  /*3300*/  IMAD.WIDE R128, R145, 0x4, R32 ;  /* 0x0000000491807825 */ /* 0x000fe200078e0220 */
[----:B------:R-:W-:-:S03]  /*3310*/  IABS R145, R170 ;  /* 0x000000aa00917213 */ /* 0x000fc60000000000 */
[----:B------:R-:W-:Y:S01]  /*3320*/  @!P2 IMAD.MOV R201, RZ, RZ, -R201 ;  /* 0x000000ffffc9a224 */ /* 0x000fe200078e0ac9 */
[----:B------:R-:W-:Y:S01]  /*3330*/  ISETP.GE.AND P2, PT, R137, RZ, PT ;  /* 0x000000ff8900720c */ /* 0x000fe20003f46270 */
[C---:B------:R-:W-:Y:S01]  /*3340*/  IMAD.WIDE R130, R169.reuse, 0x4, R30 ;  /* 0x00000004a9827825 */ /* 0x040fe200078e021e */
[----:B------:R1:W-:Y:S01]  /*3350*/  LDGSTS.E [R239+0xe00], [R128.64], !P5 ;  /* 0x00e0000080ef7fae */ /* 0x0003e2000e921848 */
[----:B------:R-:W-:Y:S02]  /*3360*/  IABS R137, R168 ;  /* 0x000000a800897213 */ /* 0x000fe40000000000 */
[----:B------:R-:W-:Y:S01]  /*3370*/  IMAD.WIDE R132, R169, 0x4, R32 ;  /* 0x00000004a9847825 */ /* 0x000fe200078e0220 */
[----:B------:R1:W-:Y:S03]  /*3380*/  LDGSTS.E [R239+0x1c00], [R130.64], !P4 ;  /* 0x01c0000082ef7fae */ /* 0x0003e6000e121848 */
[----:B------:R-:W-:Y:S01]  /*3390*/  @!P6 IMAD.IADD R203, R203, 0x1, -R10 ;  /* 0x00000001cbcbe824 */ /* 0x000fe200078e0a0a */
[C---:B------:R-:W-:Y:S01]  /*33a0*/  ISETP.GT.U32.AND P6, PT, R10.reuse, R217, PT ;  /* 0x000000d90a00720c */ /* 0x040fe20003fc4070 */
[----:B------:R-:W-:Y:S01]  /*33b0*/  IMAD.MOV R134, RZ, RZ, -R134 ;  /* 0x000000ffff867224 */ /* 0x000fe200078e0a86 */
[----:B------:R1:W-:Y:S01]  /*33c0*/  LDGSTS.E [R239+0x1e00], [R132.64], !P4 ;  /* 0x01e0000084ef7fae */ /* 0x0003e2000e121848 */
[----:B------:R-:W-:Y:S01]  /*33d0*/  @!P2 IMAD.MOV R162, RZ, RZ, -R162 ;  /* 0x000000ffffa2a224 */ /* 0x000fe200078e0aa2 */
[C---:B------:R-:W-:Y:S01]  /*33e0*/  ISETP.GT.U32.AND P5, PT, R10.reuse, R203, PT ;  /* 0x000000cb0a00720c */ /* 0x040fe20003fa4070 */
[----:B------:R-:W-:-:S02]  /*33f0*/  IMAD R163, R10, R134, R163 ;  /* 0x000000860aa37224 */ /* 0x000fc400078e02a3 */
[----:B------:R-:W-:-:S03]  /*3400*/  IMAD.HI.U32 R134, R138, R145, RZ ;  /* 0x000000918a867227 */ /* 0x000fc600078e00ff */
[----:B------:R-:W-:Y:S01]  /*3410*/  ISETP.GT.U32.AND P2, PT, R10, R163, PT ;  /* 0x000000a30a00720c */ /* 0x000fe20003f44070 */
[----:B------:R-:W-:Y:S02]  /*3420*/  IMAD.MOV R134, RZ, RZ, -R134 ;  /* 0x000000ffff867224 */ /* 0x000fe400078e0a86 */
[----:B------:R-:W-:Y:S01]  /*3430*/  @!P6 IMAD.IADD R217, R217, 0x1, -R10 ;  /* 0x00000001d9d9e824 */ /* 0x000fe200078e0a0a */
[----:B------:R-:W-:Y:S01]  /*3440*/  ISETP.GE.AND P6, PT, R164, RZ, PT ;  /* 0x000000ffa400720c */ /* 0x000fe20003fc6270 */
[----:B------:R-:W-:Y:S02]  /*3450*/  IMAD R145, R10, R134, R145 ;  /* 0x000000860a917224 */ /* 0x000fe400078e0291 */
[----:B------:R-:W-:Y:S01]  /*3460*/  IMAD.HI.U32 R135, R138, R137, RZ ;  /* 0x000000898a877227 */ /* 0x000fe200078e00ff */
[----:B------:R-:W-:-:S03]  /*3470*/  ISETP.GT.U32.AND P4, PT, R10, R217, PT ;  /* 0x000000d90a00720c */ /* 0x000fc60003f84070 */
[----:B------:R-:W-:Y:S02]  /*3480*/  IMAD.MOV R135, RZ, RZ, -R135 ;  /* 0x000000ffff877224 */ /* 0x000fe400078e0a87 */
[----:B------:R-:W-:Y:S02]  /*3490*/  @!P2 IMAD.IADD R163, R163, 0x1, -R10 ;  /* 0x00000001a3a3a824 */ /* 0x000fe400078e0a0a */
[----:B------:R-:W-:Y:S02]  /*34a0*/  IMAD R136, R232, 0xb, RZ ;  /* 0x0000000be8887824 */ /* 0x000fe400078e02ff */
[C---:B------:R-:W-:Y:S01]  /*34b0*/  IMAD R220, R10.reuse, R135, R137 ;  /* 0x000000870adc7224 */ /* 0x040fe200078e0289 */
[----:B------:R-:W-:Y:S01]  /*34c0*/  ISETP.GT.U32.AND P2, PT, R10, R163, PT ;  /* 0x000000a30a00720c */ /* 0x000fe20003f44070 */
[----:B------:R-:W-:-:S04]  /*34d0*/  IMAD.WIDE R134, R136, 0x4, R30 ;  /* 0x0000000488867825 */ /* 0x000fc800078e021e */
[--C-:B------:R-:W-:Y:S01]  /*34e0*/  @!P4 IMAD.IADD R217, R217, 0x1, -R10.reuse ;  /* 0x00000001d9d9c824 */ /* 0x100fe200078e0a0a */
[----:B------:R-:W-:Y:S01]  /*34f0*/  ISETP.GT.U32.AND P4, PT, R10, R145, PT ;  /* 0x000000910a00720c */ /* 0x000fe20003f84070 */
[----:B------:R-:W-:Y:S01]  /*3500*/  @!P5 IMAD.IADD R203, R203, 0x1, -R10 ;  /* 0x00000001cbcbd824 */ /* 0x000fe200078e0a0a */
[----:B------:R1:W-:Y:S01]  /*3510*/  LDGSTS.E [R239+0x2c00], [R134.64], !P3 ;  /* 0x02c0000086ef7fae */ /* 0x0003e2000d921848 */
[----:B------:R-:W-:Y:S01]  /*3520*/  IMAD.WIDE R136, R136, 0x4, R32 ;  /* 0x0000000488887825 */ /* 0x000fe200078e0220 */
[----:B------:R-:W-:Y:S02]  /*3530*/  ISETP.GE.AND P5, PT, R166, RZ, PT ;  /* 0x000000ffa600720c */ /* 0x000fe40003fa6270 */
[----:B------:R-:W-:Y:S01]  /*3540*/  LOP3.LUT R166, R140, 0x78, RZ, 0xfc, !PT ;  /* 0x000000788ca67812 */ /* 0x000fe200078efcff */
[----:B------:R-:W-:Y:S01]  /*3550*/  @!P6 IMAD.MOV R203, RZ, RZ, -R203 ;  /* 0x000000ffffcbe224 */ /* 0x000fe200078e0acb */
[----:B------:R-:W-:Y:S01]  /*3560*/  ISETP.GE.U32.AND P6, PT, R2, 0x7fffffa1, PT ;  /* 0x7fffffa10200780c */ /* 0x000fe20003fc6070 */
[----:B------:R1:W-:Y:S01]  /*3570*/  LDGSTS.E [R239+0x2e00], [R136.64], !P3 ;  /* 0x02e0000088ef7fae */ /* 0x0003e2000d921848 */
[----:B------:R-:W-:Y:S01]  /*3580*/  ISETP.GT.U32.AND P3, PT, R10, R220, PT ;  /* 0x000000dc0a00720c */ /* 0x000fe20003f64070 */
[--C-:B------:R-:W-:Y:S01]  /*3590*/  @!P2 IMAD.IADD R163, R163, 0x1, -R10.reuse ;  /* 0x00000001a3a3a824 */ /* 0x100fe200078e0a0a */
[----:B------:R-:W-:Y:S01]  /*35a0*/  ISETP.GE.AND P2, PT, R167, RZ, PT ;  /* 0x000000ffa700720c */ /* 0x000fe20003f46270 */
[----:B------:R-:W-:Y:S01]  /*35b0*/  @!P4 IMAD.IADD R145, R145, 0x1, -R10 ;  /* 0x000000019191c824 */ /* 0x000fe200078e0a0a */
[----:B------:R-:W-:Y:S01]  /*35c0*/  SEL R167, RZ, 0x1, P6 ;  /* 0x00000001ffa77807 */ /* 0x000fe20003000000 */
[----:B------:R-:W-:Y:S01]  /*35d0*/  IMAD.SHL.U32 R0, R0, 0x100, RZ ;  /* 0x0000010000007824 */ /* 0x000fe200078e00ff */
[----:B------:R-:W-:Y:S01]  /*35e0*/  IABS R169, R166 ;  /* 0x000000a600a97213 */ /* 0x000fe20000000000 */
[----:B------:R-:W-:Y:S01]  /*35f0*/  IMAD.SHL.U32 R7, R17, 0x100, RZ ;  /* 0x0000010011077824 */ /* 0x000fe200078e00ff */
[----:B------:R-:W-:Y:S01]  /*3600*/  ISETP.GT.U32.AND P4, PT, R10, R145, PT ;  /* 0x000000910a00720c */ /* 0x000fe20003f84070 */
[----:B------:R-:W-:Y:S01]  /*3610*/  IMAD.IADD R167, R167, 0x1, R14 ;  /* 0x00000001a7a77824 */ /* 0x000fe200078e020e */
[----:B------:R-:W-:Y:S01]  /*3620*/  LOP3.LUT R15, R0, 0xf00, RZ, 0xe2, !PT ;  /* 0x00000f00000f7812 */ /* 0x000fe200078ee2ff */
[----:B------:R-:W-:Y:S01]  /*3630*/  IMAD.HI.U32 R14, R138, R169, RZ ;  /* 0x000000a98a0e7227 */ /* 0x000fe200078e00ff */
[----:B------:R-:W-:-:S02]  /*3640*/  SHF.R.U32.HI R0, RZ, 0xc, R13 ;  /* 0x0000000cff007819 */ /* 0x000fc4000001160d */
[----:B------:R-:W-:Y:S01]  /*3650*/  LOP3.LUT R167, R167, 0x3, RZ, 0xc0, !PT ;  /* 0x00000003a7a77812 */ /* 0x000fe200078ec0ff */
[----:B------:R-:W-:Y:S01]  /*3660*/  IMAD.MOV R14, RZ, RZ, -R14 ;  /* 0x000000ffff0e7224 */ /* 0x000fe200078e0a0e */
[----:B------:R-:W-:Y:S01]  /*3670*/  LOP3.LUT R7, R7, 0xf00, RZ, 0xe2, !PT ;  /* 0x00000f0007077812 */ /* 0x000fe200078ee2ff */
[--C-:B------:R-:W-:Y:S01]  /*3680*/  @!P3 IMAD.IADD R220, R220, 0x1, -R10.reuse ;  /* 0x00000001dcdcb824 */ /* 0x100fe200078e0a0a */
[----:B------:R-:W-:Y:S01]  /*3690*/  IADD3 R16, R167, R16, R19 ;  /* 0x00000010a7107210 */ /* 0x000fe20007ffe013 */
[----:B------:R-:W-:Y:S02]  /*36a0*/  IMAD R9, R10, R14, R169 ;  /* 0x0000000e0a097224 */ /* 0x000fe400078e02a9 */
[----:B------:R-:W-:Y:S01]  /*36b0*/  @!P4 IMAD.IADD R145, R145, 0x1, -R10 ;  /* 0x000000019191c824 */ /* 0x000fe200078e0a0a */
[----:B------:R-:W-:Y:S01]  /*36c0*/  ISETP.GE.AND P4, PT, R170, RZ, PT ;  /* 0x000000ffaa00720c */ /* 0x000fe20003f86270 */
[----:B------:R-:W-:Y:S01]  /*36d0*/  IMAD.HI.U32 R138, R138, R11, RZ ;  /* 0x0000000b8a8a7227 */ /* 0x000fe200078e00ff */
[----:B------:R-:W-:-:S03]  /*36e0*/  ISETP.GT.U32.AND P3, PT, R10, R220, PT ;  /* 0x000000dc0a00720c */ /* 0x000fc60003f64070 */
[----:B------:R-:W-:Y:S02]  /*36f0*/  IMAD.MOV.U32 R6, RZ, RZ, R145 ;  /* 0x000000ffff067224 */ /* 0x000fe400078e0091 */
[----:B------:R-:W-:Y:S02]  /*3700*/  IMAD.MOV R138, RZ, RZ, -R138 ;  /* 0x000000ffff8a7224 */ /* 0x000fe400078e0a8a */
[----:B------:R-:W-:Y:S02]  /*3710*/  IMAD R8, R8, 0x10, R141 ;  /* 0x0000001008087824 */ /* 0x000fe400078e028d */
[----:B------:R-:W-:Y:S01]  /*3720*/  IMAD R5, R10, R138, R11 ;  /* 0x0000008a0a057224 */ /* 0x000fe200078e020b */
[----:B------:R-:W-:Y:S01]  /*3730*/  LOP3.LUT R11, R16, 0xf, RZ, 0xc0, !PT ;  /* 0x0000000f100b7812 */ /* 0x000fe200078ec0ff */
[----:B------:R-:W-:Y:S01]  /*3740*/  @!P4 IMAD.MOV R6, RZ, RZ, -R6 ;  /* 0x000000ffff06c224 */ /* 0x000fe200078e0a06 */
[----:B------:R-:W-:Y:S01]  /*3750*/  ISETP.GT.U32.AND P4, PT, R10, R9, PT ;  /* 0x000000090a00720c */ /* 0x000fe20003f84070 */
[----:B------:R-:W-:Y:S01]  /*3760*/  @!P3 IMAD.IADD R220, R220, 0x1, -R10 ;  /* 0x00000001dcdcb824 */ /* 0x000fe200078e0a0a */
[----:B------:R-:W-:Y:S01]  /*3770*/  ISETP.GE.AND P3, PT, R168, RZ, PT ;  /* 0x000000ffa800720c */ /* 0x000fe20003f66270 */
[----:B------:R-:W-:-:S04]  /*3780*/  IMAD.WIDE R138, R171, 0x4, R30 ;  /* 0x00000004ab8a7825 */ /* 0x000fc800078e021e */
[----:B------:R-:W-:Y:S01]  /*3790*/  IMAD.WIDE R140, R171, 0x4, R32 ;  /* 0x00000004ab8c7825 */ /* 0x000fe200078e0220 */
[----:B------:R1:W-:Y:S03]  /*37a0*/  LDGSTS.E [R239+0x3c00], [R138.64], !P1 ;  /* 0x03c000008aef7fae */ /* 0x0003e6000c921848 */
[----:B------:R-:W-:Y:S01]  /*37b0*/  IMAD R11, R12, 0x10, R11 ;  /* 0x000000100c0b7824 */ /* 0x000fe200078e020b */
[----:B------:R1:W-:Y:S01]  /*37c0*/  LDGSTS.E [R239+0x3e00], [R140.64], !P1 ;  /* 0x03e000008cef7fae */ /* 0x0003e2000c921848 */
[----:B------:R-:W-:Y:S01]  /*37d0*/  @!P4 IMAD.IADD R9, R9, 0x1, -R10 ;  /* 0x000000010909c824 */ /* 0x000fe200078e0a0a */
[----:B------:R-:W-:Y:S01]  /*37e0*/  LOP3.LUT P1, RZ, R0, 0x1, RZ, 0xc0, !PT ;  /* 0x0000000100ff7812 */ /* 0x000fe2000782c0ff */
[----:B------:R-:W-:Y:S01]  /*37f0*/  @!P3 IMAD.MOV R220, RZ, RZ, -R220 ;  /* 0x000000ffffdcb224 */ /* 0x000fe200078e0adc */
[----:B------:R-:W-:Y:S01]  /*3800*/  ISETP.GT.U32.AND P3, PT, R10, R5, PT ;  /* 0x000000050a00720c */ /* 0x000fe20003f64070 */
[----:B------:R-:W-:Y:S01]  /*3810*/  IMAD R4, R4, 0x1000, R15 ;  /* 0x0000100004047824 */ /* 0x000fe200078e020f */
[----:B------:R-:W-:Y:S01]  /*3820*/  ISETP.GT.U32.AND P4, PT, R10, R9, PT ;  /* 0x000000090a00720c */ /* 0x000fe20003f84070 */
[----:B------:R-:W-:Y:S01]  /*3830*/  IMAD R7, R18, 0x1000, R7 ;  /* 0x0000100012077824 */ /* 0x000fe200078e0207 */
[----:B------:R-:W-:Y:S01]  /*3840*/  LOP3.LUT R15, R8, 0xff, RZ, 0xc0, !PT ;  /* 0x000000ff080f7812 */ /* 0x000fe200078ec0ff */
[----:B------:R-:W-:Y:S01]  /*3850*/  IMAD R12, R232, 0x13, RZ ;  /* 0x00000013e80c7824 */ /* 0x000fe200078e02ff */
[----:B------:R-:W-:Y:S01]  /*3860*/  LOP3.LUT R0, R11, 0xff, RZ, 0xc0, !PT ;  /* 0x000000ff0b007812 */ /* 0x000fe200078ec0ff */
[----:B------:R-:W-:Y:S01]  /*3870*/  @!P5 IMAD.MOV R163, RZ, RZ, -R163 ;  /* 0x000000ffffa3d224 */ /* 0x000fe200078e0aa3 */
[----:B------:R-:W-:Y:S01]  /*3880*/  ISETP.GT.AND P5, PT, R234, 0x1f, PT ;  /* 0x0000001fea00780c */ /* 0x000fe20003fa4270 */
[----:B------:R-:W-:Y:S01]  /*3890*/  IMAD.IADD R15, R4, 0x1, R15 ;  /* 0x00000001040f7824 */ /* 0x000fe200078e020f */
[----:B------:R-:W-:Y:S01]  /*38a0*/  LOP3.LUT R4, RZ, c[0x0][0x17c], RZ, 0x33, !PT ;  /* 0x00005f00ff047a12 */ /* 0x000fe200078e33ff */
[----:B------:R-:W-:Y:S01]  /*38b0*/  IMAD.IADD R0, R7, 0x1, R0 ;  /* 0x0000000107007824 */ /* 0x000fe200078e0200 */
[----:B------:R-:W-:Y:S01]  /*38c0*/  SEL R164, RZ, 0x4, !P5 ;  /* 0x00000004ffa47807 */ /* 0x000fe20006800000 */
[----:B------:R-:W-:-:S02]  /*38d0*/  @!P3 IMAD.IADD R5, R5, 0x1, -R10 ;  /* 0x000000010505b824 */ /* 0x000fc400078e0a0a */
[----:B------:R-:W-:Y:S01]  /*38e0*/  @!P4 IMAD.IADD R9, R9, 0x1, -R10 ;  /* 0x000000010909c824 */ /* 0x000fe200078e0a0a */
[----:B------:R-:W-:Y:S01]  /*38f0*/  ISETP.GE.AND P4, PT, R166, RZ, PT ;  /* 0x000000ffa600720c */ /* 0x000fe20003f86270 */
[----:B------:R-:W-:Y:S01]  /*3900*/  IMAD.WIDE R142, R12, 0x4, R30 ;  /* 0x000000040c8e7825 */ /* 0x000fe200078e021e */
[----:B------:R-:W-:Y:S02]  /*3910*/  ISETP.GT.U32.AND P3, PT, R10, R5, PT ;  /* 0x000000050a00720c */ /* 0x000fe40003f64070 */
[----:B------:R-:W-:Y:S01]  /*3920*/  PRMT R219, R0, 0x5410, R15 ;  /* 0x0000541000db7816 */ /* 0x000fe2000000000f */
[----:B------:R-:W-:Y:S01]  /*3930*/  IMAD.MOV.U32 R17, RZ, RZ, R9 ;  /* 0x000000ffff117224 */ /* 0x000fe200078e0009 */
[----:B------:R-:W-:Y:S01]  /*3940*/  SHF.R.U32.HI R0, RZ, 0x4, R13 ;  /* 0x00000004ff007819 */ /* 0x000fe2000001160d */
[----:B------:R-:W-:Y:S01]  /*3950*/  IMAD.WIDE R144, R12, 0x4, R32 ;  /* 0x000000040c907825 */ /* 0x000fe200078e0220 */
[----:B------:R-:W-:Y:S01]  /*3960*/  SHF.R.U32.HI R13, RZ, 0x8, R13 ;  /* 0x00000008ff0d7819 */ /* 0x000fe2000001160d */
[----:B------:R1:W-:Y:S02]  /*3970*/  LDGSTS.E [R239+0x4c00], [R142.64], P1 ;  /* 0x04c000008eef7fae */ /* 0x0003e40008921848 */
[----:B------:R-:W-:Y:S01]  /*3980*/  @!P2 IMAD.MOV R217, RZ, RZ, -R217 ;  /* 0x000000ffffd9a224 */ /* 0x000fe200078e0ad9 */
[----:B------:R-:W-:Y:S01]  /*3990*/  ISETP.GE.AND P2, PT, R244, c[0x0][0x180], PT ;  /* 0x00006000f4007a0c */ /* 0x000fe20003f46270 */
[----:B------:R-:W-:Y:S01]  /*39a0*/  @!P4 IMAD.MOV R17, RZ, RZ, -R17 ;  /* 0x000000ffff11c224 */ /* 0x000fe200078e0a11 */
[----:B------:R-:W-:Y:S01]  /*39b0*/  ISETP.GE.AND P4, PT, R24, RZ, PT ;  /* 0x000000ff1800720c */ /* 0x000fe20003f86270 */
[----:B------:R-:W-:Y:S01]  /*39c0*/  @!P3 IMAD.IADD R5, R5, 0x1, -R10 ;  /* 0x000000010505b824 */ /* 0x000fe200078e0a0a */
[----:B------:R-:W-:Y:S01]  /*39d0*/  ISETP.NE.AND P3, PT, RZ, c[0x0][0x17c], PT ;  /* 0x00005f00ff007a0c */ /* 0x000fe20003f65270 */
[----:B------:R1:W-:Y:S01]  /*39e0*/  LDGSTS.E [R239+0x4e00], [R144.64], P1 ;  /* 0x04e0000090ef7fae */ /* 0x0003e20008921848 */
[----:B------:R-:W-:Y:S01]  /*39f0*/  LOP3.LUT P1, RZ, R0, 0x1, RZ, 0xc0, !PT ;  /* 0x0000000100ff7812 */ /* 0x000fe2000782c0ff */
[----:B------:R-:W-:Y:S01]  /*3a00*/  IMAD.SHL.U32 R0, R233, 0x4, RZ ;  /* 0x00000004e9007824 */ /* 0x000fe200078e00ff */
[----:B------:R-:W-:Y:S01]  /*3a10*/  SEL R164, R164, RZ, !P2 ;  /* 0x000000ffa4a47207 */ /* 0x000fe20005000000 */
[----:B------:R-:W-:Y:S01]  /*3a20*/  IMAD R165, R232, 0x17, RZ ;  /* 0x00000017e8a57824 */ /* 0x000fe200078e02ff */
[C---:B------:R-:W-:Y:S01]  /*3a30*/  SEL R216, R4.reuse, R27, !P3 ;  /* 0x0000001b04d87207 */ /* 0x040fe20005800000 */
[----:B------:R-:W-:Y:S01]  /*3a40*/  IMAD.U32 R167, RZ, RZ, UR4 ;  /* 0x00000004ffa77e24 */ /* 0x000fe2000f8e00ff */
[C---:B------:R-:W-:Y:S01]  /*3a50*/  SEL R16, R4.reuse, R28, !P3 ;  /* 0x0000001c04107207 */ /* 0x040fe20005800000 */
[----:B------:R-:W-:Y:S01]  /*3a60*/  IMAD.U32 R169, RZ, RZ, UR4 ;  /* 0x00000004ffa97e24 */ /* 0x000fe2000f8e00ff */
[----:B------:R-:W-:Y:S01]  /*3a70*/  SEL R215, R4, R29, !P3 ;  /* 0x0000001d04d77207 */ /* 0x000fe20005800000 */
[----:B------:R-:W-:Y:S01]  /*3a80*/  @!P4 IMAD.MOV R5, RZ, RZ, -R5 ;  /* 0x000000ffff05c224 */ /* 0x000fe200078e0a05 */
[----:B------:R-:W-:Y:S01]  /*3a90*/  LOP3.LUT P4, RZ, R13, 0x1, RZ, 0xc0, !PT ;  /* 0x000000010dff7812 */ /* 0x000fe2000788c0ff */
[----:B------:R-:W-:Y:S01]  /*3aa0*/  IMAD R216, R216, c[0x0][0x190], RZ ;  /* 0x00006400d8d87a24 */ /* 0x000fe200078e02ff */
[----:B------:R-:W-:Y:S01]  /*3ab0*/  ISETP.NE.U32.AND P2, PT, R164, RZ, PT ;  /* 0x000000ffa400720c */ /* 0x000fe20003f45070 */
[----:B------:R-:W-:Y:S01]  /*3ac0*/  IMAD R164, R232, 0x1b, RZ ;  /* 0x0000001be8a47824 */ /* 0x000fe200078e02ff */
[C---:B------:R-:W-:Y:S01]  /*3ad0*/  SEL R15, R4.reuse, R146, !P3 ;  /* 0x00000092040f7207 */ /* 0x040fe20005800000 */
[----:B------:R-:W-:Y:S01]  /*3ae0*/  IMAD R215, R215, c[0x0][0x190], RZ ;  /* 0x00006400d7d77a24 */ /* 0x000fe200078e02ff */
[C---:B------:R-:W-:Y:S01]  /*3af0*/  SEL R214, R4.reuse, R147, !P3 ;  /* 0x0000009304d67207 */ /* 0x040fe20005800000 */
[----:B------:R-:W-:Y:S01]  /*3b00*/  IMAD.WIDE R146, R165, 0x4, R30 ;  /* 0x00000004a5927825 */ /* 0x000fe200078e021e */
[----:B------:R-:W-:-:S02]  /*3b10*/  SEL R14, R4, R148, !P3 ;  /* 0x00000094040e7207 */ /* 0x000fc40005800000 */
[----:B------:R-:W-:Y:S01]  /*3b20*/  SEL R29, R4, R149, !P3 ;  /* 0x00000095041d7207 */ /* 0x000fe20005800000 */
[----:B------:R-:W-:Y:S01]  /*3b30*/  IMAD.WIDE R148, R164, 0x4, R30 ;  /* 0x00000004a4947825 */ /* 0x000fe200078e021e */
[C---:B------:R-:W-:Y:S01]  /*3b40*/  SEL R13, R4.reuse, R150, !P3 ;  /* 0x00000096040d7207 */ /* 0x040fe20005800000 */
[----:B------:R1:W-:Y:S01]  /*3b50*/  LDGSTS.E [R239+0x5c00], [R146.64], P4 ;  /* 0x05c0000092ef7fae */ /* 0x0003e2000a121848 */
[C---:B------:R-:W-:Y:S01]  /*3b60*/  SEL R28, R4.reuse, R151, !P3 ;  /* 0x00000097041c7207 */ /* 0x040fe20005800000 */
[----:B------:R-:W-:Y:S01]  /*3b70*/  IMAD.WIDE R150, R165, 0x4, R32 ;  /* 0x00000004a5967825 */ /* 0x000fe200078e0220 */
[C---:B------:R-:W-:Y:S02]  /*3b80*/  SEL R12, R4.reuse, R153, !P3 ;  /* 0x00000099040c7207 */ /* 0x040fe40005800000 */
[C---:B------:R-:W-:Y:S01]  /*3b90*/  SEL R27, R4.reuse, R152, !P3 ;  /* 0x00000098041b7207 */ /* 0x040fe20005800000 */
[C---:B------:R-:W-:Y:S01]  /*3ba0*/  IMAD.WIDE R152, R249.reuse, 0x4, R30 ;  /* 0x00000004f9987825 */ /* 0x040fe200078e021e */
[C---:B------:R-:W-:Y:S01]  /*3bb0*/  SEL R11, R4.reuse, R154, !P3 ;  /* 0x0000009a040b7207 */ /* 0x040fe20005800000 */
[----:B------:R1:W-:Y:S01]  /*3bc0*/  LDGSTS.E [R239+0x5e00], [R150.64], P4 ;  /* 0x05e0000096ef7fae */ /* 0x0003e2000a121848 */
[----:B------:R-:W-:Y:S01]  /*3bd0*/  SEL R26, R4, R155, !P3 ;  /* 0x0000009b041a7207 */ /* 0x000fe20005800000 */
[--C-:B------:R-:W-:Y:S01]  /*3be0*/  IMAD.WIDE R154, R164, 0x4, R32.reuse ;  /* 0x00000004a49a7825 */ /* 0x100fe200078e0220 */
[C---:B------:R-:W-:Y:S01]  /*3bf0*/  SEL R10, R4.reuse, R156, !P3 ;  /* 0x0000009c040a7207 */ /* 0x040fe20005800000 */
[----:B------:R1:W-:Y:S01]  /*3c00*/  LDGSTS.E [R239+0x6c00], [R148.64], P1 ;  /* 0x06c0000094ef7fae */ /* 0x0003e20008921848 */
[C---:B------:R-:W-:Y:S01]  /*3c10*/  SEL R25, R4.reuse, R157, !P3 ;  /* 0x0000009d04197207 */ /* 0x040fe20005800000 */
[----:B------:R-:W-:Y:S01]  /*3c20*/  IMAD.WIDE R156, R249, 0x4, R32 ;  /* 0x00000004f99c7825 */ /* 0x000fe200078e0220 */
[C---:B------:R-:W-:Y:S01]  /*3c30*/  SEL R9, R4.reuse, R158, !P3 ;  /* 0x0000009e04097207 */ /* 0x040fe20005800000 */
[----:B------:R1:W-:Y:S01]  /*3c40*/  LDGSTS.E [R239+0x6e00], [R154.64], P1 ;  /* 0x06e000009aef7fae */ /* 0x0003e20008921848 */
[----:B------:R-:W-:Y:S01]  /*3c50*/  SEL R24, R4, R159, !P3 ;  /* 0x0000009f04187207 */ /* 0x000fe20005800000 */
[----:B------:R-:W-:Y:S01]  /*3c60*/  IMAD R214, R214, c[0x0][0x190], RZ ;  /* 0x00006400d6d67a24 */ /* 0x000fe200078e02ff */
[C---:B------:R-:W-:Y:S01]  /*3c70*/  SEL R8, R4.reuse, R160, !P3 ;  /* 0x000000a004087207 */ /* 0x040fe20005800000 */
[----:B------:R1:W-:Y:S01]  /*3c80*/  LDGSTS.E [R239+0x7c00], [R152.64], !P0 ;  /* 0x07c0000098ef7fae */ /* 0x0003e2000c121848 */
[C---:B------:R-:W-:Y:S01]  /*3c90*/  SEL R23, R4.reuse, R161, !P3 ;  /* 0x000000a104177207 */ /* 0x040fe20005800000 */
[----:B------:R-:W-:Y:S01]  /*3ca0*/  IMAD R29, R29, c[0x0][0x190], RZ ;  /* 0x000064001d1d7a24 */ /* 0x000fe200078e02ff */
[C---:B------:R-:W-:Y:S01]  /*3cb0*/  SEL R197, R4.reuse, R197, !P3 ;  /* 0x000000c504c57207 */ /* 0x040fe20005800000 */
[----:B------:R1:W-:Y:S01]  /*3cc0*/  LDGSTS.E [R239+0x7e00], [R156.64], !P0 ;  /* 0x07e000009cef7fae */ /* 0x0003e2000c121848 */
[----:B------:R-:W-:Y:S01]  /*3cd0*/  SEL R22, R4, R22, !P3 ;  /* 0x0000001604167207 */ /* 0x000fe20005800000 */
[----:B------:R-:W-:Y:S01]  /*3ce0*/  IMAD R28, R28, c[0x0][0x190], RZ ;  /* 0x000064001c1c7a24 */ /* 0x000fe200078e02ff */
[C---:B------:R-:W-:Y:S01]  /*3cf0*/  SEL R199, R4.reuse, R199, !P3 ;  /* 0x000000c704c77207 */ /* 0x040fe20005800000 */
[----:B------:R-:W0:Y:S01]  /*3d00*/  LDGDEPBAR ;  /* 0x00000000000079af */ /* 0x000e220000000000 */
[C---:B------:R-:W-:Y:S01]  /*3d10*/  SEL R21, R4.reuse, R21, !P3 ;  /* 0x0000001504157207 */ /* 0x040fe20005800000 */
[----:B------:R-:W-:Y:S01]  /*3d20*/  IMAD.U32 R159, RZ, RZ, UR4 ;  /* 0x00000004ff9f7e24 */ /* 0x000fe2000f8e00ff */
[C---:B------:R-:W-:Y:S01]  /*3d30*/  SEL R201, R4.reuse, R201, !P3 ;  /* 0x000000c904c97207 */ /* 0x040fe20005800000 */
[----:B------:R-:W-:Y:S01]  /*3d40*/  IMAD R27, R27, c[0x0][0x190], RZ ;  /* 0x000064001b1b7a24 */ /* 0x000fe200078e02ff */
[C---:B------:R-:W-:Y:S01]  /*3d50*/  SEL R20, R4.reuse, R162, !P3 ;  /* 0x000000a204147207 */ /* 0x040fe20005800000 */
[----:B------:R-:W-:Y:S01]  /*3d60*/  IMAD.U32 R161, RZ, RZ, UR4 ;  /* 0x00000004ffa17e24 */ /* 0x000fe2000f8e00ff */
[----:B------:R-:W-:Y:S01]  /*3d70*/  SEL R203, R4, R203, !P3 ;  /* 0x000000cb04cb7207 */ /* 0x000fe20005800000 */
[----:B------:R-:W-:Y:S01]  /*3d80*/  IMAD R26, R26, c[0x0][0x190], RZ ;  /* 0x000064001a1a7a24 */ /* 0x000fe200078e02ff */
        /* <DEDUP_REMOVED lines=9> */
[----:B------:R-:W-:Y:S01]  /*3e20*/  IMAD R23, R23, c[0x0][0x190], RZ ;  /* 0x0000640017177a24 */ /* 0x000fe200078e02ff */
[----:B------:R-:W-:Y:S01]  /*3e30*/  SEL R221, R4, R5, !P3 ;  /* 0x0000000504dd7207 */ /* 0x000fe20005800000 */
[----:B------:R-:W-:Y:S01]  /*3e40*/  IMAD R22, R22, c[0x0][0x190], RZ ;  /* 0x0000640016167a24 */ /* 0x000fe200078e02ff */
[----:B------:R-:W-:Y:S01]  /*3e50*/  IADD3 R213, P3, R0, c[0x0][0x168], RZ ;  /* 0x00005a0000d57a10 */ /* 0x000fe20007f7e0ff */
[----:B------:R-:W-:Y:S01]  /*3e60*/  IMAD.U32 R171, RZ, RZ, UR4 ;  /* 0x00000004ffab7e24 */ /* 0x000fe2000f8e00ff */
[----:B------:R-:W-:Y:S01]  /*3e70*/  LOP3.LUT R5, R236, 0x60, RZ, 0xc0, !PT ;  /* 0x00000060ec057812 */ /* 0x000fe200078ec0ff */
[----:B------:R-:W-:Y:S01]  /*3e80*/  IMAD R21, R21, c[0x0][0x190], RZ ;  /* 0x0000640015157a24 */ /* 0x000fe200078e02ff */
[----:B------:R-:W-:Y:S01]  /*3e90*/  LEA.HI.X.SX32 R212, R233, c[0x0][0x16c], 0x2, P3 ;  /* 0x00005b00e9d47a11 */ /* 0x000fe200018f16ff */
[----:B------:R-:W-:Y:S01]  /*3ea0*/  IMAD R20, R20, c[0x0][0x190], RZ ;  /* 0x0000640014147a24 */ /* 0x000fe200078e02ff */
[----:B------:R-:W-:Y:S01]  /*3eb0*/  LEA R4, P3, R216, R213, 0x2 ;  /* 0x000000d5d8047211 */ /* 0x000fe200078610ff */
[----:B------:R-:W-:Y:S01]  /*3ec0*/  IMAD R19, R19, c[0x0][0x190], RZ ;  /* 0x0000640013137a24 */ /* 0x000fe200078e02ff */
[----:B------:R-:W-:Y:S01]  /*3ed0*/  SHF.R.U32.HI R7, RZ, 0x1, R5 ;  /* 0x00000001ff077819 */ /* 0x000fe20000011605 */
[----:B------:R-:W-:Y:S01]  /*3ee0*/  IMAD R18, R18, c[0x0][0x190], RZ ;  /* 0x0000640012127a24 */ /* 0x000fe200078e02ff */
[-C--:B------:R-:W-:Y:S01]  /*3ef0*/  LEA.HI.X.SX32 R5, R216, R212.reuse, 0x2, P3 ;  /* 0x000000d4d8057211 */ /* 0x080fe200018f16ff */
[----:B------:R-:W-:Y:S01]  /*3f00*/  IMAD R17, R17, c[0x0][0x190], RZ ;  /* 0x0000640011117a24 */ /* 0x000fe200078e02ff */
[----:B------:R-:W-:Y:S01]  /*3f10*/  LOP3.LUT R238, R243, R7, RZ, 0x3c, !PT ;  /* 0x00000007f3ee7212 */ /* 0x000fe200078e3cff */
[----:B------:R-:W-:Y:S01]  /*3f20*/  IMAD R16, R16, c[0x0][0x190], RZ ;  /* 0x0000640010107a24 */ /* 0x000fe200078e02ff */
[----:B------:R-:W-:Y:S01]  /*3f30*/  LEA R6, P3, R215, R213, 0x2 ;  /* 0x000000d5d7067211 */ /* 0x000fe200078610ff */
[----:B------:R-:W-:Y:S01]  /*3f40*/  IMAD.WIDE R230, R231, 0x4, R4 ;  /* 0x00000004e7e67825 */ /* 0x000fe200078e0204 */
[----:B------:R-:W-:Y:S01]  /*3f50*/  LOP3.LUT R237, R238, 0x40, RZ, 0x3c, !PT ;  /* 0x00000040eeed7812 */ /* 0x000fe200078e3cff */
[----:B------:R1:W-:Y:S01]  /*3f60*/  LDGSTS.E [R238+0x10000], [R4.64], P2 ;  /* 0x1000000004ee7fae */ /* 0x0003e20009121848 */
[----:B------:R-:W-:Y:S01]  /*3f70*/  LEA.HI.X.SX32 R7, R215, R212, 0x2, P3 ;  /* 0x000000d4d7077211 */ /* 0x000fe200018f16ff */
[----:B------:R-:W-:-:S02]  /*3f80*/  IMAD R15, R15, c[0x0][0x190], RZ ;  /* 0x000064000f0f7a24 */ /* 0x000fc400078e02ff */
[----:B------:R-:W-:Y:S02]  /*3f90*/  IMAD R13, R13, c[0x0][0x190], RZ ;  /* 0x000064000d0d7a24 */ /* 0x000fe400078e02ff */
[----:B------:R-:W-:Y:S01]  /*3fa0*/  IMAD.WIDE R226, R227, 0x4, R6 ;  /* 0x00000004e3e27825 */ /* 0x000fe200078e0206 */
[----:B------:R2:W-:Y:S03]  /*3fb0*/  LDGSTS.E [R238+0x10400], [R6.64], P2 ;  /* 0x1040000006ee7fae */ /* 0x0005e60009121848 */
[----:B------:R-:W-:Y:S01]  /*3fc0*/  IMAD R11, R11, c[0x0][0x190], RZ ;  /* 0x000064000b0b7a24 */ /* 0x000fe200078e02ff */
[-C--:B-1----:R-:W-:Y:S01]  /*3fd0*/  LEA R4, P0, R214, R213.reuse, 0x2 ;  /* 0x000000d5d6047211 */ /* 0x082fe200078010ff */
[----:B------:R-:W-:Y:S02]  /*3fe0*/  IMAD R10, R10, c[0x0][0x190], RZ ;  /* 0x000064000a0a7a24 */ /* 0x000fe400078e02ff */
[----:B------:R-:W-:Y:S01]  /*3ff0*/  IMAD R9, R9, c[0x0][0x190], RZ ;  /* 0x0000640009097a24 */ /* 0x000fe200078e02ff */
[----:B------:R-:W-:Y:S01]  /*4000*/  LEA.HI.X.SX32 R5, R214, R212, 0x2, P0 ;  /* 0x000000d4d6057211 */ /* 0x000fe200000f16ff */
[----:B------:R-:W-:Y:S01]  /*4010*/  IMAD R14, R14, c[0x0][0x190], RZ ;  /* 0x000064000e0e7a24 */ /* 0x000fe200078e02ff */
[----:B--2---:R-:W-:Y:S01]  /*4020*/  LEA R6, P1, R29, R213, 0x2 ;  /* 0x000000d51d067211 */ /* 0x004fe200078210ff */
[----:B------:R-:W-:-:S02]  /*4030*/  IMAD R8, R8, c[0x0][0x190], RZ ;  /* 0x0000640008087a24 */ /* 0x000fc400078e02ff */
[----:B------:R1:W-:Y:S01]  /*4040*/  LDGSTS.E [R238+0x10800], [R4.64], P2 ;  /* 0x1080000004ee7fae */ /* 0x0003e20009121848 */
[----:B------:R-:W-:Y:S01]  /*4050*/  IMAD.WIDE R222, R223, 0x4, R4 ;  /* 0x00000004dfde7825 */ /* 0x000fe200078e0204 */
[----:B------:R-:W-:-:S03]  /*4060*/  LEA.HI.X.SX32 R7, R29, R212, 0x2, P1 ;  /* 0x000000d41d077211 */ /* 0x000fc600008f16ff */
        /* <DEDUP_REMOVED lines=8> */
[----:B------:R-:W-:Y:S01]  /*40f0*/  IMAD.WIDE R30, R240, 0x4, R30 ;  /* 0x00000004f01e7825 */ /* 0x000fe200078e021e */
[----:B--2---:R-:W-:-:S03]  /*4100*/  LEA R6, P1, R27, R213, 0x2 ;  /* 0x000000d51b067211 */ /* 0x004fc600078210ff */
[----:B------:R-:W-:Y:S01]  /*4110*/  IMAD.WIDE R160, R161, 0x4, R4 ;  /* 0x00000004a1a07825 */ /* 0x000fe200078e0204 */
[----:B------:R1:W-:Y:S01]  /*4120*/  LDGSTS.E [R238+0x11000], [R4.64], P2 ;  /* 0x1100000004ee7fae */ /* 0x0003e20009121848 */
[----:B------:R-:W-:Y:S02]  /*4130*/  LEA.HI.X.SX32 R7, R27, R212, 0x2, P1 ;  /* 0x000000d41b077211 */ /* 0x000fe400008f16ff */
[----:B---3--:R-:W-:-:S04]  /*4140*/  IMAD.WIDE R32, R240, 0x4, R32 ;  /* 0x00000004f0207825 */ /* 0x008fc800078e0220 */
[----:B------:R-:W-:Y:S01]  /*4150*/  IMAD.WIDE R162, R163, 0x4, R6 ;  /* 0x00000004a3a27825 */ /* 0x000fe200078e0206 */
[----:B------:R2:W-:Y:S03]  /*4160*/  LDGSTS.E [R238+0x11400], [R6.64], P2 ;  /* 0x1140000006ee7fae */ /* 0x0005e60009121848 */
[----:B----4-:R-:W-:Y:S01]  /*4170*/  IMAD.WIDE R34, R240, 0x4, R34 ;  /* 0x00000004f0227825 */ /* 0x010fe200078e0222 */
[----:B-1----:R-:W-:-:S03]  /*4180*/  LEA R4, P0, R26, R213, 0x2 ;  /* 0x000000d51a047211 */ /* 0x002fc600078010ff */
[----:B-----5:R-:W-:Y:S01]  /*4190*/  IMAD.WIDE R36, R240, 0x4, R36 ;  /* 0x00000004f0247825 */ /* 0x020fe200078e0224 */
[----:B------:R-:W-:-:S03]  /*41a0*/  LEA.HI.X.SX32 R5, R26, R212, 0x2, P0 ;  /* 0x000000d41a057211 */ /* 0x000fc600000f16ff */
[----:B------:R-:W-:Y:S01]  /*41b0*/  IMAD.WIDE R38, R240, 0x4, R38 ;  /* 0x00000004f0267825 */ /* 0x000fe200078e0226 */
[----:B--2---:R-:W-:Y:S01]  /*41c0*/  LEA R6, P1, R25, R213, 0x2 ;  /* 0x000000d519067211 */ /* 0x004fe200078210ff */
[----:B------:R1:W-:Y:S02]  /*41d0*/  LDGSTS.E [R238+0x11800], [R4.64], P2 ;  /* 0x1180000004ee7fae */ /* 0x0003e40009121848 */
[----:B------:R-:W-:Y:S01]  /*41e0*/  IMAD.WIDE R164, R165, 0x4, R4 ;  /* 0x00000004a5a47825 */ /* 0x000fe200078e0204 */
[----:B------:R-:W-:-:S03]  /*41f0*/  LEA.HI.X.SX32 R7, R25, R212, 0x2, P1 ;  /* 0x000000d419077211 */ /* 0x000fc600008f16ff */
[----:B------:R-:W-:Y:S02]  /*4200*/  IMAD.WIDE R40, R240, 0x4, R40 ;  /* 0x00000004f0287825 */ /* 0x000fe400078e0228 */
[----:B------:R2:W-:Y:S02]  /*4210*/  LDGSTS.E [R238+0x11c00], [R6.64], P2 ;  /* 0x11c0000006ee7fae */ /* 0x0005e40009121848 */
[----:B------:R-:W-:Y:S01]  /*4220*/  IMAD.WIDE R166, R167, 0x4, R6 ;  /* 0x00000004a7a67825 */ /* 0x000fe200078e0206 */
[----:B-1----:R-:W-:-:S03]  /*4230*/  LEA R4, P0, R24, R213, 0x2 ;  /* 0x000000d518047211 */ /* 0x002fc600078010ff */
[----:B------:R-:W-:Y:S01]  /*4240*/  IMAD.WIDE R42, R240, 0x4, R42 ;  /* 0x00000004f02a7825 */ /* 0x000fe200078e022a */
        /* <DEDUP_REMOVED lines=13> */
[----:B--2---:R-:W-:-:S03]  /*4320*/  LEA R6, P1, R21, R213, 0x2 ;  /* 0x000000d515067211 */ /* 0x004fc600078210ff */
[----:B------:R-:W-:Y:S01]  /*4330*/  IMAD.WIDE R172, R173, 0x4, R4 ;  /* 0x00000004adac7825 */ /* 0x000fe200078e0204 */
[----:B------:R1:W-:Y:S01]  /*4340*/  LDGSTS.E [R238+0x12800], [R4.64], P2 ;  /* 0x1280000004ee7fae */ /* 0x0003e20009121848 */
[----:B------:R-:W-:Y:S02]  /*4350*/  LEA.HI.X.SX32 R7, R21, R212, 0x2, P1 ;  /* 0x000000d415077211 */ /* 0x000fe400008f16ff */
[----:B------:R-:W-:-:S04]  /*4360*/  IMAD.WIDE R52, R240, 0x4, R52 ;  /* 0x00000004f0347825 */ /* 0x000fc800078e0234 */
[----:B------:R-:W-:Y:S01]  /*4370*/  IMAD.WIDE R174, R175, 0x4, R6 ;  /* 0x00000004afae7825 */ /* 0x000fe200078e0206 */
[----:B------:R2:W-:Y:S03]  /*4380*/  LDGSTS.E [R238+0x12c00], [R6.64], P2 ;  /* 0x12c0000006ee7fae */ /* 0x0005e60009121848 */
        /* <DEDUP_REMOVED lines=31> */
[----:B------:R-:W-:Y:S01]  /*4580*/  IMAD.WIDE R72, R240, 0x4, R72 ;  /* 0x00000004f0487825 */ /* 0x000fe200078e0248 */
[----:B------:R-:W-:-:S03]  /*4590*/  LEA R186, P0, R13, R213, 0x2 ;  /* 0x000000d50dba7211 */ /* 0x000fc600078010ff */
[----:B------:R-:W-:Y:S01]  /*45a0*/  IMAD.WIDE R224, R224, 0x4, R6 ;  /* 0x00000004e0e07825 */ /* 0x000fe200078e0206 */
[-C--:B------:R-:W-:Y:S01]  /*45b0*/  LEA.HI.X.SX32 R187, R13, R212.reuse, 0x2, P0 ;  /* 0x000000d40dbb7211 */ /* 0x080fe200000f16ff */
[----:B------:R2:W-:Y:S01]  /*45c0*/  LDGSTS.E [R237+0x10600], [R6.64], P2 ;  /* 0x1060000006ed7fae */ /* 0x0005e20009121848 */
[CC--:B------:R-:W-:Y:S01]  /*45d0*/  LEA R190, P0, R11.reuse, R213.reuse, 0x2 ;  /* 0x000000d50bbe7211 */ /* 0x0c0fe200078010ff */
[----:B------:R-:W-:Y:S01]  /*45e0*/  IMAD.WIDE R74, R240, 0x4, R74 ;  /* 0x00000004f04a7825 */ /* 0x000fe200078e024a */
[-C--:B-1----:R-:W-:Y:S02]  /*45f0*/  LEA R4, P1, R14, R213.reuse, 0x2 ;  /* 0x000000d50e047211 */ /* 0x082fe400078210ff */
[-C--:B------:R-:W-:Y:S01]  /*4600*/  LEA.HI.X.SX32 R191, R11, R212.reuse, 0x2, P0 ;  /* 0x000000d40bbf7211 */ /* 0x080fe200000f16ff */
[----:B------:R-:W-:Y:S01]  /*4610*/  IMAD.WIDE R76, R240, 0x4, R76 ;  /* 0x00000004f04c7825 */ /* 0x000fe200078e024c */
[----:B------:R-:W-:Y:S02]  /*4620*/  LEA R192, P0, R10, R213, 0x2 ;  /* 0x000000d50ac07211 */ /* 0x000fe400078010ff */
[-C--:B------:R-:W-:Y:S01]  /*4630*/  LEA.HI.X.SX32 R5, R14, R212.reuse, 0x2, P1 ;  /* 0x000000d40e057211 */ /* 0x080fe200008f16ff */
[----:B------:R-:W-:Y:S01]  /*4640*/  IMAD.WIDE R78, R240, 0x4, R78 ;  /* 0x00000004f04e7825 */ /* 0x000fe200078e024e */
[----:B------:R-:W-:-:S02]  /*4650*/  LEA.HI.X.SX32 R193, R10, R212, 0x2, P0 ;  /* 0x000000d40ac17211 */ /* 0x000fc400000f16ff */
[-C--:B------:R-:W-:Y:S01]  /*4660*/  LEA R194, P0, R9, R213.reuse, 0x2 ;  /* 0x000000d509c27211 */ /* 0x080fe200078010ff */
[----:B--2---:R-:W-:Y:S01]  /*4670*/  IMAD R7, R197, c[0x0][0x190], RZ ;  /* 0x00006400c5077a24 */ /* 0x004fe200078e02ff */
[-C--:B------:R-:W-:Y:S01]  /*4680*/  LEA R188, P1, R12, R213.reuse, 0x2 ;  /* 0x000000d50cbc7211 */ /* 0x080fe200078210ff */
[----:B------:R-:W-:Y:S01]  /*4690*/  IMAD R6, R199, c[0x0][0x190], RZ ;  /* 0x00006400c7067a24 */ /* 0x000fe200078e02ff */
[-C--:B------:R-:W-:Y:S01]  /*46a0*/  LEA.HI.X.SX32 R195, R9, R212.reuse, 0x2, P0 ;  /* 0x000000d409c37211 */ /* 0x080fe200000f16ff */
[----:B------:R-:W-:Y:S01]  /*46b0*/  IMAD.WIDE R184, R184, 0x4, R4 ;  /* 0x00000004b8b87825 */ /* 0x000fe200078e0204 */
[-C--:B------:R-:W-:Y:S01]  /*46c0*/  LEA R196, P0, R8, R213.reuse, 0x2 ;  /* 0x000000d508c47211 */ /* 0x080fe200078010ff */
[----:B------:R1:W-:Y:S01]  /*46d0*/  LDGSTS.E [R237+0x10a00], [R4.64], P2 ;  /* 0x10a0000004ed7fae */ /* 0x0003e20009121848 */
[-C--:B------:R-:W-:Y:S01]  /*46e0*/  LEA.HI.X.SX32 R189, R12, R212.reuse, 0x2, P1 ;  /* 0x000000d40cbd7211 */ /* 0x080fe200008f16ff */
[----:B------:R-:W-:Y:S01]  /*46f0*/  IMAD.WIDE R80, R240, 0x4, R80 ;  /* 0x00000004f0507825 */ /* 0x000fe200078e0250 */
[----:B------:R-:W-:Y:S01]  /*4700*/  LEA.HI.X.SX32 R197, R8, R212, 0x2, P0 ;  /* 0x000000d408c57211 */ /* 0x000fe200000f16ff */
[----:B------:R2:W-:Y:S01]  /*4710*/  LDGSTS.E [R237+0x10e00], [R186.64], P2 ;  /* 0x10e00000baed7fae */ /* 0x0005e20009121848 */
[----:B------:R-:W-:Y:S01]  /*4720*/  LEA R198, P0, R7, R213, 0x2 ;  /* 0x000000d507c67211 */ /* 0x000fe200078010ff */
[----:B------:R-:W-:-:S02]  /*4730*/  IMAD.WIDE R82, R240, 0x4, R82 ;  /* 0x00000004f0527825 */ /* 0x000fc400078e0252 */
[----:B------:R3:W-:Y:S01]  /*4740*/  LDGSTS.E [R237+0x11200], [R188.64], P2 ;  /* 0x11200000bced7fae */ /* 0x0007e20009121848 */
[-C--:B------:R-:W-:Y:S01]  /*4750*/  LEA.HI.X.SX32 R199, R7, R212.reuse, 0x2, P0 ;  /* 0x000000d407c77211 */ /* 0x080fe200000f16ff */
[----:B------:R-:W-:Y:S01]  /*4760*/  IMAD.WIDE R84, R240, 0x4, R84 ;  /* 0x00000004f0547825 */ /* 0x000fe200078e0254 */
[C---:B------:R-:W-:Y:S01]  /*4770*/  LEA R200, P0, R6.reuse, R213, 0x2 ;  /* 0x000000d506c87211 */ /* 0x040fe200078010ff */
[----:B------:R4:W-:Y:S02]  /*4780*/  LDGSTS.E [R237+0x11600], [R190.64], P2 ;  /* 0x11600000beed7fae */ /* 0x0009e40009121848 */
[----:B-1----:R-:W-:Y:S02]  /*4790*/  IMAD.U32 R5, RZ, RZ, UR4 ;  /* 0x00000004ff057e24 */ /* 0x002fe4000f8e00ff */
[----:B------:R1:W-:Y:S01]  /*47a0*/  LDGSTS.E [R237+0x11a00], [R192.64], P2 ;  /* 0x11a00000c0ed7fae */ /* 0x0003e20009121848 */
[----:B------:R-:W-:Y:S02]  /*47b0*/  IMAD.U32 R4, RZ, RZ, UR4 ;  /* 0x00000004ff047e24 */ /* 0x000fe4000f8e00ff */
[----:B--2---:R-:W-:Y:S01]  /*47c0*/  IMAD.WIDE R186, R5, 0x4, R186 ;  /* 0x0000000405ba7825 */ /* 0x004fe200078e02ba */
[----:B------:R2:W-:Y:S03]  /*47d0*/  LDGSTS.E [R237+0x11e00], [R194.64], P2 ;  /* 0x11e00000c2ed7fae */ /* 0x0005e60009121848 */
[----:B------:R-:W-:Y:S01]  /*47e0*/  IMAD R5, R201, c[0x0][0x190], RZ ;  /* 0x00006400c9057a24 */ /* 0x000fe200078e02ff */
[----:B------:R-:W-:Y:S01]  /*47f0*/  LEA.HI.X.SX32 R201, R6, R212, 0x2, P0 ;  /* 0x000000d406c97211 */ /* 0x000fe200000f16ff */
[----:B------:R5:W-:Y:S01]  /*4800*/  LDGSTS.E [R237+0x12200], [R196.64], P2 ;  /* 0x12200000c4ed7fae */ /* 0x000be20009121848 */
[----:B---3--:R-:W-:-:S02]  /*4810*/  IMAD.WIDE R188, R4, 0x4, R188 ;  /* 0x0000000404bc7825 */ /* 0x008fc400078e02bc */
[----:B------:R-:W-:Y:S01]  /*4820*/  LEA R202, P0, R5, R213, 0x2 ;  /* 0x000000d505ca7211 */ /* 0x000fe200078010ff */
[----:B------:R3:W-:Y:S01]  /*4830*/  LDGSTS.E [R237+0x12600], [R198.64], P2 ;  /* 0x12600000c6ed7fae */ /* 0x0007e20009121848 */
[----:B----4-:R-:W-:-:S03]  /*4840*/  IMAD.WIDE R190, R4, 0x4, R190 ;  /* 0x0000000404be7825 */ /* 0x010fc600078e02be */
[----:B------:R4:W-:Y:S01]  /*4850*/  LDGSTS.E [R237+0x12a00], [R200.64], P2 ;  /* 0x12a00000c8ed7fae */ /* 0x0009e20009121848 */
[----:B-1----:R-:W-:-:S04]  /*4860*/  IMAD.WIDE R192, R4, 0x4, R192 ;  /* 0x0000000404c07825 */ /* 0x002fc800078e02c0 */
[----:B--2---:R-:W-:-:S04]  /*4870*/  IMAD.WIDE R194, R4, 0x4, R194 ;  /* 0x0000000404c27825 */ /* 0x004fc800078e02c2 */
[----:B-----5:R-:W-:-:S04]  /*4880*/  IMAD.WIDE R196, R4, 0x4, R196 ;  /* 0x0000000404c47825 */ /* 0x020fc800078e02c4 */
[----:B---3--:R-:W-:-:S04]  /*4890*/  IMAD.WIDE R198, R4, 0x4, R198 ;  /* 0x0000000404c67825 */ /* 0x008fc800078e02c6 */
[----:B----4-:R-:W-:-:S04]  /*48a0*/  IMAD.WIDE R200, R4, 0x4, R200 ;  /* 0x0000000404c87825 */ /* 0x010fc800078e02c8 */
[----:B------:R-:W-:Y:S01]  /*48b0*/  IMAD R4, R203, c[0x0][0x190], RZ ;  /* 0x00006400cb047a24 */ /* 0x000fe200078e02ff */
[----:B------:R-:W-:Y:S01]  /*48c0*/  LEA.HI.X.SX32 R203, R5, R212, 0x2, P0 ;  /* 0x000000d405cb7211 */ /* 0x000fe200000f16ff */
[----:B------:R-:W-:-:S04]  /*48d0*/  IMAD.WIDE R86, R240, 0x4, R86 ;  /* 0x00000004f0567825 */ /* 0x000fc800078e0256 */
[----:B------:R1:W-:Y:S01]  /*48e0*/  LDGSTS.E [R237+0x12e00], [R202.64], P2 ;  /* 0x12e00000caed7fae */ /* 0x0003e20009121848 */
[----:B------:R-:W-:-:S04]  /*48f0*/  IMAD.WIDE R88, R240, 0x4, R88 ;  /* 0x00000004f0587825 */ /* 0x000fc800078e0258 */
[----:B------:R-:W-:-:S04]  /*4900*/  IMAD.WIDE R90, R240, 0x4, R90 ;  /* 0x00000004f05a7825 */ /* 0x000fc800078e025a */
[----:B------:R-:W-:-:S04]  /*4910*/  IMAD.WIDE R92, R240, 0x4, R92 ;  /* 0x00000004f05c7825 */ /* 0x000fc800078e025c */
[----:B-1----:R-:W-:Y:S01]  /*4920*/  IMAD.WIDE R202, R204, 0x4, R202 ;  /* 0x00000004ccca7825 */ /* 0x002fe200078e02ca */
[----:B------:R-:W-:-:S03]  /*4930*/  LEA R204, P0, R4, R213, 0x2 ;  /* 0x000000d504cc7211 */ /* 0x000fc600078010ff */
[----:B------:R-:W-:Y:S01]  /*4940*/  IMAD.WIDE R94, R240, 0x4, R94 ;  /* 0x00000004f05e7825 */ /* 0x000fe200078e025e */
[----:B------:R-:W-:-:S03]  /*4950*/  LEA.HI.X.SX32 R205, R4, R212, 0x2, P0 ;  /* 0x000000d404cd7211 */ /* 0x000fc600000f16ff */
[C---:B------:R-:W-:Y:S02]  /*4960*/  IMAD.WIDE R96, R240.reuse, 0x4, R96 ;  /* 0x00000004f0607825 */ /* 0x040fe400078e0260 */
[----:B------:R1:W-:Y:S02]  /*4970*/  LDGSTS.E [R237+0x13200], [R204.64], P2 ;  /* 0x13200000cced7fae */ /* 0x0003e40009121848 */
[----:B------:R-:W-:-:S04]  /*4980*/  IMAD.WIDE R98, R240, 0x4, R98 ;  /* 0x00000004f0627825 */ /* 0x000fc800078e0262 */
[----:B------:R-:W-:-:S04]  /*4990*/  IMAD.WIDE R100, R240, 0x4, R100 ;  /* 0x00000004f0647825 */ /* 0x000fc800078e0264 */
[----:B------:R-:W-:-:S04]  /*49a0*/  IMAD.WIDE R102, R240, 0x4, R102 ;  /* 0x00000004f0667825 */ /* 0x000fc800078e0266 */
[----:B-1----:R-:W-:Y:S01]  /*49b0*/  IMAD.WIDE R204, R206, 0x4, R204 ;  /* 0x00000004cecc7825 */ /* 0x002fe200078e02cc */
[----:B------:R-:W-:-:S03]  /*49c0*/  LEA R206, P0, R217, R213, 0x2 ;  /* 0x000000d5d9ce7211 */ /* 0x000fc600078010ff */
[----:B------:R-:W-:Y:S01]  /*49d0*/  IMAD.WIDE R104, R240, 0x4, R104 ;  /* 0x00000004f0687825 */ /* 0x000fe200078e0268 */
[-C--:B------:R-:W-:Y:S02]  /*49e0*/  LEA.HI.X.SX32 R207, R217, R212.reuse, 0x2, P0 ;  /* 0x000000d4d9cf7211 */ /* 0x080fe400000f16ff */
[----:B------:R-:W-:Y:S01]  /*49f0*/  LEA R210, P0, R220, R213, 0x2 ;  /* 0x000000d5dcd27211 */ /* 0x000fe200078010ff */
[----:B------:R-:W-:Y:S02]  /*4a00*/  IMAD.WIDE R106, R240, 0x4, R106 ;  /* 0x00000004f06a7825 */ /* 0x000fe400078e026a */
[----:B------:R1:W-:Y:S01]  /*4a10*/  LDGSTS.E [R237+0x13600], [R206.64], P2 ;  /* 0x13600000ceed7fae */ /* 0x0003e20009121848 */
[----:B------:R-:W-:Y:S01]  /*4a20*/  LEA.HI.X.SX32 R211, R220, R212, 0x2, P0 ;  /* 0x000000d4dcd37211 */ /* 0x000fe200000f16ff */
[----:B------:R-:W-:-:S04]  /*4a30*/  IMAD.WIDE R108, R240, 0x4, R108 ;  /* 0x00000004f06c7825 */ /* 0x000fc800078e026c */
[----:B------:R2:W-:Y:S01]  /*4a40*/  LDGSTS.E [R237+0x13a00], [R210.64], P2 ;  /* 0x13a00000d2ed7fae */ /* 0x0005e20009121848 */
[----:B------:R-:W-:-:S04]  /*4a50*/  IMAD.WIDE R110, R240, 0x4, R110 ;  /* 0x00000004f06e7825 */ /* 0x000fc800078e026e */
[----:B------:R-:W-:-:S04]  /*4a60*/  IMAD.WIDE R112, R240, 0x4, R112 ;  /* 0x00000004f0707825 */ /* 0x000fc800078e0270 */
[----:B-1----:R-:W-:-:S04]  /*4a70*/  IMAD.WIDE R206, R208, 0x4, R206 ;  /* 0x00000004d0ce7825 */ /* 0x002fc800078e02ce */
[----:B------:R-:W-:Y:S01]  /*4a80*/  IMAD.WIDE R208, R208, 0x4, R210 ;  /* 0x00000004d0d07825 */ /* 0x000fe200078e02d2 */
[----:B--2---:R-:W-:-:S03]  /*4a90*/  LEA R210, P0, R221, R213, 0x2 ;  /* 0x000000d5ddd27211 */ /* 0x004fc600078010ff */
[----:B------:R-:W-:Y:S01]  /*4aa0*/  IMAD.WIDE R114, R240, 0x4, R114 ;  /* 0x00000004f0727825 */ /* 0x000fe200078e0272 */
[----:B------:R-:W-:-:S03]  /*4ab0*/  LEA.HI.X.SX32 R211, R221, R212, 0x2, P0 ;  /* 0x000000d4ddd37211 */ /* 0x000fc600000f16ff */
[----:B------:R-:W-:Y:S02]  /*4ac0*/  IMAD.U32 R212, RZ, RZ, UR4 ;  /* 0x00000004ffd47e24 */ /* 0x000fe4000f8e00ff */
[----:B------:R1:W-:Y:S01]  /*4ad0*/  LDGSTS.E [R237+0x13e00], [R210.64], P2 ;  /* 0x13e00000d2ed7fae */ /* 0x0003e20009121848 */
[----:B------:R-:W-:-:S03]  /*4ae0*/  IMAD.WIDE R116, R240, 0x4, R116 ;  /* 0x00000004f0747825 */ /* 0x000fc600078e0274 */
[----:B------:R-:W0:Y:S01]  /*4af0*/  LDGDEPBAR ;  /* 0x00000000000079af */ /* 0x000e220000000000 */
[----:B------:R-:W-:-:S04]  /*4b00*/  IMAD.WIDE R212, R212, 0x4, R210 ;  /* 0x00000004d4d47825 */ /* 0x000fc800078e02d2 */
[----:B------:R-:W-:Y:S01]  /*4b10*/  IMAD.WIDE R118, R240, 0x4, R118 ;  /* 0x00000004f0767825 */ /* 0x000fe200078e0276 */
[----:B-1----:R-:W-:-:S03]  /*4b20*/  SHF.R.U64 R210, R219, 0x1f, RZ ;  /* 0x0000001fdbd27819 */ /* 0x002fc600000012ff */
[----:B------:R-:W-:Y:S01]  /*4b30*/  IMAD.WIDE R120, R240, 0x4, R120 ;  /* 0x00000004f0787825 */ /* 0x000fe200078e0278 */
[----:B------:R-:W-:Y:S01]  /*4b40*/  LOP3.LUT P0, RZ, R210, 0x1, RZ, 0xc0, !PT ;  /* 0x00000001d2ff7812 */ /* 0x000fe2000780c0ff */
[----:B------:R-:W-:Y:S02]  /*4b50*/  BAR.SYNC.DEFER_BLOCKING 0x0 ;  /* 0x0000000000007b1d */ /* 0x000fe40000010000 */
[----:B------:R-:W-:-:S04]  /*4b60*/  IMAD.WIDE R122, R240, 0x4, R122 ;  /* 0x00000004f07a7825 */ /* 0x000fc800078e027a */
[----:B------:R-:W-:-:S04]  /*4b70*/  IMAD.WIDE R124, R240, 0x4, R124 ;  /* 0x00000004f07c7825 */ /* 0x000fc800078e027c */
[----:B------:R-:W-:-:S04]  /*4b80*/  IMAD.WIDE R126, R240, 0x4, R126 ;  /* 0x00000004f07e7825 */ /* 0x000fc800078e027e */
[----:B------:R-:W-:-:S04]  /*4b90*/  IMAD.WIDE R128, R240, 0x4, R128 ;  /* 0x00000004f0807825 */ /* 0x000fc800078e0280 */
[----:B------:R-:W-:-:S04]  /*4ba0*/  IMAD.WIDE R130, R240, 0x4, R130 ;  /* 0x00000004f0827825 */ /* 0x000fc800078e0282 */
[C---:B------:R-:W-:Y:S01]  /*4bb0*/  IMAD.WIDE R132, R240.reuse, 0x4, R132 ;  /* 0x00000004f0847825 */ /* 0x040fe200078e0284 */
[----:B------:R-:W-:Y:S01]  /*4bc0*/  @!PT LDS RZ, [RZ] ;  /* 0x00000000fffff984 */ /* 0x000fe20000000800 */
[----:B------:R-:W-:Y:S01]  /*4bd0*/  @!PT LDS RZ, [RZ] ;  /* 0x00000000fffff984 */ /* 0x000fe20000000800 */
[----:B------:R-:W-:Y:S01]  /*4be0*/  @!PT LDS RZ, [RZ] ;  /* 0x00000000fffff984 */ /* 0x000fe20000000800 */
[----:B------:R1:W-:Y:S03]  /*4bf0*/  LDGSTS.E [R243+0x8000], [R30.64], P0 ;  /* 0x080000001ef37fae */ /* 0x0003e60008121848 */
[C---:B------:R-:W-:Y:S01]  /*4c00*/  IMAD.WIDE R134, R240.reuse, 0x4, R134 ;  /* 0x00000004f0867825 */ /* 0x040fe200078e0286 */
[----:B------:R2:W-:Y:S03]  /*4c10*/  LDGSTS.E [R243+0x8200], [R32.64], P0 ;  /* 0x0820000020f37fae */ /* 0x0005e60008121848 */
[----:B------:R-:W-:-:S04]  /*4c20*/  IMAD.WIDE R136, R240, 0x4, R136 ;  /* 0x00000004f0887825 */ /* 0x000fc800078e0288 */
[----:B------:R-:W-:Y:S01]  /*4c30*/  IMAD.WIDE R138, R240, 0x4, R138 ;  /* 0x00000004f08a7825 */ /* 0x000fe200078e028a */
[----:B-1----:R-:W-:-:S03]  /*4c40*/  SHF.R.U64 R30, R219, 0x1b, RZ ;  /* 0x0000001bdb1e7819 */ /* 0x002fc600000012ff */
[----:B------:R-:W-:Y:S01]  /*4c50*/  IMAD.WIDE R140, R240, 0x4, R140 ;  /* 0x00000004f08c7825 */ /* 0x000fe200078e028c */
[C---:B------:R-:W-:Y:S02]  /*4c60*/  SHF.R.U64 R31, R219.reuse, 0x1e, RZ ;  /* 0x0000001edb1f7819 */ /* 0x040fe400000012ff */
[----:B------:R-:W-:Y:S01]  /*4c70*/  LOP3.LUT P1, RZ, R30, 0x1, RZ, 0xc0, !PT ;  /* 0x000000011eff7812 */ /* 0x000fe2000782c0ff */
[----:B------:R-:W-:Y:S01]  /*4c80*/  IMAD.WIDE R142, R240, 0x4, R142 ;  /* 0x00000004f08e7825 */ /* 0x000fe200078e028e */
[----:B------:R-:W-:-:S03]  /*4c90*/  SHF.R.U64 R30, R219, 0x17, RZ ;  /* 0x00000017db1e7819 */ /* 0x000fc600000012ff */
[----:B------:R-:W-:Y:S01]  /*4ca0*/  IMAD.WIDE R144, R240, 0x4, R144 ;  /* 0x00000004f0907825 */ /* 0x000fe200078e0290 */
[----:B------:R-:W-:Y:S02]  /*4cb0*/  LOP3.LUT P0, RZ, R30, 0x1, RZ, 0xc0, !PT ;  /* 0x000000011eff7812 */ /* 0x000fe4000780c0ff */
[----:B------:R-:W-:Y:S01]  /*4cc0*/  SHF.R.U64 R30, R219, 0x13, RZ ;  /* 0x00000013db1e7819 */ /* 0x000fe200000012ff */
[----:B------:R-:W-:-:S03]  /*4cd0*/  IMAD.WIDE R146, R240, 0x4, R146 ;  /* 0x00000004f0927825 */ /* 0x000fc600078e0292 */
[----:B------:R-:W-:Y:S01]  /*4ce0*/  LOP3.LUT P2, RZ, R30, 0x1, RZ, 0xc0, !PT ;  /* 0x000000011eff7812 */ /* 0x000fe2000784c0ff */
[----:B------:R2:W-:Y:S01]  /*4cf0*/  LDGSTS.E [R243+0x9000], [R34.64], P1 ;  /* 0x0900000022f37fae */ /* 0x0005e20008921848 */
[----:B------:R-:W-:Y:S01]  /*4d00*/  SHF.R.U64 R30, R219, 0xf, RZ ;  /* 0x0000000fdb1e7819 */ /* 0x000fe200000012ff */
[----:B------:R-:W-:Y:S02]  /*4d10*/  IMAD.WIDE R150, R240, 0x4, R150 ;  /* 0x00000004f0967825 */ /* 0x000fe400078e0296 */
[----:B------:R2:W-:Y:S01]  /*4d20*/  LDGSTS.E [R243+0x9200], [R36.64], P1 ;  /* 0x0920000024f37fae */ /* 0x0005e20008921848 */
[----:B------:R-:W-:Y:S01]  /*4d30*/  LOP3.LUT P1, RZ, R30, 0x1, RZ, 0xc0, !PT ;  /* 0x000000011eff7812 */ /* 0x000fe2000782c0ff */
[C---:B------:R-:W-:Y:S02]  /*4d40*/  IMAD.WIDE R148, R240.reuse, 0x4, R148 ;  /* 0x00000004f0947825 */ /* 0x040fe400078e0294 */
[----:B------:R2:W-:Y:S02]  /*4d50*/  LDGSTS.E [R243+0xa000], [R38.64], P0 ;  /* 0x0a00000026f37fae */ /* 0x0005e40008121848 */
[----:B------:R-:W-:-:S02]  /*4d60*/  IMAD.WIDE R154, R240, 0x4, R154 ;  /* 0x00000004f09a7825 */ /* 0x000fc400078e029a */
[----:B------:R2:W-:Y:S01]  /*4d70*/  LDGSTS.E [R243+0xa200], [R40.64], P0 ;  /* 0x0a20000028f37fae */ /* 0x0005e20008121848 */
[----:B------:R-:W-:Y:S01]  /*4d80*/  ISETP.GT.AND P0, PT, R234, 0x3f, PT ;  /* 0x0000003fea00780c */ /* 0x000fe20003f04270 */
[C---:B------:R-:W-:Y:S02]  /*4d90*/  IMAD.WIDE R152, R240.reuse, 0x4, R152 ;  /* 0x00000004f0987825 */ /* 0x040fe400078e0298 */
[----:B------:R2:W-:Y:S02]  /*4da0*/  LDGSTS.E [R243+0xb000], [R42.64], P2 ;  /* 0x0b0000002af37fae */ /* 0x0005e40009121848 */
[----:B------:R-:W-:Y:S02]  /*4db0*/  IMAD.WIDE R156, R240, 0x4, R156 ;  /* 0x00000004f09c7825 */ /* 0x000fe400078e029c */
[----:B------:R2:W-:Y:S01]  /*4dc0*/  LDGSTS.E [R243+0xb200], [R44.64], P2 ;  /* 0x0b2000002cf37fae */ /* 0x0005e20009121848 */
[----:B------:R-:W-:-:S03]  /*4dd0*/  ISETP.GE.AND P2, PT, R244, R235, PT ;  /* 0x000000ebf400720c */ /* 0x000fc60003f46270 */
[----:B------:R2:W-:Y:S01]  /*4de0*/  LDGSTS.E [R243+0xc000], [R46.64], P1 ;  /* 0x0c0000002ef37fae */ /* 0x0005e20008921848 */
[----:B------:R-:W-:Y:S02]  /*4df0*/  SEL R30, RZ, 0x4, P2 ;  /* 0x00000004ff1e7807 */ /* 0x000fe40001000000 */
[----:B------:R-:W-:Y:S01]  /*4e00*/  LOP3.LUT P2, RZ, R31, 0x1, RZ, 0xc0, !PT ;  /* 0x000000011fff7812 */ /* 0x000fe2000784c0ff */
[----:B------:R2:W-:Y:S01]  /*4e10*/  LDGSTS.E [R243+0xc200], [R48.64], P1 ;  /* 0x0c20000030f37fae */ /* 0x0005e20008921848 */
[----:B------:R-:W-:-:S04]  /*4e20*/  SEL R30, R30, RZ, P0 ;  /* 0x000000ff1e1e7207 */ /* 0x000fc80000000000 */
[----:B------:R-:W-:Y:S02]  /*4e30*/  ISETP.NE.U32.AND P0, PT, R30, RZ, PT ;  /* 0x000000ff1e00720c */ /* 0x000fe40003f05070 */
[----:B------:R-:W-:-:S04]  /*4e40*/  SHF.R.U64 R30, R219, 0xb, RZ ;  /* 0x0000000bdb1e7819 */ /* 0x000fc800000012ff */
[----:B------:R-:W-:Y:S02]  /*4e50*/  LOP3.LUT P3, RZ, R30, 0x1, RZ, 0xc0, !PT ;  /* 0x000000011eff7812 */ /* 0x000fe4000786c0ff */
[----:B------:R-:W-:-:S04]  /*4e60*/  SHF.R.U64 R30, R219, 0x7, RZ ;  /* 0x00000007db1e7819 */ /* 0x000fc800000012ff */
[----:B------:R-:W-:Y:S02]  /*4e70*/  LOP3.LUT P4, RZ, R30, 0x1, RZ, 0xc0, !PT ;  /* 0x000000011eff7812 */ /* 0x000fe4000788c0ff */
[----:B------:R-:W-:-:S04]  /*4e80*/  SHF.R.U64 R30, R219, 0x3, RZ ;  /* 0x00000003db1e7819 */ /* 0x000fc800000012ff */
[----:B------:R-:W-:Y:S01]  /*4e90*/  LOP3.LUT P1, RZ, R30, 0x1, RZ, 0xc0, !PT ;  /* 0x000000011eff7812 */ /* 0x000fe2000782c0ff */
[----:B------:R2:W-:Y:S01]  /*4ea0*/  LDGSTS.E [R243+0xd000], [R50.64], P3 ;  /* 0x0d00000032f37fae */ /* 0x0005e20009921848 */
[----:B------:R-:W-:-:S03]  /*4eb0*/  SHF.R.U64 R30, R219, 0x1a, RZ ;  /* 0x0000001adb1e7819 */ /* 0x000fc600000012ff */
[----:B------:R2:W-:Y:S01]  /*4ec0*/  LDGSTS.E [R243+0xd200], [R52.64], P3 ;  /* 0x0d20000034f37fae */ /* 0x0005e20009921848 */
[----:B------:R-:W-:Y:S02]  /*4ed0*/  LOP3.LUT P3, RZ, R30, 0x1, RZ, 0xc0, !PT ;  /* 0x000000011eff7812 */ /* 0x000fe4000786c0ff */
[C---:B------:R-:W-:Y:S01]  /*4ee0*/  SHF.R.U64 R30, R219.reuse, 0x16, RZ ;  /* 0x00000016db1e7819 */ /* 0x040fe200000012ff */
[----:B------:R2:W-:Y:S04]  /*4ef0*/  LDGSTS.E [R243+0xe000], [R54.64], P4 ;  /* 0x0e00000036f37fae */ /* 0x0005e8000a121848 */
[----:B------:R2:W-:Y:S01]  /*4f00*/  LDGSTS.E [R243+0xe200], [R56.64], P4 ;  /* 0x0e20000038f37fae */ /* 0x0005e2000a121848 */
[----:B------:R-:W-:Y:S02]  /*4f10*/  LOP3.LUT P4, RZ, R30, 0x1, RZ, 0xc0, !PT ;  /* 0x000000011eff7812 */ /* 0x000fe4000788c0ff */
[----:B------:R-:W-:Y:S01]  /*4f20*/  SHF.R.U64 R30, R219, 0x12, RZ ;  /* 0x00000012db1e7819 */ /* 0x000fe200000012ff */
[----:B------:R2:W-:Y:S04]  /*4f30*/  LDGSTS.E [R243+0xf000], [R58.64], P1 ;  /* 0x0f0000003af37fae */ /* 0x0005e80008921848 */
[----:B------:R2:W-:Y:S01]  /*4f40*/  LDGSTS.E [R243+0xf200], [R60.64], P1 ;  /* 0x0f2000003cf37fae */ /* 0x0005e20008921848 */
[----:B------:R-:W-:-:S02]  /*4f50*/  LOP3.LUT P1, RZ, R30, 0x1, RZ, 0xc0, !PT ;  /* 0x000000011eff7812 */ /* 0x000fc4000782c0ff */
        /* <DEDUP_REMOVED lines=68> */
[C---:B------:R-:W-:Y:S01]  /*53a0*/  SHF.R.U64 R30, R219.reuse, 0x8, RZ ;  /* 0x00000008db1e7819 */ /* 0x040fe200000012ff */
[----:B------:R2:W-:Y:S01]  /*53b0*/  LDGSTS.E [R239+0x9c00], [R130.64], P3 ;  /* 0x09c0000082ef7fae */ /* 0x0005e20009921848 */
[----:B------:R-:W-:-:S03]  /*53c0*/  SHF.R.U64 R219, R219, 0x4, RZ ;  /* 0x00000004dbdb7819 */ /* 0x000fc600000012ff */
[----:B------:R2:W-:Y:S01]  /*53d0*/  LDGSTS.E [R239+0x9e00], [R132.64], P3 ;  /* 0x09e0000084ef7fae */ /* 0x0005e20009921848 */
[----:B------:R-:W-:-:S03]  /*53e0*/  LOP3.LUT P3, RZ, R30, 0x1, RZ, 0xc0, !PT ;  /* 0x000000011eff7812 */ /* 0x000fc6000786c0ff */
[----:B------:R2:W-:Y:S04]  /*53f0*/  LDGSTS.E [R239+0xac00], [R134.64], P4 ;  /* 0x0ac0000086ef7fae */ /* 0x0005e8000a121848 */
[----:B------:R2:W-:Y:S01]  /*5400*/  LDGSTS.E [R239+0xae00], [R136.64], P4 ;  /* 0x0ae0000088ef7fae */ /* 0x0005e2000a121848 */
[----:B------:R-:W-:-:S03]  /*5410*/  LOP3.LUT P4, RZ, R219, 0x1, RZ, 0xc0, !PT ;  /* 0x00000001dbff7812 */ /* 0x000fc6000788c0ff */
[----:B------:R2:W-:Y:S04]  /*5420*/  LDGSTS.E [R239+0xbc00], [R138.64], P1 ;  /* 0x0bc000008aef7fae */ /* 0x0005e80008921848 */
[----:B------:R2:W-:Y:S04]  /*5430*/  LDGSTS.E [R239+0xbe00], [R140.64], P1 ;  /* 0x0be000008cef7fae */ /* 0x0005e80008921848 */
[----:B------:R2:W-:Y:S04]  /*5440*/  LDGSTS.E [R239+0xcc00], [R142.64], P2 ;  /* 0x0cc000008eef7fae */ /* 0x0005e80009121848 */
[----:B------:R2:W-:Y:S04]  /*5450*/  LDGSTS.E [R239+0xce00], [R144.64], P2 ;  /* 0x0ce0000090ef7fae */ /* 0x0005e80009121848 */
[----:B------:R2:W-:Y:S04]  /*5460*/  LDGSTS.E [R239+0xdc00], [R146.64], P3 ;  /* 0x0dc0000092ef7fae */ /* 0x0005e80009921848 */
[----:B------:R2:W-:Y:S04]  /*5470*/  LDGSTS.E [R239+0xde00], [R150.64], P3 ;  /* 0x0de0000096ef7fae */ /* 0x0005e80009921848 */
[----:B------:R2:W-:Y:S04]  /*5480*/  LDGSTS.E [R239+0xec00], [R148.64], P4 ;  /* 0x0ec0000094ef7fae */ /* 0x0005e8000a121848 */
[----:B------:R2:W-:Y:S04]  /*5490*/  LDGSTS.E [R239+0xee00], [R154.64], P4 ;  /* 0x0ee000009aef7fae */ /* 0x0005e8000a121848 */
[----:B------:R2:W-:Y:S04]  /*54a0*/  LDGSTS.E [R239+0xfc00], [R152.64], !P6 ;  /* 0x0fc0000098ef7fae */ /* 0x0005e8000f121848 */
[----:B------:R2:W-:Y:S04]  /*54b0*/  LDGSTS.E [R239+0xfe00], [R156.64], !P6 ;  /* 0x0fe000009cef7fae */ /* 0x0005e8000f121848 */
[----:B------:R-:W0:Y:S04]  /*54c0*/  LDGDEPBAR ;  /* 0x00000000000079af */ /* 0x000e280000000000 */
        /* <DEDUP_REMOVED lines=32> */
[----:B------:R-:W0:Y:S01]  /*56d0*/  LDGDEPBAR ;  /* 0x00000000000079af */ /* 0x000e220000000000 */
[----:B------:R-:W-:Y:S05]  /*56e0*/  @P5 BRA `(.L_x_0) ;  /* 0x00000a9000005947 */ /* 0x000fea0003800000 */
[----:B------:R-:W-:Y:S01]  /*56f0*/  IMAD.SHL.U32 R0, R236, 0x20, RZ ;  /* 0x00000020ec007824 */ /* 0x000fe200078e00ff */
[----:B--2---:R-:W-:Y:S01]  /*5700*/  CS2R R228, SRZ ;  /* 0x0000000000e47805 */ /* 0x004fe2000001ff00 */
[----:B------:R-:W-:Y:S01]  /*5710*/  CS2R R230, SRZ ;  /* 0x0000000000e67805 */ /* 0x000fe2000001ff00 */
[----:B------:R-:W-:Y:S01]  /*5720*/  CS2R R220, SRZ ;  /* 0x0000000000dc7805 */ /* 0x000fe2000001ff00 */
[----:B------:R-:W-:Y:S01]  /*5730*/  CS2R R222, SRZ ;  /* 0x0000000000de7805 */ /* 0x000fe2000001ff00 */
[----:B------:R1:W-:Y:S01]  /*5740*/  STL [R1+0x56c], R0 ;  /* 0x00056c0001007387 */ /* 0x0003e20000100800 */
[----:B------:R-:W-:Y:S01]  /*5750*/  CS2R R184, SRZ ;  /* 0x0000000000b87805 */ /* 0x000fe2000001ff00 */
[----:B------:R-:W-:Y:S01]  /*5760*/  CS2R R186, SRZ ;  /* 0x0000000000ba7805 */ /* 0x000fe2000001ff00 */
[----:B------:R-:W-:Y:S01]  /*5770*/  CS2R R44, SRZ ;  /* 0x00000000002c7805 */ /* 0x000fe2000001ff00 */
[----:B------:R1:W-:Y:S01]  /*5780*/  STL [R1+0x1c0], RZ ;  /* 0x0001c0ff01007387 */ /* 0x0003e20000100800 */
        /* <DEDUP_REMOVED lines=109> */
[----:B------:R-:W-:-:S02]  /*5e60*/  CS2R R206, SRZ ;  /* 0x0000000000ce7805 */ /* 0x000fc4000001ff00 */
[----:B------:R1:W-:Y:S04]  /*5e70*/  STL [R1+0x138], RZ ;  /* 0x000138ff01007387 */ /* 0x0003e80000100800 */
        /* <DEDUP_REMOVED lines=46> */
[----:B------:R1:W-:Y:S01]  /*6160*/  STL [R1+0x3c], RZ ;  /* 0x00003cff01007387 */ /* 0x0003e20000100800 */
[----:B------:R-:W-:Y:S05]  /*6170*/  BRA `(.L_x_1) ;  /* 0x0000b5b000007947 */ /* 0x000fea0003800000 */
.L_x_0:
[----:B--2---:R-:W1:Y:S01]  /*6180*/  S2R R204, SR_TID.X ;  /* 0x0000000000cc7919 */ /* 0x004e620000002100 */
[----:B------:R-:W-:Y:S01]  /*6190*/  SHF.R.S32.HI R31, RZ, 0x1f, R218 ;  /* 0x0000001fff1f7819 */ /* 0x000fe200000114da */
[----:B------:R-:W-:Y:S01]  /*61a0*/  USHF.R.S32.HI UR6, URZ, 0x1f, UR4 ;  /* 0x0000001f3f067899 */ /* 0x000fe20008011404 */
[----:B------:R-:W-:Y:S01]  /*61b0*/  SHF.R.S32.HI R30, RZ, 0x1f, R3 ;  /* 0x0000001fff1e7819 */ /* 0x000fe20000011403 */
[----:B------:R-:W-:Y:S01]  /*61c0*/  STL [R1+0x580], R252 ;  /* 0x000580fc01007387 */ /* 0x000fe20000100800 */
[----:B------:R-:W-:Y:S01]  /*61d0*/  SHF.R.S32.HI R33, RZ, 0x1f, R232 ;  /* 0x0000001fff217819 */ /* 0x000fe200000114e8 */
[----:B------:R-:W-:Y:S01]  /*61e0*/  USHF.L.U32 UR5, UR4, 0x3, URZ ;  /* 0x0000000304057899 */ /* 0x000fe2000800063f */
[----:B------:R-:W-:Y:S01]  /*61f0*/  SHF.R.S32.HI R32, RZ, 0x1f, R233 ;  /* 0x0000001fff207819 */ /* 0x000fe200000114e9 */
[----:B------:R2:W-:Y:S01]  /*6200*/  STL [R1+0x57c], R2 ;  /* 0x00057c0201007387 */ /* 0x0005e20000100800 */
[----:B------:R-:W-:Y:S01]  /*6210*/  USHF.L.U64.HI UR10, UR4, 0x3, UR6 ;  /* 0x00000003040a7899 */ /* 0x000fe20008010206 */
[----:B------:R-:W-:Y:S01]  /*6220*/  SHF.R.S32.HI R189, RZ, 0x1f, R220 ;  /* 0x0000001fffbd7819 */ /* 0x000fe200000114dc */
[----:B------:R-:W-:Y:S01]  /*6230*/  IMAD.MOV.U32 R203, RZ, RZ, c[0x0][0x188] ;  /* 0x00006200ffcb7624 */ /* 0x000fe200078e00ff */
[----:B------:R3:W-:Y:S01]  /*6240*/  STL [R1+0x578], R0 ;  /* 0x0005780001007387 */ /* 0x0007e20000100800 */
[----:B------:R-:W-:Y:S01]  /*6250*/  LEA R36, P0, R221, UR5, 0x2 ;  /* 0x00000005dd247c11 */ /* 0x000fe2000f8010ff */
[----:B------:R-:W-:Y:S01]  /*6260*/  IMAD.MOV.U32 R34, RZ, RZ, c[0x0][0x188] ;  /* 0x00006200ff227624 */ /* 0x000fe200078e00ff */
[----:B------:R-:W-:Y:S01]  /*6270*/  LEA R37, P1, R17, UR5, 0x2 ;  /* 0x0000000511257c11 */ /* 0x000fe2000f8210ff */
[----:B------:R-:W-:Y:S01]  /*6280*/  IMAD R203, R203, 0x1c, RZ ;  /* 0x0000001ccbcb7824 */ /* 0x000fe200078e02ff */
[----:B------:R-:W-:Y:S01]  /*6290*/  SHF.R.S32.HI R191, RZ, 0x1f, R18 ;  /* 0x0000001fffbf7819 */ /* 0x000fe20000011412 */
[----:B------:R-:W-:Y:S01]  /*62a0*/  IMAD R34, R34, 0x1b, RZ ;  /* 0x0000001b22227824 */ /* 0x000fe200078e02ff */
[----:B--2---:R-:W-:Y:S01]  /*62b0*/  SHF.L.U64.HI R2, R3, 0x2, R30 ;  /* 0x0000000203027819 */ /* 0x004fe2000001021e */
[----:B------:R-:W-:Y:S01]  /*62c0*/  IMAD.MOV.U32 R202, RZ, RZ, c[0x0][0x188] ;  /* 0x00006200ffca7624 */ /* 0x000fe200078e00ff */
[----:B------:R-:W-:Y:S01]  /*62d0*/  SHF.L.U64.HI R3, R233, 0x2, R32 ;  /* 0x00000002e9037819 */ /* 0x000fe20000010220 */
[----:B------:R-:W-:Y:S01]  /*62e0*/  USHF.L.U32 UR7, UR4, 0x2, URZ ;  /* 0x0000000204077899 */ /* 0x000fe2000800063f */
[----:B---3--:R-:W-:Y:S01]  /*62f0*/  SHF.L.U64.HI R0, R218, 0x2, R31 ;  /* 0x00000002da007819 */ /* 0x008fe2000001021f */
[----:B------:R-:W-:Y:S01]  /*6300*/  IMAD R202, R202, 0x1a, RZ ;  /* 0x0000001acaca7824 */ /* 0x000fe200078e02ff */
[----:B-1----:R-:W-:-:S02]  /*6310*/  LOP3.LUT R30, R204, 0x7, RZ, 0xc0, !PT ;  /* 0x00000007cc1e7812 */ /* 0x002fc400078ec0ff */
[----:B------:R-:W-:Y:S01]  /*6320*/  SHF.R.S32.HI R32, RZ, 0x1f, R221 ;  /* 0x0000001fff207819 */ /* 0x000fe200000114dd */
[----:B------:R1:W-:Y:S01]  /*6330*/  STL [R1+0x34c], R0 ;  /* 0x00034c0001007387 */ /* 0x0003e20000100800 */
[----:B------:R-:W-:Y:S01]  /*6340*/  SHF.R.S32.HI R206, RZ, 0x1f, R217 ;  /* 0x0000001fffce7819 */ /* 0x000fe200000114d9 */
[----:B------:R-:W-:Y:S01]  /*6350*/  IMAD R31, R30, 0x90, RZ ;  /* 0x000000901e1f7824 */ /* 0x000fe200078e02ff */
[----:B------:R-:W-:Y:S01]  /*6360*/  LEA.HI.X R181, R221, UR10, R32, 0x2, P0 ;  /* 0x0000000addb57c11 */ /* 0x000fe200080f1420 */
[----:B------:R-:W-:Y:S01]  /*6370*/  IMAD.SHL.U32 R30, R204, 0x2, RZ ;  /* 0x00000002cc1e7824 */ /* 0x000fe200078e00ff */
[----:B------:R-:W-:Y:S01]  /*6380*/  STL [R1+0x350], R2 ;  /* 0x0003500201007387 */ /* 0x000fe20000100800 */
[----:B------:R-:W-:Y:S02]  /*6390*/  LEA R38, P0, R220, UR5, 0x2 ;  /* 0x00000005dc267c11 */ /* 0x000fe4000f8010ff */
[----:B------:R-:W-:Y:S02]  /*63a0*/  SHF.R.S32.HI R212, RZ, 0x1f, R19 ;  /* 0x0000001fffd47819 */ /* 0x000fe40000011413 */
[----:B-1----:R-:W-:-:S02]  /*63b0*/  SHF.L.U64.HI R0, R232, 0x2, R33 ;  /* 0x00000002e8007819 */ /* 0x002fc40000010221 */
[----:B------:R-:W-:Y:S02]  /*63c0*/  LEA.HI.X R189, R220, UR10, R189, 0x2, P0 ;  /* 0x0000000adcbd7c11 */ /* 0x000fe400080f14bd */
[C---:B------:R-:W-:Y:S01]  /*63d0*/  LEA R160, P0, R217.reuse, UR5, 0x2 ;  /* 0x00000005d9a07c11 */ /* 0x040fe2000f8010ff */
[----:B------:R1:W-:Y:S01]  /*63e0*/  STL [R1+0x78], R0 ;  /* 0x0000780001007387 */ /* 0x0003e20000100800 */
[----:B------:R-:W-:Y:S02]  /*63f0*/  SHF.R.S32.HI R35, RZ, 0x1f, R234 ;  /* 0x0000001fff237819 */ /* 0x000fe400000114ea */
[----:B------:R-:W-:Y:S01]  /*6400*/  LEA.HI.X R206, R217, UR10, R206, 0x2, P0 ;  /* 0x0000000ad9ce7c11 */ /* 0x000fe200080f14ce */
[----:B------:R-:W-:Y:S01]  /*6410*/  STL [R1+0x584], R3 ;  /* 0x0005840301007387 */ /* 0x000fe20000100800 */
[----:B------:R-:W-:Y:S02]  /*6420*/  LEA R162, P0, R4, UR5, 0x2 ;  /* 0x0000000504a27c11 */ /* 0x000fe4000f8010ff */
[----:B------:R-:W-:-:S02]  /*6430*/  SHF.R.S32.HI R236, RZ, 0x1f, R5 ;  /* 0x0000001fffec7819 */ /* 0x000fc40000011405 */
[----:B------:R-:W-:Y:S02]  /*6440*/  LEA.HI R35, R35, R234, RZ, 0x5 ;  /* 0x000000ea23237211 */ /* 0x000fe400078f28ff */
[----:B-1----:R-:W-:Y:S02]  /*6450*/  LOP3.LUT R0, R31, 0x30, R30, 0x78, !PT ;  /* 0x000000301f007812 */ /* 0x002fe400078e781e */
[----:B------:R-:W-:Y:S01]  /*6460*/  SHF.R.S32.HI R30, RZ, 0x1f, R17 ;  /* 0x0000001fff1e7819 */ /* 0x000fe20000011411 */
[----:B------:R-:W-:Y:S01]  /*6470*/  STL [R1+0x594], R35 ;  /* 0x0005942301007387 */ /* 0x000fe20000100800 */
[----:B------:R-:W-:Y:S02]  /*6480*/  SHF.R.S32.HI R31, RZ, 0x1f, R4 ;  /* 0x0000001fff1f7819 */ /* 0x000fe40000011404 */
[----:B------:R-:W-:Y:S01]  /*6490*/  LEA.HI.X R183, R17, UR10, R30, 0x2, P1 ;  /* 0x0000000a11b77c11 */ /* 0x000fe200088f141e */
[----:B------:R1:W-:Y:S01]  /*64a0*/  STL [R1+0x598], R36 ;  /* 0x0005982401007387 */ /* 0x0003e20000100800 */
[----:B------:R-:W-:-:S02]  /*64b0*/  LEA R39, P1, R18, UR5, 0x2 ;  /* 0x0000000512277c11 */ /* 0x000fc4000f8210ff */
[----:B------:R-:W-:Y:S01]  /*64c0*/  LEA.HI.X R232, R4, UR10, R31, 0x2, P0 ;  /* 0x0000000a04e87c11 */ /* 0x000fe200080f141f */
[----:B------:R-:W-:Y:S01]  /*64d0*/  STL [R1+0x74], R0 ;  /* 0x0000740001007387 */ /* 0x000fe20000100800 */
[----:B------:R-:W-:Y:S02]  /*64e0*/  LEA.HI.X R191, R18, UR10, R191, 0x2, P1 ;  /* 0x0000000a12bf7c11 */ /* 0x000fe400088f14bf */
[----:B------:R-:W-:Y:S01]  /*64f0*/  LEA R161, P1, R19, UR5, 0x2 ;  /* 0x0000000513a17c11 */ /* 0x000fe2000f8210ff */
[----:B------:R-:W-:Y:S01]  /*6500*/  STL [R1+0x590], R37 ;  /* 0x0005902501007387 */ /* 0x000fe20000100800 */
[----:B------:R-:W-:Y:S01]  /*6510*/  SHF.R.S32.HI R17, RZ, 0x1f, R20 ;  /* 0x0000001fff117819 */ /* 0x000fe20000011414 */
[----:B-1----:R-:W-:Y:S01]  /*6520*/  IMAD.SHL.U32 R36, R203, 0x4, RZ ;  /* 0x00000004cb247824 */ /* 0x002fe200078e00ff */
[----:B------:R-:W-:Y:S01]  /*6530*/  LEA.HI.X R212, R19, UR10, R212, 0x2, P1 ;  /* 0x0000000a13d47c11 */ /* 0x000fe200088f14d4 */
[----:B------:R1:W-:Y:S01]  /*6540*/  STL [R1+0x59c], R181 ;  /* 0x00059cb501007387 */ /* 0x0003e20000100800 */
[----:B------:R-:W-:-:S02]  /*6550*/  LEA R163, P1, R20, UR5, 0x2 ;  /* 0x0000000514a37c11 */ /* 0x000fc4000f8210ff */
[C---:B------:R-:W-:Y:S01]  /*6560*/  LEA R180, P0, R5.reuse, UR5, 0x2 ;  /* 0x0000000505b47c11 */ /* 0x040fe2000f8010ff */
[----:B------:R2:W-:Y:S01]  /*6570*/  STL [R1+0x5a0], R38 ;  /* 0x0005a02601007387 */ /* 0x0005e20000100800 */
[----:B------:R-:W-:Y:S02]  /*6580*/  LEA.HI.X R234, R20, UR10, R17, 0x2, P1 ;  /* 0x0000000a14ea7c11 */ /* 0x000fe400088f1411 */
[----:B------:R-:W-:Y:S01]  /*6590*/  LEA.HI.X R236, R5, UR10, R236, 0x2, P0 ;  /* 0x0000000a05ec7c11 */ /* 0x000fe200080f14ec */
[----:B------:R-:W-:Y:S01]  /*65a0*/  STL [R1+0x58c], R183 ;  /* 0x00058cb701007387 */ /* 0x000fe20000100800 */
[----:B------:R-:W-:Y:S01]  /*65b0*/  SHF.R.S32.HI R17, RZ, 0x1f, R6 ;  /* 0x0000001fff117819 */ /* 0x000fe20000011406 */
[----:B-1----:R-:W-:Y:S01]  /*65c0*/  IMAD.SHL.U32 R181, R251, 0x4, RZ ;  /* 0x00000004fbb57824 */ /* 0x002fe200078e00ff */
[----:B------:R-:W-:Y:S01]  /*65d0*/  LEA R188, P0, R6, UR5, 0x2 ;  /* 0x0000000506bc7c11 */ /* 0x000fe2000f8010ff */
[----:B------:R1:W-:Y:S01]  /*65e0*/  STL [R1+0x5a4], R39 ;  /* 0x0005a42701007387 */ /* 0x0003e20000100800 */
[----:B------:R-:W-:Y:S01]  /*65f0*/  SHF.R.S32.HI R238, RZ, 0x1f, R21 ;  /* 0x0000001fffee7819 */ /* 0x000fe20000011415 */
[----:B--2---:R-:W-:Y:S01]  /*6600*/  IMAD.SHL.U32 R38, R250, 0x4, RZ ;  /* 0x00000004fa267824 */ /* 0x004fe200078e00ff */
[----:B------:R-:W-:Y:S01]  /*6610*/  LEA R182, P1, R21, UR5, 0x2 ;  /* 0x0000000515b67c11 */ /* 0x000fe2000f8210ff */
[----:B------:R-:W-:Y:S01]  /*6620*/  STL [R1+0x5a8], R189 ;  /* 0x0005a8bd01007387 */ /* 0x000fe20000100800 */
[----:B------:R-:W-:-:S02]  /*6630*/  LEA.HI.X R240, R6, UR10, R17, 0x2, P0 ;  /* 0x0000000a06f07c11 */ /* 0x000fc400080f1411 */
[----:B------:R-:W-:Y:S01]  /*6640*/  LEA.HI.X R238, R21, UR10, R238, 0x2, P1 ;  /* 0x0000000a15ee7c11 */ /* 0x000fe200088f14ee */
[----:B------:R-:W-:Y:S01]  /*6650*/  STL [R1+0x588], R191 ;  /* 0x000588bf01007387 */ /* 0x000fe20000100800 */
[----:B------:R-:W-:Y:S01]  /*6660*/  SHF.R.S32.HI R244, RZ, 0x1f, R7 ;  /* 0x0000001ffff47819 */ /* 0x000fe20000011407 */
[----:B-1----:R-:W-:Y:S01]  /*6670*/  IMAD.SHL.U32 R39, R249, 0x4, RZ ;  /* 0x00000004f9277824 */ /* 0x002fe200078e00ff */
[C---:B------:R-:W-:Y:S02]  /*6680*/  LEA R205, P0, R7.reuse, UR5, 0x2 ;  /* 0x0000000507cd7c11 */ /* 0x040fe4000f8010ff */
[----:B------:R-:W-:Y:S02]  /*6690*/  SHF.R.S32.HI R5, RZ, 0x1f, R22 ;  /* 0x0000001fff057819 */ /* 0x000fe40000011416 */
[----:B------:R-:W-:Y:S02]  /*66a0*/  LEA R190, P1, R22, UR5, 0x2 ;  /* 0x0000000516be7c11 */ /* 0x000fe4000f8210ff */
[----:B------:R-:W-:-:S02]  /*66b0*/  LEA.HI.X R244, R7, UR10, R244, 0x2, P0 ;  /* 0x0000000a07f47c11 */ /* 0x000fc400080f14f4 */
[----:B------:R-:W-:Y:S02]  /*66c0*/  LEA.HI.X R242, R22, UR10, R5, 0x2, P1 ;  /* 0x0000000a16f27c11 */ /* 0x000fe400088f1405 */
[----:B------:R-:W-:Y:S02]  /*66d0*/  SHF.R.S32.HI R7, RZ, 0x1f, R8 ;  /* 0x0000001fff077819 */ /* 0x000fe40000011408 */
[C---:B------:R-:W-:Y:S02]  /*66e0*/  LEA R213, P0, R8.reuse, UR5, 0x2 ;  /* 0x0000000508d57c11 */ /* 0x040fe4000f8010ff */
[----:B------:R-:W-:Y:S02]  /*66f0*/  SHF.R.S32.HI R246, RZ, 0x1f, R23 ;  /* 0x0000001ffff67819 */ /* 0x000fe40000011417 */
[----:B------:R-:W-:Y:S02]  /*6700*/  LEA R207, P1, R23, UR5, 0x2 ;  /* 0x0000000517cf7c11 */ /* 0x000fe4000f8210ff */
[----:B------:R-:W-:-:S02]  /*6710*/  LEA.HI.X R0, R8, UR10, R7, 0x2, P0 ;  /* 0x0000000a08007c11 */ /* 0x000fc400080f1407 */
[----:B------:R-:W-:Y:S02]  /*6720*/  LEA.HI.X R246, R23, UR10, R246, 0x2, P1 ;  /* 0x0000000a17f67c11 */ /* 0x000fe400088f14f6 */
[----:B------:R-:W-:Y:S01]  /*6730*/  SHF.R.S32.HI R5, RZ, 0x1f, R24 ;  /* 0x0000001fff057819 */ /* 0x000fe20000011418 */
[----:B------:R1:W-:Y:S01]  /*6740*/  STL [R1], R0 ;  /* 0x0000000001007387 */ /* 0x0003e20000100800 */
[----:B------:R-:W-:Y:S02]  /*6750*/  LEA R233, P1, R24, UR5, 0x2 ;  /* 0x0000000518e97c11 */ /* 0x000fe4000f8210ff */
[----:B------:R-:W-:Y:S02]  /*6760*/  SHF.R.S32.HI R6, RZ, 0x1f, R9 ;  /* 0x0000001fff067819 */ /* 0x000fe40000011409 */
[----:B------:R-:W-:Y:S02]  /*6770*/  LEA R235, P0, R9, UR5, 0x2 ;  /* 0x0000000509eb7c11 */ /* 0x000fe4000f8010ff */
[----:B------:R-:W-:-:S02]  /*6780*/  SHF.R.S32.HI R4, RZ, 0x1f, R25 ;  /* 0x0000001fff047819 */ /* 0x000fc40000011419 */
[----:B------:R-:W-:Y:S02]  /*6790*/  SHF.R.S32.HI R7, RZ, 0x1f, R10 ;  /* 0x0000001fff077819 */ /* 0x000fe4000001140a */
[----:B-1----:R-:W-:Y:S02]  /*67a0*/  LEA.HI.X R0, R24, UR10, R5, 0x2, P1 ;  /* 0x0000000a18007c11 */ /* 0x002fe400088f1405 */
[----:B------:R-:W-:Y:S02]  /*67b0*/  LEA R237, P1, R25, UR5, 0x2 ;  /* 0x0000000519ed7c11 */ /* 0x000fe4000f8210ff */
[----:B------:R-:W-:Y:S01]  /*67c0*/  SHF.R.S32.HI R5, RZ, 0x1f, R26 ;  /* 0x0000001fff057819 */ /* 0x000fe2000001141a */
[----:B------:R1:W-:Y:S01]  /*67d0*/  STL [R1+0x8], R0 ;  /* 0x0000080001007387 */ /* 0x0003e20000100800 */
[----:B------:R-:W-:-:S04]  /*67e0*/  SHF.R.S32.HI R8, RZ, 0x1f, R34 ;  /* 0x0000001fff087819 */ /* 0x000fc80000011422 */
[----:B------:R-:W-:Y:S01]  /*67f0*/  SHF.L.U64.HI R8, R34, 0x2, R8 ;  /* 0x0000000222087819 */ /* 0x000fe20000010208 */
[----:B------:R-:W-:Y:S01]  /*6800*/  IMAD.MOV.U32 R34, RZ, RZ, c[0x0][0x188] ;  /* 0x00006200ff227624 */ /* 0x000fe200078e00ff */
[----:B-1----:R-:W-:-:S03]  /*6810*/  LEA.HI.X R0, R9, UR10, R6, 0x2, P0 ;  /* 0x0000000a09007c11 */ /* 0x002fc600080f1406 */
[----:B------:R-:W-:Y:S01]  /*6820*/  IMAD R34, R34, 0x19, RZ ;  /* 0x0000001922227824 */ /* 0x000fe200078e02ff */
        /* <DEDUP_REMOVED lines=10> */
[----:B------:R1:W-:Y:S02]  /*68d0*/  STL [R1+0x18], R0 ;  /* 0x0000180001007387 */ /* 0x0003e40000100800 */
[----:B-1----:R-:W-:Y:S02]  /*68e0*/  LEA.HI.X R0, R10, UR10, R7, 0x2, P0 ;  /* 0x0000000a0a007c11 */ /* 0x002fe400080f1407 */
[----:B------:R-:W-:Y:S02]  /*68f0*/  LEA R243, P0, R11, UR5, 0x2 ;  /* 0x000000050bf37c11 */ /* 0x000fe4000f8010ff */
[----:B------:R-:W-:Y:S01]  /*6900*/  SHF.R.S32.HI R7, RZ, 0x1f, R12 ;  /* 0x0000001fff077819 */ /* 0x000fe2000001140c */
[----:B------:R1:W-:Y:S01]  /*6910*/  STL [R1+0x30], R0 ;  /* 0x0000300001007387 */ /* 0x0003e20000100800 */
[----:B------:R-:W-:-:S04]  /*6920*/  SHF.R.S32.HI R10, RZ, 0x1f, R249 ;  /* 0x0000001fff0a7819 */ /* 0x000fc800000114f9 */
[----:B------:R-:W-:Y:S02]  /*6930*/  SHF.L.U64.HI R10, R249, 0x2, R10 ;  /* 0x00000002f90a7819 */ /* 0x000fe4000001020a */
[----:B-1----:R-:W-:Y:S02]  /*6940*/  LEA.HI.X R0, R26, UR10, R5, 0x2, P1 ;  /* 0x0000000a1a007c11 */ /* 0x002fe400088f1405 */
[----:B------:R-:W-:Y:S02]  /*6950*/  LEA R245, P1, R27, UR5, 0x2 ;  /* 0x000000051bf57c11 */ /* 0x000fe4000f8210ff */
[----:B------:R-:W-:Y:S01]  /*6960*/  SHF.R.S32.HI R5, RZ, 0x1f, R28 ;  /* 0x0000001fff057819 */ /* 0x000fe2000001141c */
[----:B------:R1:W-:Y:S02]  /*6970*/  STL [R1+0x38], R0 ;  /* 0x0000380001007387 */ /* 0x0003e40000100800 */
[----:B-1----:R-:W-:Y:S02]  /*6980*/  LEA.HI.X R0, R11, UR10, R6, 0x2, P0 ;  /* 0x0000000a0b007c11 */ /* 0x002fe400080f1406 */
[----:B------:R-:W-:-:S02]  /*6990*/  LEA R247, P0, R12, UR5, 0x2 ;  /* 0x000000050cf77c11 */ /* 0x000fc4000f8010ff */
        /* <DEDUP_REMOVED lines=9> */
[----:B------:R1:W-:Y:S04]  /*6a30*/  STL [R1+0x44], R0 ;  /* 0x0000440001007387 */ /* 0x0003e80000100800 */
[----:B------:R2:W-:Y:S01]  /*6a40*/  STL [R1+0x4], R2 ;  /* 0x0000040201007387 */ /* 0x0005e20000100800 */
[----:B-1----:R-:W-:Y:S02]  /*6a50*/  LEA.HI.X R0, R12, UR10, R7, 0x2, P0 ;  /* 0x0000000a0c007c11 */ /* 0x002fe400080f1407 */
[----:B------:R-:W-:-:S02]  /*6a60*/  SHF.R.S32.HI R7, RZ, 0x1f, R14 ;  /* 0x0000001fff077819 */ /* 0x000fc4000001140e */
[----:B--2---:R-:W-:Y:S01]  /*6a70*/  LEA R2, P0, R13, UR5, 0x2 ;  /* 0x000000050d027c11 */ /* 0x004fe2000f8010ff */
[----:B------:R1:W-:Y:S04]  /*6a80*/  STL [R1+0x4c], R0 ;  /* 0x00004c0001007387 */ /* 0x0003e80000100800 */
[----:B------:R2:W-:Y:S01]  /*6a90*/  STL [R1+0xc], R2 ;  /* 0x00000c0201007387 */ /* 0x0005e20000100800 */
[----:B-1----:R-:W-:Y:S02]  /*6aa0*/  LEA.HI.X R0, R28, UR10, R5, 0x2, P1 ;  /* 0x0000000a1c007c11 */ /* 0x002fe400088f1405 */
[----:B------:R-:W-:Y:S02]  /*6ab0*/  SHF.R.S32.HI R5, RZ, 0x1f, R214 ;  /* 0x0000001fff057819 */ /* 0x000fe400000114d6 */
[----:B--2---:R-:W-:Y:S01]  /*6ac0*/  LEA R2, P1, R29, UR5, 0x2 ;  /* 0x000000051d027c11 */ /* 0x004fe2000f8210ff */
[----:B------:R1:W-:Y:S04]  /*6ad0*/  STL [R1+0x50], R0 ;  /* 0x0000500001007387 */ /* 0x0003e80000100800 */
[----:B------:R2:W-:Y:S01]  /*6ae0*/  STL [R1+0x14], R2 ;  /* 0x0000140201007387 */ /* 0x0005e20000100800 */
[----:B-1----:R-:W-:-:S02]  /*6af0*/  LEA.HI.X R0, R13, UR10, R6, 0x2, P0 ;  /* 0x0000000a0d007c11 */ /* 0x002fc400080f1406 */
[----:B------:R-:W-:Y:S02]  /*6b00*/  SHF.R.S32.HI R6, RZ, 0x1f, R15 ;  /* 0x0000001fff067819 */ /* 0x000fe4000001140f */
[----:B--2---:R-:W-:Y:S01]  /*6b10*/  LEA R2, P0, R14, UR5, 0x2 ;  /* 0x000000050e027c11 */ /* 0x004fe2000f8010ff */
[----:B------:R1:W-:Y:S01]  /*6b20*/  STL [R1+0x54], R0 ;  /* 0x0000540001007387 */ /* 0x0003e20000100800 */
[----:B------:R-:W-:-:S03]  /*6b30*/  SHF.R.S32.HI R13, RZ, 0x1f, R34 ;  /* 0x0000001fff0d7819 */ /* 0x000fc60000011422 */
[----:B------:R2:W-:Y:S01]  /*6b40*/  STL [R1+0x1c], R2 ;  /* 0x00001c0201007387 */ /* 0x0005e20000100800 */
[----:B------:R-:W-:Y:S01]  /*6b50*/  SHF.L.U64.HI R13, R34, 0x2, R13 ;  /* 0x00000002220d7819 */ /* 0x000fe2000001020d */
[----:B------:R-:W-:Y:S01]  /*6b60*/  IMAD.MOV.U32 R34, RZ, RZ, c[0x0][0x188] ;  /* 0x00006200ff227624 */ /* 0x000fe200078e00ff */
[----:B-1----:R-:W-:-:S03]  /*6b70*/  LEA.HI.X R0, R29, UR10, R4, 0x2, P1 ;  /* 0x0000000a1d007c11 */ /* 0x002fc600088f1404 */
[----:B------:R-:W-:Y:S01]  /*6b80*/  IMAD R34, R34, 0x15, RZ ;  /* 0x0000001522227824 */ /* 0x000fe200078e02ff */
[----:B------:R-:W-:Y:S02]  /*6b90*/  SHF.R.S32.HI R4, RZ, 0x1f, R215 ;  /* 0x0000001fff047819 */ /* 0x000fe400000114d7 */
[----:B--2---:R-:W-:Y:S01]  /*6ba0*/  LEA R2, P1, R214, UR5, 0x2 ;  /* 0x00000005d6027c11 */ /* 0x004fe2000f8210ff */
[----:B------:R1:W-:Y:S04]  /*6bb0*/  STL [R1+0x58], R0 ;  /* 0x0000580001007387 */ /* 0x0003e80000100800 */
[----:B------:R2:W-:Y:S01]  /*6bc0*/  STL [R1+0x34], R2 ;  /* 0x0000340201007387 */ /* 0x0005e20000100800 */
[----:B-1----:R-:W-:Y:S02]  /*6bd0*/  LEA.HI.X R0, R14, UR10, R7, 0x2, P0 ;  /* 0x0000000a0e007c11 */ /* 0x002fe400080f1407 */
[----:B------:R-:W-:-:S02]  /*6be0*/  SHF.R.S32.HI R7, RZ, 0x1f, R16 ;  /* 0x0000001fff077819 */ /* 0x000fc40000011410 */
        /* <DEDUP_REMOVED lines=8> */
[----:B------:R-:W-:Y:S02]  /*6c70*/  LEA R214, P1, R215, UR5, 0x2 ;  /* 0x00000005d7d67c11 */ /* 0x000fe4000f8210ff */
[----:B--2---:R-:W-:Y:S01]  /*6c80*/  LEA.HI.X R2, R15, UR10, R6, 0x2, P0 ;  /* 0x0000000a0f027c11 */ /* 0x004fe200080f1406 */
[----:B------:R1:W-:Y:S01]  /*6c90*/  STL [R1+0x60], R0 ;  /* 0x0000600001007387 */ /* 0x0003e20000100800 */
[----:B------:R-:W-:Y:S02]  /*6ca0*/  LEA.HI.X R3, R215, UR10, R4, 0x2, P1 ;  /* 0x0000000ad7037c11 */ /* 0x000fe400088f1404 */
[----:B------:R-:W-:Y:S01]  /*6cb0*/  SHF.R.S32.HI R5, RZ, 0x1f, R216 ;  /* 0x0000001fff057819 */ /* 0x000fe200000114d8 */
[----:B------:R2:W-:Y:S01]  /*6cc0*/  STL [R1+0x64], R2 ;  /* 0x0000640201007387 */ /* 0x0005e20000100800 */
[----:B------:R-:W-:Y:S02]  /*6cd0*/  LEA R215, P1, R216, UR5, 0x2 ;  /* 0x00000005d8d77c11 */ /* 0x000fe4000f8210ff */
[----:B------:R-:W-:-:S02]  /*6ce0*/  SHF.R.S32.HI R6, RZ, 0x1f, R251 ;  /* 0x0000001fff067819 */ /* 0x000fc400000114fb */
[----:B------:R-:W-:Y:S02]  /*6cf0*/  SHF.R.S32.HI R15, RZ, 0x1f, R34 ;  /* 0x0000001fff0f7819 */ /* 0x000fe40000011422 */
[----:B-1----:R-:W-:Y:S02]  /*6d00*/  LEA R0, P0, R16, UR5, 0x2 ;  /* 0x0000000510007c11 */ /* 0x002fe4000f8010ff */
[----:B------:R-:W-:Y:S01]  /*6d10*/  SHF.R.S32.HI R41, RZ, 0x1f, R248 ;  /* 0x0000001fff297819 */ /* 0x000fe200000114f8 */
[----:B------:R-:W-:Y:S01]  /*6d20*/  CS2R R228, SRZ ;  /* 0x0000000000e47805 */ /* 0x000fe2000001ff00 */
[----:B--2---:R-:W-:Y:S01]  /*6d30*/  LEA.HI.X R2, R216, UR10, R5, 0x2, P1 ;  /* 0x0000000ad8027c11 */ /* 0x004fe200088f1405 */
[----:B------:R1:W-:Y:S01]  /*6d40*/  STL [R1+0x48], R0 ;  /* 0x0000480001007387 */ /* 0x0003e20000100800 */
[----:B------:R-:W-:Y:S01]  /*6d50*/  LEA.HI.X R252, R16, UR10, R7, 0x2, P0 ;  /* 0x0000000a10fc7c11 */ /* 0x000fe200080f1407 */
[----:B------:R-:W-:Y:S01]  /*6d60*/  CS2R R230, SRZ ;  /* 0x0000000000e67805 */ /* 0x000fe2000001ff00 */
[----:B------:R-:W-:Y:S01]  /*6d70*/  SHF.R.S32.HI R5, RZ, 0x1f, R250 ;  /* 0x0000001fff057819 */ /* 0x000fe200000114fa */
[----:B------:R-:W1:Y:S01]  /*6d80*/  LDL R35, [R1+0x344] ;  /* 0x0003440001237983 */ /* 0x000e620000100800 */
[----:B------:R-:W-:Y:S01]  /*6d90*/  SHF.L.U64.HI R6, R251, 0x2, R6 ;  /* 0x00000002fb067819 */ /* 0x000fe20000010206 */
[----:B------:R-:W-:Y:S01]  /*6da0*/  CS2R R220, SRZ ;  /* 0x0000000000dc7805 */ /* 0x000fe2000001ff00 */
[----:B------:R-:W-:Y:S01]  /*6db0*/  SHF.L.U64.HI R5, R250, 0x2, R5 ;  /* 0x00000002fa057819 */ /* 0x000fe20000010205 */
[----:B------:R-:W2:Y:S01]  /*6dc0*/  LDL R37, [R1+0x348] ;  /* 0x0003480001257983 */ /* 0x000ea20000100800 */
[----:B------:R-:W-:Y:S01]  /*6dd0*/  SHF.R.S32.HI R7, RZ, 0x1f, R203 ;  /* 0x0000001fff077819 */ /* 0x000fe200000114cb */
[----:B------:R-:W-:Y:S01]  /*6de0*/  CS2R R222, SRZ ;  /* 0x0000000000de7805 */ /* 0x000fe2000001ff00 */
[----:B------:R-:W-:Y:S01]  /*6df0*/  SHF.L.U64.HI R15, R34, 0x2, R15 ;  /* 0x00000002220f7819 */ /* 0x000fe2000001020f */
[----:B------:R-:W-:Y:S01]  /*6e00*/  IMAD.MOV.U32 R34, RZ, RZ, c[0x0][0x188] ;  /* 0x00006200ff227624 */ /* 0x000fe200078e00ff */
[----:B------:R-:W-:Y:S01]  /*6e10*/  SHF.L.U64.HI R7, R203, 0x2, R7 ;  /* 0x00000002cb077819 */ /* 0x000fe20000010207 */
[----:B------:R-:W-:Y:S01]  /*6e20*/  IMAD.MOV.U32 R203, RZ, RZ, c[0x0][0x188] ;  /* 0x00006200ffcb7624 */ /* 0x000fe200078e00ff */
[----:B------:R-:W-:Y:S01]  /*6e30*/  SHF.R.S32.HI R18, RZ, 0x1f, R202 ;  /* 0x0000001fff127819 */ /* 0x000fe200000114ca */
[----:B------:R-:W-:Y:S01]  /*6e40*/  IMAD R34, R34, 0x13, RZ ;  /* 0x0000001322227824 */ /* 0x000fe200078e02ff */
[----:B------:R-:W-:Y:S01]  /*6e50*/  CS2R R184, SRZ ;  /* 0x0000000000b87805 */ /* 0x000fe2000001ff00 */
[----:B------:R-:W-:Y:S01]  /*6e60*/  IMAD R203, R203, 0x18, RZ ;  /* 0x00000018cbcb7824 */ /* 0x000fe200078e02ff */
[----:B------:R-:W-:Y:S01]  /*6e70*/  SHF.L.U64.HI R18, R202, 0x2, R18 ;  /* 0x00000002ca127819 */ /* 0x000fe20000010212 */
[----:B------:R-:W-:Y:S01]  /*6e80*/  IMAD.MOV.U32 R202, RZ, RZ, c[0x0][0x188] ;  /* 0x00006200ffca7624 */ /* 0x000fe200078e00ff */
[----:B------:R-:W-:Y:S01]  /*6e90*/  SHF.R.S32.HI R17, RZ, 0x1f, R34 ;  /* 0x0000001fff117819 */ /* 0x000fe20000011422 */
[----:B------:R-:W-:Y:S01]  /*6ea0*/  CS2R R186, SRZ ;  /* 0x0000000000ba7805 */ /* 0x000fe2000001ff00 */
[----:B------:R-:W-:Y:S01]  /*6eb0*/  SHF.R.S32.HI R12, RZ, 0x1f, R203 ;  /* 0x0000001fff0c7819 */ /* 0x000fe200000114cb */
[----:B------:R-:W-:Y:S01]  /*6ec0*/  IMAD R202, R202, 0xe, RZ ;  /* 0x0000000ecaca7824 */ /* 0x000fe200078e02ff */
        /* <DEDUP_REMOVED lines=18> */
[----:B------:R-:W-:Y:S01]  /*6ff0*/  CS2R R42, SRZ ;  /* 0x00000000002a7805 */ /* 0x000fe2000001ff00 */
[----:B------:R-:W-:Y:S01]  /*7000*/  IMAD R34, R34, 0xf, RZ ;  /* 0x0000000f22227824 */ /* 0x000fe200078e02ff */
[----:B------:R-:W-:Y:S01]  /*7010*/  CS2R R48, SRZ ;  /* 0x0000000000307805 */ /* 0x000fe2000001ff00 */
[----:B------:R-:W-:Y:S01]  /*7020*/  IMAD.SHL.U32 R203, R203, 0x10, RZ ;  /* 0x00000010cbcb7824 */ /* 0x000fe200078e00ff */
[----:B------:R-:W-:Y:S01]  /*7030*/  CS2R R50, SRZ ;  /* 0x0000000000327805 */ /* 0x000fe2000001ff00 */
[----:B------:R-:W-:Y:S01]  /*7040*/  CS2R R208, SRZ ;  /* 0x0000000000d07805 */ /* 0x000fe2000001ff00 */
[----:B------:R-:W-:Y:S01]  /*7050*/  SHF.R.S32.HI R21, RZ, 0x1f, R34 ;  /* 0x0000001fff157819 */ /* 0x000fe20000011422 */
[----:B------:R-:W-:Y:S01]  /*7060*/  CS2R R210, SRZ ;  /* 0x0000000000d27805 */ /* 0x000fe2000001ff00 */
[----:B------:R-:W-:Y:S01]  /*7070*/  SHF.R.S32.HI R20, RZ, 0x1f, R203 ;  /* 0x0000001fff147819 */ /* 0x000fe200000114cb */
[----:B------:R-:W-:Y:S01]  /*7080*/  CS2R R84, SRZ ;  /* 0x0000000000547805 */ /* 0x000fe2000001ff00 */
[----:B------:R-:W-:Y:S01]  /*7090*/  SHF.L.U64.HI R21, R34, 0x2, R21 ;  /* 0x0000000222157819 */ /* 0x000fe20000010215 */
[----:B------:R-:W-:Y:S01]  /*70a0*/  IMAD.MOV.U32 R34, RZ, RZ, c[0x0][0x188] ;  /* 0x00006200ff227624 */ /* 0x000fe200078e00ff */
[----:B------:R-:W-:Y:S01]  /*70b0*/  SHF.L.U64.HI R20, R203, 0x2, R20 ;  /* 0x00000002cb147819 */ /* 0x000fe20000010214 */
[----:B------:R-:W-:Y:S01]  /*70c0*/  IMAD.MOV.U32 R203, RZ, RZ, c[0x0][0x188] ;  /* 0x00006200ffcb7624 */ /* 0x000fe200078e00ff */
[----:B------:R-:W-:Y:S01]  /*70d0*/  CS2R R86, SRZ ;  /* 0x0000000000567805 */ /* 0x000fe2000001ff00 */
[----:B------:R-:W-:Y:S01]  /*70e0*/  IMAD R34, R34, 0xc, RZ ;  /* 0x0000000c22227824 */ /* 0x000fe200078e02ff */
[----:B------:R-:W-:Y:S01]  /*70f0*/  CS2R R88, SRZ ;  /* 0x0000000000587805 */ /* 0x000fe2000001ff00 */
[----:B------:R-:W-:Y:S01]  /*7100*/  IMAD R203, R203, 0xd, RZ ;  /* 0x0000000dcbcb7824 */ /* 0x000fe200078e02ff */
[----:B------:R-:W-:Y:S01]  /*7110*/  CS2R R90, SRZ ;  /* 0x00000000005a7805 */ /* 0x000fe2000001ff00 */
[----:B------:R-:W-:Y:S01]  /*7120*/  CS2R R92, SRZ ;  /* 0x00000000005c7805 */ /* 0x000fe2000001ff00 */
[----:B------:R-:W-:Y:S01]  /*7130*/  SHF.R.S32.HI R24, RZ, 0x1f, R34 ;  /* 0x0000001fff187819 */ /* 0x000fe20000011422 */
[----:B------:R-:W-:Y:S01]  /*7140*/  CS2R R94, SRZ ;  /* 0x00000000005e7805 */ /* 0x000fe2000001ff00 */
[----:B------:R-:W-:Y:S01]  /*7150*/  SHF.R.S32.HI R23, RZ, 0x1f, R203 ;  /* 0x0000001fff177819 */ /* 0x000fe200000114cb */
[----:B------:R-:W-:Y:S01]  /*7160*/  CS2R R96, SRZ ;  /* 0x0000000000607805 */ /* 0x000fe2000001ff00 */
[----:B------:R-:W-:Y:S01]  /*7170*/  CS2R R98, SRZ ;  /* 0x0000000000627805 */ /* 0x000fe2000001ff00 */
[----:B------:R-:W-:Y:S01]  /*7180*/  CS2R R100, SRZ ;  /* 0x0000000000647805 */ /* 0x000fe2000001ff00 */
[----:B------:R-:W-:Y:S01]  /*7190*/  SHF.L.U64.HI R23, R203, 0x2, R23 ;  /* 0x00000002cb177819 */ /* 0x000fe20000010217 */
[----:B------:R-:W-:Y:S01]  /*71a0*/  CS2R R102, SRZ ;  /* 0x0000000000667805 */ /* 0x000fe2000001ff00 */
        /* <DEDUP_REMOVED lines=60> */
[----:B------:R-:W-:-:S02]  /*7570*/  USHF.L.U64.HI UR6, UR4, 0x2, UR6 ;  /* 0x0000000204067899 */ /* 0x000fc40008010206 */
[----:B------:R-:W-:Y:S01]  /*7580*/  UMOV UR5, 0x1 ;  /* 0x0000000100057882 */ /* 0x000fe20000000000 */
[C---:B-1----:R-:W-:Y:S02]  /*7590*/  IADD3 R0, P2, R248.reuse, R35, RZ ;  /* 0x00000023f8007210 */ /* 0x042fe40007f5e0ff */
[----:B--2---:R-:W-:-:S03]  /*75a0*/  IADD3 R40, P1, R248, R37, RZ ;  /* 0x00000025f8287210 */ /* 0x004fc60007f3e0ff */
[----:B------:R1:W-:Y:S04]  /*75b0*/  STL [R1+0x538], R0 ;  /* 0x0005380001007387 */ /* 0x0003e80000100800 */
[----:B------:R-:W-:Y:S01]  /*75c0*/  STL [R1+0x534], R40 ;  /* 0x0005342801007387 */ /* 0x000fe20000100800 */
[----:B-1----:R-:W-:-:S03]  /*75d0*/  IMAD.SHL.U32 R0, R204, 0x20, RZ ;  /* 0x00000020cc007824 */ /* 0x002fc600078e00ff */
[----:B------:R-:W-:Y:S04]  /*75e0*/  STL [R1+0x240], RZ ;  /* 0x000240ff01007387 */ /* 0x000fe80000100800 */
[----:B------:R-:W-:Y:S04]  /*75f0*/  STL [R1+0x56c], R0 ;  /* 0x00056c0001007387 */ /* 0x000fe80000100800 */
[----:B------:R-:W-:Y:S04]  /*7600*/  STL [R1+0x1c0], RZ ;  /* 0x0001c0ff01007387 */ /* 0x000fe80000100800 */
        /* <DEDUP_REMOVED lines=47> */
[----:B------:R-:W2:Y:S04]  /*7900*/  LDL R183, [R1+0x350] ;  /* 0x0003500001b77983 */ /* 0x000ea80000100800 */
[----:B------:R-:W3:Y:S01]  /*7910*/  LDL R191, [R1+0x34c] ;  /* 0x00034c0001bf7983 */ /* 0x000ee20000100800 */
[----:B------:R-:W-:-:S02]  /*7920*/  IADD3 R189, P6, R39, R35, RZ ;  /* 0x0000002327bd7210 */ /* 0x000fc40007fde0ff */
[----:B------:R-:W-:Y:S01]  /*7930*/  IADD3 R39, P5, R37, R39, RZ ;  /* 0x0000002725277210 */ /* 0x000fe20007fbe0ff */
[----:B------:R-:W-:Y:S04]  /*7940*/  STL [R1+0x20], RZ ;  /* 0x000020ff01007387 */ /* 0x000fe80000100800 */
[----:B------:R-:W-:Y:S04]  /*7950*/  STL [R1+0x24], RZ ;  /* 0x000024ff01007387 */ /* 0x000fe80000100800 */
[----:B------:R-:W-:Y:S04]  /*7960*/  STL [R1+0x28], RZ ;  /* 0x000028ff01007387 */ /* 0x000fe80000100800 */
[----:B------:R-:W-:Y:S04]  /*7970*/  STL [R1+0x2c], RZ ;  /* 0x00002cff01007387 */ /* 0x000fe80000100800 */
[----:B------:R1:W-:Y:S04]  /*7980*/  STL [R1+0x550], R189 ;  /* 0x000550bd01007387 */ /* 0x0003e80000100800 */
[----:B-1----:R-:W4:Y:S04]  /*7990*/  LDL.LU R189, [R1+0x5a8] ;  /* 0x0005a80001bd7983 */ /* 0x002f280000300800 */
[----:B------:R1:W-:Y:S02]  /*79a0*/  STL [R1+0x548], R39 ;  /* 0x0005482701007387 */ /* 0x0003e40000100800 */
[----:B-1----:R-:W-:-:S02]  /*79b0*/  IADD3 R39, P4, R38, R35, RZ ;  /* 0x0000002326277210 */ /* 0x002fc40007f9e0ff */
[----:B------:R-:W-:-:S03]  /*79c0*/  IADD3 R38, P0, R38, R37, RZ ;  /* 0x0000002526267210 */ /* 0x000fc60007f1e0ff */
[----:B------:R1:W-:Y:S04]  /*79d0*/  STL [R1+0x544], R39 ;  /* 0x0005442701007387 */ /* 0x0003e80000100800 */
[----:B-1----:R-:W4:Y:S04]  /*79e0*/  LDL.LU R39, [R1+0x5a4] ;  /* 0x0005a40001277983 */ /* 0x002f280000300800 */
[----:B------:R2:W-:Y:S02]  /*79f0*/  STL [R1+0x540], R38 ;  /* 0x0005402601007387 */ /* 0x0005e40000100800 */
[----:B--2---:R-:W-:-:S05]  /*7a00*/  IMAD.X R38, R10, 0x1, R183, P6 ;  /* 0x000000010a267824 */ /* 0x004fca00030e06b7 */
[----:B------:R1:W-:Y:S01]  /*7a10*/  STL [R1+0x54c], R38 ;  /* 0x00054c2601007387 */ /* 0x0003e20000100800 */
[----:B---3--:R-:W-:Y:S01]  /*7a20*/  IMAD.X R10, R191, 0x1, R10, P5 ;  /* 0x00000001bf0a7824 */ /* 0x008fe200028e060a */
[C---:B-1----:R-:W-:Y:S02]  /*7a30*/  IADD3 R38, P6, R181.reuse, R35, RZ ;  /* 0x00000023b5267210 */ /* 0x042fe40007fde0ff */
[----:B------:R-:W-:-:S03]  /*7a40*/  IADD3 R181, P5, R181, R37, RZ ;  /* 0x00000025b5b57210 */ /* 0x000fc60007fbe0ff */
[----:B------:R1:W-:Y:S04]  /*7a50*/  STL [R1+0x53c], R38 ;  /* 0x00053c2601007387 */ /* 0x0003e80000100800 */
[----:B-1----:R-:W2:Y:S04]  /*7a60*/  LDL.LU R38, [R1+0x5a0] ;  /* 0x0005a00001267983 */ /* 0x002ea80000300800 */
[----:B------:R-:W-:Y:S04]  /*7a70*/  STL [R1+0x530], R10 ;  /* 0x0005300a01007387 */ /* 0x000fe80000100800 */
[----:B------:R1:W-:Y:S02]  /*7a80*/  STL [R1+0x528], R181 ;  /* 0x000528b501007387 */ /* 0x0003e40000100800 */
[----:B-1----:R-:W-:-:S02]  /*7a90*/  IMAD.X R181, R5, 0x1, R183, P4 ;  /* 0x0000000105b57824 */ /* 0x002fc400020e06b7 */
[----:B------:R-:W-:-:S03]  /*7aa0*/  IMAD.MOV.U32 R10, RZ, RZ, c[0x0][0x188] ;  /* 0x00006200ff0a7624 */ /* 0x000fc600078e00ff */
[----:B------:R1:W-:Y:S01]  /*7ab0*/  STL [R1+0x52c], R181 ;  /* 0x00052cb501007387 */ /* 0x0003e20000100800 */
[----:B------:R-:W-:Y:S02]  /*7ac0*/  IMAD.X R5, R5, 0x1, R191, P0 ;  /* 0x0000000105057824 */ /* 0x000fe400000e06bf */
[----:B------:R-:W-:Y:S01]  /*7ad0*/  IMAD R10, R10, 0x1b, RZ ;  /* 0x0000001b0a0a7824 */ /* 0x000fe200078e02ff */
[C---:B-1----:R-:W-:Y:S02]  /*7ae0*/  IADD3 R181, P4, R36.reuse, R35, RZ ;  /* 0x0000002324b57210 */ /* 0x042fe40007f9e0ff */
[----:B------:R-:W-:-:S03]  /*7af0*/  IADD3 R36, P0, R36, R37, RZ ;  /* 0x0000002524247210 */ /* 0x000fc60007f1e0ff */
[----:B------:R1:W-:Y:S04]  /*7b00*/  STL [R1+0x524], R181 ;  /* 0x000524b501007387 */ /* 0x0003e80000100800 */
[----:B-1----:R-:W3:Y:S04]  /*7b10*/  LDL.LU R181, [R1+0x59c] ;  /* 0x00059c0001b57983 */ /* 0x002ee80000300800 */
[----:B------:R1:W-:Y:S04]  /*7b20*/  STL [R1+0x520], R5 ;  /* 0x0005200501007387 */ /* 0x0003e80000100800 */
[----:B------:R4:W-:Y:S01]  /*7b30*/  STL [R1+0x518], R36 ;  /* 0x0005182401007387 */ /* 0x0009e20000100800 */
[----:B-1----:R-:W-:-:S02]  /*7b40*/  IMAD.SHL.U32 R5, R10, 0x4, RZ ;  /* 0x000000040a057824 */ /* 0x002fc400078e00ff */
[----:B----4-:R-:W-:Y:S02]  /*7b50*/  IMAD.X R36, R6, 0x1, R183, P6 ;  /* 0x0000000106247824 */ /* 0x010fe400030e06b7 */
[----:B------:R-:W-:-:S03]  /*7b60*/  IMAD.MOV.U32 R10, RZ, RZ, c[0x0][0x188] ;  /* 0x00006200ff0a7624 */ /* 0x000fc600078e00ff */
[----:B------:R1:W-:Y:S01]  /*7b70*/  STL [R1+0x51c], R36 ;  /* 0x00051c2401007387 */ /* 0x0003e20000100800 */
[----:B------:R-:W-:Y:S02]  /*7b80*/  IMAD.X R6, R6, 0x1, R191, P5 ;  /* 0x0000000106067824 */ /* 0x000fe400028e06bf */
[----:B------:R-:W-:Y:S01]  /*7b90*/  IMAD R10, R10, 0x1a, RZ ;  /* 0x0000001a0a0a7824 */ /* 0x000fe200078e02ff */
[C---:B-1----:R-:W-:Y:S02]  /*7ba0*/  IADD3 R36, P6, R5.reuse, R35, RZ ;  /* 0x0000002305247210 */ /* 0x042fe40007fde0ff */
[----:B------:R-:W-:-:S03]  /*7bb0*/  IADD3 R5, P5, R5, R37, RZ ;  /* 0x0000002505057210 */ /* 0x000fc60007fbe0ff */
[----:B------:R1:W-:Y:S04]  /*7bc0*/  STL [R1+0x514], R36 ;  /* 0x0005142401007387 */ /* 0x0003e80000100800 */
[----:B-1----:R-:W4:Y:S04]  /*7bd0*/  LDL.LU R36, [R1+0x598] ;  /* 0x0005980001247983 */ /* 0x002f280000300800 */
[----:B------:R1:W-:Y:S04]  /*7be0*/  STL [R1+0x510], R6 ;  /* 0x0005100601007387 */ /* 0x0003e80000100800 */
[----:B------:R1:W-:Y:S02]  /*7bf0*/  STL [R1+0x508], R5 ;  /* 0x0005080501007387 */ /* 0x0003e40000100800 */
[----:B-1----:R-:W-:-:S02]  /*7c00*/  IMAD.SHL.U32 R6, R10, 0x4, RZ ;  /* 0x000000040a067824 */ /* 0x002fc400078e00ff */
[----:B------:R-:W-:Y:S02]  /*7c10*/  IMAD.X R5, R7, 0x1, R183, P4 ;  /* 0x0000000107057824 */ /* 0x000fe400020e06b7 */
[----:B------:R-:W-:-:S03]  /*7c20*/  IMAD.MOV.U32 R10, RZ, RZ, c[0x0][0x188] ;  /* 0x00006200ff0a7624 */ /* 0x000fc600078e00ff */
[----:B------:R1:W-:Y:S01]  /*7c30*/  STL [R1+0x50c], R5 ;  /* 0x00050c0501007387 */ /* 0x0003e20000100800 */
[----:B------:R-:W-:Y:S02]  /*7c40*/  IMAD.X R7, R7, 0x1, R191, P0 ;  /* 0x0000000107077824 */ /* 0x000fe400000e06bf */
[----:B------:R-:W-:Y:S01]  /*7c50*/  IMAD R10, R10, 0x19, RZ ;  /* 0x000000190a0a7824 */ /* 0x000fe200078e02ff */
[----:B-1----:R-:W-:-:S05]  /*7c60*/  IADD3 R5, P4, R6, R35, RZ ;  /* 0x0000002306057210 */ /* 0x002fca0007f9e0ff */
[----:B------:R1:W-:Y:S04]  /*7c70*/  STL [R1+0x504], R5 ;  /* 0x0005040501007387 */ /* 0x0003e80000100800 */
[----:B------:R1:W-:Y:S02]  /*7c80*/  STL [R1+0x500], R7 ;  /* 0x0005000701007387 */ /* 0x0003e40000100800 */
[----:B-1----:R-:W-:Y:S01]  /*7c90*/  IMAD.SHL.U32 R5, R10, 0x4, RZ ;  /* 0x000000040a057824 */ /* 0x002fe200078e00ff */
[----:B------:R-:W-:Y:S01]  /*7ca0*/  IADD3 R7, P0, R6, R37, RZ ;  /* 0x0000002506077210 */ /* 0x000fe20007f1e0ff */
[----:B------:R-:W-:-:S04]  /*7cb0*/  IMAD.X R6, R8, 0x1, R183, P6 ;  /* 0x0000000108067824 */ /* 0x000fc800030e06b7 */
[----:B------:R1:W-:Y:S01]  /*7cc0*/  STL [R1+0x4f8], R7 ;  /* 0x0004f80701007387 */ /* 0x0003e20000100800 */
[----:B------:R-:W-:-:S03]  /*7cd0*/  IMAD.MOV.U32 R10, RZ, RZ, c[0x0][0x188] ;  /* 0x00006200ff0a7624 */ /* 0x000fc600078e00ff */
[----:B------:R1:W-:Y:S02]  /*7ce0*/  STL [R1+0x4fc], R6 ;  /* 0x0004fc0601007387 */ /* 0x0003e40000100800 */
[----:B-1----:R-:W-:Y:S01]  /*7cf0*/  IADD3 R7, P6, R5, R35, RZ ;  /* 0x0000002305077210 */ /* 0x002fe20007fde0ff */
[----:B------:R-:W-:-:S04]  /*7d00*/  IMAD R10, R10, 0x18, RZ ;  /* 0x000000180a0a7824 */ /* 0x000fc800078e02ff */
[----:B------:R1:W-:Y:S01]  /*7d10*/  STL [R1+0x4f4], R7 ;  /* 0x0004f40701007387 */ /* 0x0003e20000100800 */
[----:B------:R-:W-:Y:S02]  /*7d20*/  IMAD.SHL.U32 R6, R10, 0x4, RZ ;  /* 0x000000040a067824 */ /* 0x000fe400078e00ff */
[----:B-1----:R-:W-:Y:S01]  /*7d30*/  IMAD.X R7, R8, 0x1, R191, P5 ;  /* 0x0000000108077824 */ /* 0x002fe200028e06bf */
[----:B------:R-:W-:-:S04]  /*7d40*/  IADD3 R5, P5, R5, R37, RZ ;  /* 0x0000002505057210 */ /* 0x000fc80007fbe0ff */
[----:B------:R1:W-:Y:S01]  /*7d50*/  STL [R1+0x4f0], R7 ;  /* 0x0004f00701007387 */ /* 0x0003e20000100800 */
[----:B------:R-:W-:-:S03]  /*7d60*/  IMAD.MOV.U32 R10, RZ, RZ, c[0x0][0x188] ;  /* 0x00006200ff0a7624 */ /* 0x000fc600078e00ff */
[----:B------:R1:W-:Y:S02]  /*7d70*/  STL [R1+0x4e8], R5 ;  /* 0x0004e80501007387 */ /* 0x0003e40000100800 */
[----:B-1----:R-:W-:Y:S01]  /*7d80*/  IMAD.X R7, R9, 0x1, R183, P4 ;  /* 0x0000000109077824 */ /* 0x002fe200020e06b7 */
[----:B------:R-:W-:Y:S01]  /*7d90*/  IADD3 R8, P4, R6, R35, RZ ;  /* 0x0000002306087210 */ /* 0x000fe20007f9e0ff */
[----:B------:R-:W-:-:S03]  /*7da0*/  IMAD R10, R10, 0x17, RZ ;  /* 0x000000170a0a7824 */ /* 0x000fc600078e02ff */
[----:B------:R1:W-:Y:S01]  /*7db0*/  STL [R1+0x4ec], R7 ;  /* 0x0004ec0701007387 */ /* 0x0003e20000100800 */
[----:B------:R-:W-:-:S03]  /*7dc0*/  IMAD.SHL.U32 R5, R10, 0x4, RZ ;  /* 0x000000040a057824 */ /* 0x000fc600078e00ff */
[----:B------:R-:W-:Y:S01]  /*7dd0*/  STL [R1+0x4e4], R8 ;  /* 0x0004e40801007387 */ /* 0x000fe20000100800 */
        /* <DEDUP_REMOVED lines=37> */
[----:B------:R2:W-:Y:S01]  /*8030*/  STL [R1+0x4a8], R5 ;  /* 0x0004a80501007387 */ /* 0x0005e20000100800 */
[----:B-1----:R-:W-:Y:S01]  /*8040*/  IMAD.X R7, R14, 0x1, R183, P4 ;  /* 0x000000010e077824 */ /* 0x002fe200020e06b7 */
[----:B------:R-:W-:Y:S01]  /*8050*/  IADD3 R8, P4, R6, R35, RZ ;  /* 0x0000002306087210 */ /* 0x000fe20007f9e0ff */
[----:B------:R-:W-:-:S03]  /*8060*/  IMAD R10, R10, 0x13, RZ ;  /* 0x000000130a0a7824 */ /* 0x000fc600078e02ff */
[----:B------:R1:W-:Y:S01]  /*8070*/  STL [R1+0x4ac], R7 ;  /* 0x0004ac0701007387 */ /* 0x0003e20000100800 */
[----:B--2---:R-:W-:-:S03]  /*8080*/  IMAD.SHL.U32 R5, R10, 0x4, RZ ;  /* 0x000000040a057824 */ /* 0x004fc600078e00ff */
        /* <DEDUP_REMOVED lines=30> */
[----:B------:R-:W-:-:S03]  /*8270*/  IMAD.SHL.U32 R10, R10, 0x10, RZ ;  /* 0x000000100a0a7824 */ /* 0x000fc600078e00ff */
        /* <DEDUP_REMOVED lines=65> */
[----:B------:R-:W-:Y:S01]  /*8690*/  IMAD R10, R10, 0xa, RZ ;  /* 0x0000000a0a0a7824 */ /* 0x000fe200078e02ff */
[----:B------:R-:W-:Y:S02]  /*86a0*/  SHF.L.U64.HI R24, R34, 0x2, R24 ;  /* 0x0000000222187819 */ /* 0x000fe40000010218 */
[----:B------:R1:W-:Y:S01]  /*86b0*/  STL [R1+0x41c], R7 ;  /* 0x00041c0701007387 */ /* 0x0003e20000100800 */
[----:B--2---:R-:W-:-:S03]  /*86c0*/  IMAD.SHL.U32 R6, R10, 0x4, RZ ;  /* 0x000000040a067824 */ /* 0x004fc600078e00ff */
[----:B------:R-:W-:Y:S01]  /*86d0*/  STL [R1+0x400], R8 ;  /* 0x0004000801007387 */ /* 0x000fe20000100800 */
[----:B-1----:R-:W-:Y:S01]  /*86e0*/  IMAD.X R7, R23, 0x1, R191, P5 ;  /* 0x0000000117077824 */ /* 0x002fe200028e06bf */
[----:B------:R-:W-:-:S04]  /*86f0*/  IADD3 R5, P5, R5, R37, RZ ;  /* 0x0000002505057210 */ /* 0x000fc80007fbe0ff */
[----:B------:R1:W-:Y:S01]  /*8700*/  STL [R1+0x414], R7 ;  /* 0x0004140701007387 */ /* 0x0003e20000100800 */
[----:B------:R-:W-:Y:S01]  /*8710*/  SHF.R.S32.HI R25, RZ, 0x1f, R202 ;  /* 0x0000001fff197819 */ /* 0x000fe200000114ca */
[----:B------:R-:W-:Y:S02]  /*8720*/  IMAD.MOV.U32 R10, RZ, RZ, c[0x0][0x188] ;  /* 0x00006200ff0a7624 */ /* 0x000fe400078e00ff */
[----:B------:R-:W-:Y:S01]  /*8730*/  STL [R1+0x3f8], R5 ;  /* 0x0003f80501007387 */ /* 0x000fe20000100800 */
[----:B-1----:R-:W-:Y:S01]  /*8740*/  IMAD.X R7, R24, 0x1, R183, P4 ;  /* 0x0000000118077824 */ /* 0x002fe200020e06b7 */
[----:B------:R-:W-:Y:S01]  /*8750*/  IADD3 R8, P4, R6, R35, RZ ;  /* 0x0000002306087210 */ /* 0x000fe20007f9e0ff */
[----:B------:R-:W-:Y:S01]  /*8760*/  IMAD.MOV.U32 R34, RZ, RZ, c[0x0][0x188] ;  /* 0x00006200ff227624 */ /* 0x000fe200078e00ff */
[----:B------:R-:W-:Y:S02]  /*8770*/  SHF.L.U64.HI R25, R202, 0x2, R25 ;  /* 0x00000002ca197819 */ /* 0x000fe40000010219 */
[----:B------:R1:W-:Y:S01]  /*8780*/  STL [R1+0x40c], R7 ;  /* 0x00040c0701007387 */ /* 0x0003e20000100800 */
[----:B------:R-:W-:-:S02]  /*8790*/  IMAD R10, R10, 0x9, RZ ;  /* 0x000000090a0a7824 */ /* 0x000fc400078e02ff */
[----:B------:R-:W-:Y:S01]  /*87a0*/  IMAD R34, R34, 0xa, RZ ;  /* 0x0000000a22227824 */ /* 0x000fe200078e02ff */
[----:B------:R-:W-:Y:S01]  /*87b0*/  STL [R1+0x3f0], R8 ;  /* 0x0003f00801007387 */ /* 0x000fe20000100800 */
[----:B-1----:R-:W-:Y:S01]  /*87c0*/  IMAD.X R7, R24, 0x1, R191, P0 ;  /* 0x0000000118077824 */ /* 0x002fe200000e06bf */
[----:B------:R-:W-:Y:S01]  /*87d0*/  IADD3 R6, P0, R6, R37, RZ ;  /* 0x0000002506067210 */ /* 0x000fe20007f1e0ff */
[----:B------:R-:W-:-:S03]  /*87e0*/  IMAD.SHL.U32 R5, R10, 0x4, RZ ;  /* 0x000000040a057824 */ /* 0x000fc600078e00ff */
[----:B------:R1:W-:Y:S01]  /*87f0*/  STL [R1+0x404], R7 ;  /* 0x0004040701007387 */ /* 0x0003e20000100800 */
[----:B------:R-:W-:Y:S01]  /*8800*/  SHF.R.S32.HI R26, RZ, 0x1f, R34 ;  /* 0x0000001fff1a7819 */ /* 0x000fe20000011422 */
[----:B------:R-:W-:Y:S02]  /*8810*/  IMAD.MOV.U32 R10, RZ, RZ, c[0x0][0x188] ;  /* 0x00006200ff0a7624 */ /* 0x000fe400078e00ff */
[----:B------:R2:W-:Y:S01]  /*8820*/  STL [R1+0x3e8], R6 ;  /* 0x0003e80601007387 */ /* 0x0005e20000100800 */
[----:B-1----:R-:W-:Y:S01]  /*8830*/  IMAD.X R7, R25, 0x1, R183, P6 ;  /* 0x0000000119077824 */ /* 0x002fe200030e06b7 */
[----:B------:R-:W-:Y:S01]  /*8840*/  IADD3 R8, P6, R5, R35, RZ ;  /* 0x0000002305087210 */ /* 0x000fe20007fde0ff */
[----:B------:R-:W-:Y:S01]  /*8850*/  IMAD.MOV.U32 R203, RZ, RZ, c[0x0][0x188] ;  /* 0x00006200ffcb7624 */ /* 0x000fe200078e00ff */
[----:B------:R-:W-:Y:S02]  /*8860*/  SHF.L.U64.HI R26, R34, 0x2, R26 ;  /* 0x00000002221a7819 */ /* 0x000fe4000001021a */
[----:B------:R1:W-:Y:S01]  /*8870*/  STL [R1+0x3fc], R7 ;  /* 0x0003fc0701007387 */ /* 0x0003e20000100800 */
[----:B------:R-:W-:-:S02]  /*8880*/  IMAD.SHL.U32 R10, R10, 0x8, RZ ;  /* 0x000000080a0a7824 */ /* 0x000fc400078e00ff */
[----:B------:R-:W-:Y:S01]  /*8890*/  IMAD R203, R203, 0x9, RZ ;  /* 0x00000009cbcb7824 */ /* 0x000fe200078e02ff */
[----:B------:R3:W-:Y:S01]  /*88a0*/  STL [R1+0x3e0], R8 ;  /* 0x0003e00801007387 */ /* 0x0007e20000100800 */
[----:B--2---:R-:W-:Y:S02]  /*88b0*/  IMAD.SHL.U32 R6, R10, 0x4, RZ ;  /* 0x000000040a067824 */ /* 0x004fe400078e00ff */
[----:B-1----:R-:W-:Y:S02]  /*88c0*/  IMAD.X R7, R25, 0x1, R191, P5 ;  /* 0x0000000119077824 */ /* 0x002fe400028e06bf */
[----:B------:R-:W-:Y:S01]  /*88d0*/  IMAD.MOV.U32 R10, RZ, RZ, c[0x0][0x188] ;  /* 0x00006200ff0a7624 */ /* 0x000fe200078e00ff */
[----:B---3--:R-:W-:Y:S02]  /*88e0*/  IADD3 R8, P5, R5, R37, RZ ;  /* 0x0000002505087210 */ /* 0x008fe40007fbe0ff */
[----:B------:R1:W-:Y:S01]  /*88f0*/  STL [R1+0x3f4], R7 ;  /* 0x0003f40701007387 */ /* 0x0003e20000100800 */
[----:B------:R-:W-:Y:S01]  /*8900*/  SHF.R.S32.HI R27, RZ, 0x1f, R203 ;  /* 0x0000001fff1b7819 */ /* 0x000fe200000114cb */
[----:B------:R-:W-:-:S02]  /*8910*/  IMAD R10, R10, 0x7, RZ ;  /* 0x000000070a0a7824 */ /* 0x000fc400078e02ff */
[----:B------:R-:W-:Y:S01]  /*8920*/  STL [R1+0x3d8], R8 ;  /* 0x0003d80801007387 */ /* 0x000fe20000100800 */
[----:B-1----:R-:W-:Y:S01]  /*8930*/  IMAD.X R7, R26, 0x1, R183, P4 ;  /* 0x000000011a077824 */ /* 0x002fe200020e06b7 */
[----:B------:R-:W-:Y:S01]  /*8940*/  IADD3 R5, P4, R6, R35, RZ ;  /* 0x0000002306057210 */ /* 0x000fe20007f9e0ff */
[----:B------:R-:W-:Y:S01]  /*8950*/  IMAD.MOV.U32 R34, RZ, RZ, c[0x0][0x188] ;  /* 0x00006200ff227624 */ /* 0x000fe200078e00ff */
[----:B------:R-:W-:Y:S02]  /*8960*/  SHF.L.U64.HI R27, R203, 0x2, R27 ;  /* 0x00000002cb1b7819 */ /* 0x000fe4000001021b */
[----:B------:R1:W-:Y:S01]  /*8970*/  STL [R1+0x3ec], R7 ;  /* 0x0003ec0701007387 */ /* 0x0003e20000100800 */
[----:B------:R-:W-:Y:S02]  /*8980*/  IMAD.SHL.U32 R10, R10, 0x4, RZ ;  /* 0x000000040a0a7824 */ /* 0x000fe400078e00ff */
[----:B------:R-:W-:Y:S01]  /*8990*/  IMAD.SHL.U32 R34, R34, 0x8, RZ ;  /* 0x0000000822227824 */ /* 0x000fe200078e00ff */
[----:B------:R2:W-:Y:S01]  /*89a0*/  STL [R1+0x3d0], R5 ;  /* 0x0003d00501007387 */ /* 0x0005e20000100800 */
[----:B-1----:R-:W-:Y:S01]  /*89b0*/  IMAD.X R7, R26, 0x1, R191, P0 ;  /* 0x000000011a077824 */ /* 0x002fe200000e06bf */
[----:B------:R-:W-:-:S04]  /*89c0*/  IADD3 R8, P0, R6, R37, RZ ;  /* 0x0000002506087210 */ /* 0x000fc80007f1e0ff */
[----:B------:R1:W-:Y:S01]  /*89d0*/  STL [R1+0x3e4], R7 ;  /* 0x0003e40701007387 */ /* 0x0003e20000100800 */
[----:B--2---:R-:W-:Y:S01]  /*89e0*/  IMAD.MOV.U32 R5, RZ, RZ, c[0x0][0x188] ;  /* 0x00006200ff057624 */ /* 0x004fe200078e00ff */
[----:B------:R-:W-:Y:S02]  /*89f0*/  SHF.R.S32.HI R28, RZ, 0x1f, R34 ;  /* 0x0000001fff1c7819 */ /* 0x000fe40000011422 */
[----:B------:R-:W-:Y:S01]  /*8a00*/  STL [R1+0x3c8], R8 ;  /* 0x0003c80801007387 */ /* 0x000fe20000100800 */
[----:B------:R-:W-:Y:S02]  /*8a10*/  IMAD R5, R5, 0x6, RZ ;  /* 0x0000000605057824 */ /* 0x000fe400078e02ff */
[----:B-1----:R-:W-:Y:S01]  /*8a20*/  IMAD.X R7, R27, 0x1, R183, P6 ;  /* 0x000000011b077824 */ /* 0x002fe200030e06b7 */
[----:B------:R-:W-:Y:S01]  /*8a30*/  IADD3 R6, P6, R10, R35, RZ ;  /* 0x000000230a067210 */ /* 0x000fe20007fde0ff */
[----:B------:R-:W-:-:S03]  /*8a40*/  IMAD.MOV.U32 R202, RZ, RZ, c[0x0][0x188] ;  /* 0x00006200ffca7624 */ /* 0x000fc600078e00ff */
[----:B------:R1:W-:Y:S01]  /*8a50*/  STL [R1+0x3dc], R7 ;  /* 0x0003dc0701007387 */ /* 0x0003e20000100800 */
[----:B------:R-:W-:-:S03]  /*8a60*/  SHF.L.U64.HI R28, R34, 0x2, R28 ;  /* 0x00000002221c7819 */ /* 0x000fc6000001021c */
[----:B------:R2:W-:Y:S01]  /*8a70*/  STL [R1+0x3c0], R6 ;  /* 0x0003c00601007387 */ /* 0x0005e20000100800 */
[----:B------:R-:W-:Y:S02]  /*8a80*/  IMAD.SHL.U32 R5, R5, 0x4, RZ ;  /* 0x0000000405057824 */ /* 0x000fe400078e00ff */
[----:B-1----:R-:W-:Y:S01]  /*8a90*/  IMAD.X R7, R27, 0x1, R191, P5 ;  /* 0x000000011b077824 */ /* 0x002fe200028e06bf */
[----:B--2---:R-:W-:Y:S01]  /*8aa0*/  IADD3 R6, P5, R10, R37, RZ ;  /* 0x000000250a067210 */ /* 0x004fe20007fbe0ff */
[----:B------:R-:W-:-:S03]  /*8ab0*/  IMAD R202, R202, 0x7, RZ ;  /* 0x00000007caca7824 */ /* 0x000fc600078e02ff */
[----:B------:R1:W-:Y:S01]  /*8ac0*/  STL [R1+0x3d4], R7 ;  /* 0x0003d40701007387 */ /* 0x0003e20000100800 */
[----:B------:R-:W-:-:S03]  /*8ad0*/  IMAD.MOV.U32 R10, RZ, RZ, c[0x0][0x188] ;  /* 0x00006200ff0a7624 */ /* 0x000fc600078e00ff */
[----:B------:R2:W-:Y:S01]  /*8ae0*/  STL [R1+0x3b8], R6 ;  /* 0x0003b80601007387 */ /* 0x0005e20000100800 */
[----:B------:R-:W-:Y:S01]  /*8af0*/  IMAD R10, R10, 0x5, RZ ;  /* 0x000000050a0a7824 */ /* 0x000fe200078e02ff */
[----:B------:R-:W-:Y:S01]  /*8b00*/  SHF.R.S32.HI R29, RZ, 0x1f, R202 ;  /* 0x0000001fff1d7819 */ /* 0x000fe200000114ca */
[----:B------:R-:W-:Y:S02]  /*8b10*/  IMAD.MOV.U32 R203, RZ, RZ, c[0x0][0x188] ;  /* 0x00006200ffcb7624 */ /* 0x000fe400078e00ff */
[C---:B-1----:R-:W-:Y:S02]  /*8b20*/  IMAD.X R7, R28.reuse, 0x1, R191, P0 ;  /* 0x000000011c077824 */ /* 0x042fe400000e06bf */
[----:B--2---:R-:W-:Y:S01]  /*8b30*/  IMAD.X R6, R28, 0x1, R183, P4 ;  /* 0x000000011c067824 */ /* 0x004fe200020e06b7 */
[----:B------:R-:W-:Y:S02]  /*8b40*/  IADD3 R8, P4, R5, R35, RZ ;  /* 0x0000002305087210 */ /* 0x000fe40007f9e0ff */
[----:B------:R-:W-:-:S02]  /*8b50*/  SHF.L.U64.HI R29, R202, 0x2, R29 ;  /* 0x00000002ca1d7819 */ /* 0x000fc4000001021d */
[----:B------:R1:W-:Y:S01]  /*8b60*/  STL [R1+0x3cc], R6 ;  /* 0x0003cc0601007387 */ /* 0x0003e20000100800 */
[----:B------:R-:W-:-:S03]  /*8b70*/  IMAD R203, R203, 0x6, RZ ;  /* 0x00000006cbcb7824 */ /* 0x000fc600078e02ff */
[----:B------:R2:W-:Y:S01]  /*8b80*/  STL [R1+0x3b0], R8 ;  /* 0x0003b00801007387 */ /* 0x0005e20000100800 */
[----:B-1----:R-:W-:-:S03]  /*8b90*/  IMAD.SHL.U32 R6, R10, 0x4, RZ ;  /* 0x000000040a067824 */ /* 0x002fc600078e00ff */
[----:B------:R-:W3:Y:S04]  /*8ba0*/  LDL.LU R10, [R1+0x78] ;  /* 0x00007800010a7983 */ /* 0x000ee80000300800 */
[----:B------:R1:W-:Y:S01]  /*8bb0*/  STL [R1+0x3c4], R7 ;  /* 0x0003c40701007387 */ /* 0x0003e20000100800 */
[----:B--2---:R-:W-:Y:S01]  /*8bc0*/  IMAD.X R8, R29, 0x1, R183, P6 ;  /* 0x000000011d087824 */ /* 0x004fe200030e06b7 */
[----:B------:R-:W-:Y:S02]  /*8bd0*/  SHF.R.S32.HI R30, RZ, 0x1f, R203 ;  /* 0x0000001fff1e7819 */ /* 0x000fe400000114cb */
[----:B-1----:R-:W-:Y:S02]  /*8be0*/  IADD3 R7, P0, R5, R37, RZ ;  /* 0x0000002505077210 */ /* 0x002fe40007f1e0ff */
[----:B------:R-:W-:-:S03]  /*8bf0*/  IADD3 R5, P6, R6, R35, RZ ;  /* 0x0000002306057210 */ /* 0x000fc60007fde0ff */
[----:B------:R1:W-:Y:S01]  /*8c00*/  STL [R1+0x3a8], R7 ;  /* 0x0003a80701007387 */ /* 0x0003e20000100800 */
[----:B------:R-:W-:Y:S01]  /*8c10*/  IMAD.MOV.U32 R34, RZ, RZ, c[0x0][0x188] ;  /* 0x00006200ff227624 */ /* 0x000fe200078e00ff */
[----:B------:R-:W-:Y:S02]  /*8c20*/  SHF.L.U64.HI R30, R203, 0x2, R30 ;  /* 0x00000002cb1e7819 */ /* 0x000fe4000001021e */
[----:B------:R2:W-:Y:S01]  /*8c30*/  STL [R1+0x3bc], R8 ;  /* 0x0003bc0801007387 */ /* 0x0005e20000100800 */
[----:B-1----:R-:W-:Y:S02]  /*8c40*/  IMAD.MOV.U32 R7, RZ, RZ, c[0x0][0x188] ;  /* 0x00006200ff077624 */ /* 0x002fe400078e00ff */
[----:B--2---:R-:W-:Y:S02]  /*8c50*/  IMAD.X R8, R29, 0x1, R191, P5 ;  /* 0x000000011d087824 */ /* 0x004fe400028e06bf */
[----:B------:R-:W-:Y:S01]  /*8c60*/  IMAD.SHL.U32 R7, R7, 0x4, RZ ;  /* 0x0000000407077824 */ /* 0x000fe200078e00ff */
[----:B------:R1:W-:Y:S01]  /*8c70*/  STL [R1+0x3a0], R5 ;  /* 0x0003a00501007387 */ /* 0x0003e20000100800 */
[----:B------:R-:W-:Y:S01]  /*8c80*/  IMAD R34, R34, 0x5, RZ ;  /* 0x0000000522227824 */ /* 0x000fe200078e02ff */
[----:B------:R-:W-:Y:S01]  /*8c90*/  IADD3 R9, P5, R6, R37, RZ ;  /* 0x0000002506097210 */ /* 0x000fe20007fbe0ff */
[----:B------:R-:W-:Y:S01]  /*8ca0*/  IMAD.SHL.U32 R7, R7, 0x4, RZ ;  /* 0x0000000407077824 */ /* 0x000fe200078e00ff */
[----:B------:R2:W-:Y:S02]  /*8cb0*/  STL [R1+0x3b4], R8 ;  /* 0x0003b40801007387 */ /* 0x0005e40000100800 */
[----:B------:R-:W-:Y:S01]  /*8cc0*/  SHF.R.S32.HI R31, RZ, 0x1f, R34 ;  /* 0x0000001fff1f7819 */ /* 0x000fe20000011422 */
[----:B-1----:R-:W-:-:S02]  /*8cd0*/  IMAD.MOV.U32 R5, RZ, RZ, c[0x0][0x188] ;  /* 0x00006200ff057624 */ /* 0x002fc400078e00ff */
[----:B--2---:R-:W-:Y:S01]  /*8ce0*/  IMAD.X R8, R30, 0x1, R183, P4 ;  /* 0x000000011e087824 */ /* 0x004fe200020e06b7 */
[----:B------:R-:W-:Y:S01]  /*8cf0*/  STL [R1+0x398], R9 ;  /* 0x0003980901007387 */ /* 0x000fe20000100800 */
[----:B------:R-:W-:Y:S01]  /*8d00*/  IMAD R5, R5, 0x3, RZ ;  /* 0x0000000305057824 */ /* 0x000fe200078e02ff */
[----:B------:R-:W-:Y:S02]  /*8d10*/  IADD3 R6, P4, R7, R35, RZ ;  /* 0x0000002307067210 */ /* 0x000fe40007f9e0ff */
[----:B------:R1:W-:Y:S01]  /*8d20*/  STL [R1+0x3ac], R8 ;  /* 0x0003ac0801007387 */ /* 0x0003e20000100800 */
[----:B------:R-:W-:Y:S01]  /*8d30*/  SHF.L.U64.HI R31, R34, 0x2, R31 ;  /* 0x00000002221f7819 */ /* 0x000fe2000001021f */
[----:B------:R-:W-:Y:S02]  /*8d40*/  IMAD.SHL.U32 R5, R5, 0x4, RZ ;  /* 0x0000000405057824 */ /* 0x000fe400078e00ff */
[----:B------:R2:W-:Y:S01]  /*8d50*/  STL [R1+0x390], R6 ;  /* 0x0003900601007387 */ /* 0x0005e20000100800 */
[----:B-1----:R-:W-:-:S02]  /*8d60*/  IMAD.X R8, R30, 0x1, R191, P0 ;  /* 0x000000011e087824 */ /* 0x002fc400000e06bf */
[----:B------:R-:W-:Y:S02]  /*8d70*/  IMAD.X R9, R31, 0x1, R183, P6 ;  /* 0x000000011f097824 */ /* 0x000fe400030e06b7 */
[----:B--2---:R-:W-:Y:S01]  /*8d80*/  IMAD.MOV.U32 R6, RZ, RZ, c[0x0][0x188] ;  /* 0x00006200ff067624 */ /* 0x004fe200078e00ff */
[----:B------:R1:W-:Y:S03]  /*8d90*/  STL [R1+0x3a4], R8 ;  /* 0x0003a40801007387 */ /* 0x0003e60000100800 */
[----:B------:R-:W-:Y:S01]  /*8da0*/  IMAD.SHL.U32 R6, R6, 0x2, RZ ;  /* 0x0000000206067824 */ /* 0x000fe200078e00ff */
[----:B------:R-:W-:Y:S02]  /*8db0*/  SHF.L.U64.HI R32, R248, 0x2, R41 ;  /* 0x00000002f8207819 */ /* 0x000fe40000010229 */
[----:B-1----:R-:W-:Y:S02]  /*8dc0*/  IADD3 R8, P0, R7, R37, RZ ;  /* 0x0000002507087210 */ /* 0x002fe40007f1e0ff */
[----:B------:R-:W-:-:S03]  /*8dd0*/  IADD3 R7, P6, R5, R35, RZ ;  /* 0x0000002305077210 */ /* 0x000fc60007fde0ff */
[----:B------:R1:W-:Y:S04]  /*8de0*/  STL [R1+0x388], R8 ;  /* 0x0003880801007387 */ /* 0x0003e80000100800 */
[----:B------:R2:W-:Y:S04]  /*8df0*/  STL [R1+0x39c], R9 ;  /* 0x00039c0901007387 */ /* 0x0005e80000100800 */
[----:B------:R4:W-:Y:S01]  /*8e00*/  STL [R1+0x380], R7 ;  /* 0x0003800701007387 */ /* 0x0009e20000100800 */
[----:B-1----:R-:W-:Y:S02]  /*8e10*/  IMAD.SHL.U32 R8, R6, 0x4, RZ ;  /* 0x0000000406087824 */ /* 0x002fe400078e00ff */
[----:B--2---:R-:W-:Y:S01]  /*8e20*/  IMAD.X R9, R31, 0x1, R191, P5 ;  /* 0x000000011f097824 */ /* 0x004fe200028e06bf */
[----:B----4-:R-:W-:Y:S01]  /*8e30*/  IADD3 R7, P5, R5, R37, RZ ;  /* 0x0000002505077210 */ /* 0x010fe20007fbe0ff */
[----:B------:R-:W-:-:S03]  /*8e40*/  IMAD.X R6, R32, 0x1, R183, P4 ;  /* 0x0000000120067824 */ /* 0x000fc600020e06b7 */
[----:B------:R1:W-:Y:S01]  /*8e50*/  STL [R1+0x394], R9 ;  /* 0x0003940901007387 */ /* 0x0003e20000100800 */
[----:B------:R-:W-:-:S03]  /*8e60*/  IADD3 R5, P4, R8, R35, RZ ;  /* 0x0000002308057210 */ /* 0x000fc60007f9e0ff */
[----:B------:R2:W-:Y:S04]  /*8e70*/  STL [R1+0x378], R7 ;  /* 0x0003780701007387 */ /* 0x0005e80000100800 */
[----:B------:R-:W4:Y:S01]  /*8e80*/  LDL.LU R35, [R1+0x594] ;  /* 0x0005940001237983 */ /* 0x000f220000300800 */
[----:B-1----:R-:W-:Y:S01]  /*8e90*/  IMAD.X R9, R32, 0x1, R191, P0 ;  /* 0x0000000120097824 */ /* 0x002fe200000e06bf */
[----:B------:R-:W-:Y:S02]  /*8ea0*/  IADD3 R8, P0, R8, R37, RZ ;  /* 0x0000002508087210 */ /* 0x000fe40007f1e0ff */
[----:B------:R-:W-:Y:S04]  /*8eb0*/  STL [R1+0x38c], R6 ;  /* 0x00038c0601007387 */ /* 0x000fe80000100800 */
[----:B------:R1:W-:Y:S04]  /*8ec0*/  STL [R1+0x370], R5 ;  /* 0x0003700501007387 */ /* 0x0003e80000100800 */
[----:B------:R-:W3:Y:S01]  /*8ed0*/  LDL.LU R37, [R1+0x590] ;  /* 0x0005900001257983 */ /* 0x000ee20000300800 */
[----:B------:R-:W-:-:S04]  /*8ee0*/  IMAD.MOV.U32 R203, RZ, RZ, c[0x0][0x188] ;  /* 0x00006200ffcb7624 */ /* 0x000fc800078e00ff */
[----:B------:R-:W-:Y:S02]  /*8ef0*/  IMAD.SHL.U32 R203, R203, 0x2, RZ ;  /* 0x00000002cbcb7824 */ /* 0x000fe400078e00ff */
[----:B------:R-:W-:-:S03]  /*8f00*/  IMAD.MOV.U32 R202, RZ, RZ, c[0x0][0x188] ;  /* 0x00006200ffca7624 */ /* 0x000fc600078e00ff */
[----:B------:R-:W-:Y:S01]  /*8f10*/  SHF.R.S32.HI R34, RZ, 0x1f, R203 ;  /* 0x0000001fff227819 */ /* 0x000fe200000114cb */
[----:B------:R-:W-:Y:S02]  /*8f20*/  IMAD R202, R202, 0x3, RZ ;  /* 0x00000003caca7824 */ /* 0x000fe400078e02ff */
[----:B--2---:R-:W-:Y:S01]  /*8f30*/  IMAD.MOV.U32 R7, RZ, RZ, c[0x0][0x188] ;  /* 0x00006200ff077624 */ /* 0x004fe200078e00ff */
[----:B------:R-:W-:Y:S01]  /*8f40*/  SHF.L.U64.HI R34, R203, 0x2, R34 ;  /* 0x00000002cb227819 */ /* 0x000fe20000010222 */
[----:B------:R-:W-:Y:S01]  /*8f50*/  IMAD.MOV.U32 R203, RZ, RZ, c[0x0][0x188] ;  /* 0x00006200ffcb7624 */ /* 0x000fe200078e00ff */
[----:B------:R-:W-:Y:S01]  /*8f60*/  SHF.R.S32.HI R33, RZ, 0x1f, R202 ;  /* 0x0000001fff217819 */ /* 0x000fe200000114ca */
[----:B------:R-:W-:Y:S02]  /*8f70*/  IMAD.SHL.U32 R7, R7, 0x20, RZ ;  /* 0x0000002007077824 */ /* 0x000fe400078e00ff */
[----:B-1----:R-:W-:Y:S02]  /*8f80*/  IMAD.MOV.U32 R5, RZ, RZ, c[0x0][0x188] ;  /* 0x00006200ff057624 */ /* 0x002fe400078e00ff */
[----:B------:R-:W-:Y:S01]  /*8f90*/  IMAD.SHL.U32 R203, R203, 0x20, RZ ;  /* 0x00000020cbcb7824 */ /* 0x000fe200078e00ff */
[----:B------:R-:W-:Y:S01]  /*8fa0*/  SHF.L.U64.HI R33, R202, 0x2, R33 ;  /* 0x00000002ca217819 */ /* 0x000fe20000010221 */
[----:B------:R-:W-:Y:S01]  /*8fb0*/  IMAD.SHL.U32 R5, R5, 0x20, RZ ;  /* 0x0000002005057824 */ /* 0x000fe200078e00ff */
[----:B------:R-:W-:-:S02]  /*8fc0*/  SHF.R.S32.HI R7, RZ, 0x1f, R7 ;  /* 0x0000001fff077819 */ /* 0x000fc40000011407 */
[----:B------:R-:W-:Y:S01]  /*8fd0*/  LEA R4, P3, R203, c[0x0][0x160], 0x3 ;  /* 0x00005800cb047a11 */ /* 0x000fe200078618ff */
[----:B------:R1:W-:Y:S01]  /*8fe0*/  STL [R1+0x384], R9 ;  /* 0x0003840901007387 */ /* 0x0003e20000100800 */
[----:B------:R-:W-:-:S03]  /*8ff0*/  IMAD.X R11, R33, 0x1, R183, P6 ;  /* 0x00000001210b7824 */ /* 0x000fc600030e06b7 */
[----:B------:R4:W-:Y:S01]  /*9000*/  STL [R1+0x368], R8 ;  /* 0x0003680801007387 */ /* 0x0009e20000100800 */
[C-C-:B-1----:R-:W-:Y:S02]  /*9010*/  SHF.L.U64.HI R9, R5.reuse, 0x2, R7.reuse ;  /* 0x0000000205097819 */ /* 0x142fe40000010207 */
[----:B------:R-:W-:Y:S01]  /*9020*/  LEA.HI.X R5, R5, c[0x0][0x164], R7, 0x3, P3 ;  /* 0x0000590005057a11 */ /* 0x000fe200018f1c07 */
[----:B------:R-:W-:Y:S01]  /*9030*/  IMAD.X R7, R33, 0x1, R191, P5 ;  /* 0x0000000121077824 */ /* 0x000fe200028e06bf */
[----:B------:R-:W-:Y:S01]  /*9040*/  IADD3 R9, P3, R36, c[0x0][0x168], RZ ;  /* 0x00005a0024097a10 */ /* 0x000fe20007f7e0ff */
[----:B------:R3:W-:Y:S01]  /*9050*/  STL [R1+0x37c], R11 ;  /* 0x00037c0b01007387 */ /* 0x0007e20000100800 */
[----:B----4-:R-:W-:-:S05]  /*9060*/  SHF.R.S32.HI R8, RZ, 0x5, R35 ;  /* 0x00000005ff087819 */ /* 0x010fca0000011423 */
[----:B------:R-:W-:Y:S04]  /*9070*/  STL [R1+0x354], R8 ;  /* 0x0003540801007387 */ /* 0x000fe80000100800 */
[----:B------:R-:W-:Y:S01]  /*9080*/  STL [R1+0x248], R9 ;  /* 0x0002480901007387 */ /* 0x000fe20000100800 */
[----:B---3--:R-:W-:-:S03]  /*9090*/  IADD3 R11, P5, R37, c[0x0][0x168], RZ ;  /* 0x00005a00250b7a10 */ /* 0x008fc60007fbe0ff */
[----:B------:R1:W-:Y:S04]  /*90a0*/  STL [R1+0x374], R7 ;  /* 0x0003740701007387 */ /* 0x0003e80000100800 */
[----:B------:R2:W-:Y:S01]  /*90b0*/  STL [R1+0x250], R11 ;  /* 0x0002500b01007387 */ /* 0x0005e20000100800 */
[----:B-1----:R-:W-:Y:S01]  /*90c0*/  IMAD.X R7, R34, 0x1, R183, P4 ;  /* 0x0000000122077824 */ /* 0x002fe200020e06b7 */
[----:B------:R-:W-:Y:S01]  /*90d0*/  IADD3 R9, P4, R38, c[0x0][0x168], RZ ;  /* 0x00005a0026097a10 */ /* 0x000fe20007f9e0ff */
[----:B--2---:R-:W-:-:S03]  /*90e0*/  IMAD.X R11, R34, 0x1, R191, P0 ;  /* 0x00000001220b7824 */ /* 0x004fc600000e06bf */
[----:B------:R1:W-:Y:S04]  /*90f0*/  STL [R1+0x36c], R7 ;  /* 0x00036c0701007387 */ /* 0x0003e80000100800 */
[----:B------:R2:W-:Y:S04]  /*9100*/  STL [R1+0x258], R9 ;  /* 0x0002580901007387 */ /* 0x0005e80000100800 */
[----:B------:R-:W-:Y:S01]  /*9110*/  STL [R1+0x364], R11 ;  /* 0x0003640b01007387 */ /* 0x000fe20000100800 */
[----:B-1----:R-:W-:Y:S01]  /*9120*/  IADD3 R7, P0, R39, c[0x0][0x168], RZ ;  /* 0x00005a0027077a10 */ /* 0x002fe20007f1e0ff */
[----:B--2---:R-:W-:-:S02]  /*9130*/  IMAD.X R9, R10, 0x1, R183, P2 ;  /* 0x000000010a097824 */ /* 0x004fc400010e06b7 */
[----:B------:R-:W2:Y:S01]  /*9140*/  LDL.LU R183, [R1+0x58c] ;  /* 0x00058c0001b77983 */ /* 0x000ea20000300800 */
[----:B------:R-:W-:-:S03]  /*9150*/  IMAD.X R10, R10, 0x1, R191, P1 ;  /* 0x000000010a0a7824 */ /* 0x000fc600008e06bf */
[----:B------:R1:W-:Y:S04]  /*9160*/  STL [R1+0x260], R7 ;  /* 0x0002600701007387 */ /* 0x0003e80000100800 */
[----:B------:R3:W-:Y:S04]  /*9170*/  STL [R1+0x360], R9 ;  /* 0x0003600901007387 */ /* 0x0007e80000100800 */
[----:B------:R-:W4:Y:S01]  /*9180*/  LDL.LU R191, [R1+0x588] ;  /* 0x0005880001bf7983 */ /* 0x000f220000300800 */
[----:B-1----:R-:W-:Y:S02]  /*9190*/  IADD3 R7, P2, R160, c[0x0][0x168], RZ ;  /* 0x00005a00a0077a10 */ /* 0x002fe40007f5e0ff */
[----:B---3--:R-:W-:-:S03]  /*91a0*/  IADD3 R9, P1, R161, c[0x0][0x168], RZ ;  /* 0x00005a00a1097a10 */ /* 0x008fc60007f3e0ff */
[----:B------:R1:W-:Y:S04]  /*91b0*/  STL [R1+0x268], R7 ;  /* 0x0002680701007387 */ /* 0x0003e80000100800 */
[----:B------:R3:W-:Y:S01]  /*91c0*/  STL [R1+0x35c], R10 ;  /* 0x00035c0a01007387 */ /* 0x0007e20000100800 */
[----:B-1----:R-:W-:-:S03]  /*91d0*/  IADD3.X R7, R181, c[0x0][0x16c], RZ, P3, !PT ;  /* 0x00005b00b5077a10 */ /* 0x002fc60001ffe4ff */
[----:B------:R-:W-:Y:S01]  /*91e0*/  STL [R1+0x270], R9 ;  /* 0x0002700901007387 */ /* 0x000fe20000100800 */
[----:B---3--:R-:W-:-:S03]  /*91f0*/  IADD3 R10, P3, R162, c[0x0][0x168], RZ ;  /* 0x00005a00a20a7a10 */ /* 0x008fc60007f7e0ff */
[----:B------:R-:W-:Y:S04]  /*9200*/  STL [R1+0x244], R7 ;  /* 0x0002440701007387 */ /* 0x000fe80000100800 */
[----:B------:R1:W-:Y:S02]  /*9210*/  STL [R1+0x278], R10 ;  /* 0x0002780a01007387 */ /* 0x0003e40000100800 */
[----:B-1----:R-:W-:Y:S02]  /*9220*/  IADD3.X R10, R189, c[0x0][0x16c], RZ, P4, !PT ;  /* 0x00005b00bd0a7a10 */ /* 0x002fe400027fe4ff */
[----:B--2---:R-:W-:Y:S02]  /*9230*/  IADD3.X R9, R183, c[0x0][0x16c], RZ, P5, !PT ;  /* 0x00005b00b7097a10 */ /* 0x004fe40002ffe4ff */
[----:B------:R-:W-:-:S03]  /*9240*/  IADD3 R7, P5, R163, c[0x0][0x168], RZ ;  /* 0x00005a00a3077a10 */ /* 0x000fc60007fbe0ff */
[----:B------:R1:W-:Y:S04]  /*9250*/  STL [R1+0x24c], R9 ;  /* 0x00024c0901007387 */ /* 0x0003e80000100800 */
[----:B------:R4:W-:Y:S04]  /*9260*/  STL [R1+0x280], R7 ;  /* 0x0002800701007387 */ /* 0x0009e80000100800 */
[----:B------:R2:W-:Y:S01]  /*9270*/  STL [R1+0x254], R10 ;  /* 0x0002540a01007387 */ /* 0x0005e20000100800 */
[----:B-1----:R-:W-:Y:S02]  /*9280*/  IADD3 R9, P4, R180, c[0x0][0x168], RZ ;  /* 0x00005a00b4097a10 */ /* 0x002fe40007f9e0ff */
[----:B----4-:R-:W-:-:S03]  /*9290*/  IADD3.X R7, R191, c[0x0][0x16c], RZ, P0, !PT ;  /* 0x00005b00bf077a10 */ /* 0x010fc600007fe4ff */
[----:B------:R1:W-:Y:S01]  /*92a0*/  STL [R1+0x288], R9 ;  /* 0x0002880901007387 */ /* 0x0003e20000100800 */
[----:B--2---:R-:W-:-:S03]  /*92b0*/  IADD3 R10, P0, R182, c[0x0][0x168], RZ ;  /* 0x00005a00b60a7a10 */ /* 0x004fc60007f1e0ff */
[----:B------:R2:W-:Y:S04]  /*92c0*/  STL [R1+0x25c], R7 ;  /* 0x00025c0701007387 */ /* 0x0005e80000100800 */
[----:B------:R3:W-:Y:S01]  /*92d0*/  STL [R1+0x290], R10 ;  /* 0x0002900a01007387 */ /* 0x0007e20000100800 */
[----:B-1----:R-:W-:Y:S02]  /*92e0*/  IADD3.X R9, R206, c[0x0][0x16c], RZ, P2, !PT ;  /* 0x00005b00ce097a10 */ /* 0x002fe400017fe4ff */
[----:B--2---:R-:W-:-:S03]  /*92f0*/  IADD3 R7, P2, R188, c[0x0][0x168], RZ ;  /* 0x00005a00bc077a10 */ /* 0x004fc60007f5e0ff */
[----:B------:R1:W-:Y:S01]  /*9300*/  STL [R1+0x264], R9 ;  /* 0x0002640901007387 */ /* 0x0003e20000100800 */
[----:B---3--:R-:W-:-:S03]  /*9310*/  IADD3.X R10, R212, c[0x0][0x16c], RZ, P1, !PT ;  /* 0x00005b00d40a7a10 */ /* 0x008fc60000ffe4ff */
[----:B------:R2:W-:Y:S04]  /*9320*/  STL [R1+0x298], R7 ;  /* 0x0002980701007387 */ /* 0x0005e80000100800 */
[----:B------:R3:W-:Y:S01]  /*9330*/  STL [R1+0x26c], R10 ;  /* 0x00026c0a01007387 */ /* 0x0007e20000100800 */
[----:B-1----:R-:W-:Y:S02]  /*9340*/  IADD3 R9, P1, R190, c[0x0][0x168], RZ ;  /* 0x00005a00be097a10 */ /* 0x002fe40007f3e0ff */
[----:B--2---:R-:W-:-:S03]  /*9350*/  IADD3.X R7, R232, c[0x0][0x16c], RZ, P3, !PT ;  /* 0x00005b00e8077a10 */ /* 0x004fc60001ffe4ff */
[----:B------:R1:W-:Y:S01]  /*9360*/  STL [R1+0x2a0], R9 ;  /* 0x0002a00901007387 */ /* 0x0003e20000100800 */
[----:B---3--:R-:W-:-:S03]  /*9370*/  IADD3 R10, P3, R205, c[0x0][0x168], RZ ;  /* 0x00005a00cd0a7a10 */ /* 0x008fc60007f7e0ff */
[----:B------:R2:W-:Y:S04]  /*9380*/  STL [R1+0x274], R7 ;  /* 0x0002740701007387 */ /* 0x0005e80000100800 */
[----:B------:R3:W-:Y:S01]  /*9390*/  STL [R1+0x2a8], R10 ;  /* 0x0002a80a01007387 */ /* 0x0007e20000100800 */
[----:B-1----:R-:W-:Y:S02]  /*93a0*/  IADD3.X R9, R234, c[0x0][0x16c], RZ, P5, !PT ;  /* 0x00005b00ea097a10 */ /* 0x002fe40002ffe4ff */
[----:B--2---:R-:W-:-:S03]  /*93b0*/  IADD3 R7, P5, R207, c[0x0][0x168], RZ ;  /* 0x00005a00cf077a10 */ /* 0x004fc60007fbe0ff */
[----:B------:R-:W-:Y:S01]  /*93c0*/  STL [R1+0x27c], R9 ;  /* 0x00027c0901007387 */ /* 0x000fe20000100800 */
[----:B---3--:R-:W-:-:S03]  /*93d0*/  IADD3.X R10, R236, c[0x0][0x16c], RZ, P4, !PT ;  /* 0x00005b00ec0a7a10 */ /* 0x008fc600027fe4ff */
[----:B------:R-:W-:Y:S04]  /*93e0*/  STL [R1+0x2b0], R7 ;  /* 0x0002b00701007387 */ /* 0x000fe80000100800 */
[----:B------:R1:W-:Y:S04]  /*93f0*/  STL [R1+0x284], R10 ;  /* 0x0002840a01007387 */ /* 0x0003e80000100800 */
[----:B-1----:R-:W2:Y:S01]  /*9400*/  LDL.LU R10, [R1] ;  /* 0x00000000010a7983 */ /* 0x002ea20000300800 */
[----:B------:R-:W-:Y:S02]  /*9410*/  IADD3 R9, P4, R213, c[0x0][0x168], RZ ;  /* 0x00005a00d5097a10 */ /* 0x000fe40007f9e0ff */
[----:B------:R-:W-:-:S03]  /*9420*/  IADD3.X R7, R238, c[0x0][0x16c], RZ, P0, !PT ;  /* 0x00005b00ee077a10 */ /* 0x000fc600007fe4ff */
[----:B------:R1:W-:Y:S04]  /*9430*/  STL [R1+0x2b8], R9 ;  /* 0x0002b80901007387 */ /* 0x0003e80000100800 */
[----:B------:R3:W-:Y:S04]  /*9440*/  STL [R1+0x28c], R7 ;  /* 0x00028c0701007387 */ /* 0x0007e80000100800 */
[----:B------:R-:W4:Y:S01]  /*9450*/  LDL.LU R29, [R1+0x8] ;  /* 0x00000800011d7983 */ /* 0x000f220000300800 */
[----:B-1----:R-:W-:Y:S02]  /*9460*/  IADD3 R9, P0, R233, c[0x0][0x168], RZ ;  /* 0x00005a00e9097a10 */ /* 0x002fe40007f1e0ff */
[----:B---3--:R-:W-:-:S03]  /*9470*/  IADD3.X R7, R240, c[0x0][0x16c], RZ, P2, !PT ;  /* 0x00005b00f0077a10 */ /* 0x008fc600017fe4ff */
[----:B------:R1:W-:Y:S04]  /*9480*/  STL [R1+0x2c0], R9 ;  /* 0x0002c00901007387 */ /* 0x0003e80000100800 */
[----:B------:R3:W-:Y:S04]  /*9490*/  STL [R1+0x294], R7 ;  /* 0x0002940701007387 */ /* 0x0007e80000100800 */
[----:B------:R-:W4:Y:S01]  /*94a0*/  LDL.LU R28, [R1+0x10] ;  /* 0x00001000011c7983 */ /* 0x000f220000300800 */
[----:B-1----:R-:W-:Y:S02]  /*94b0*/  IADD3 R9, P2, R235, c[0x0][0x168], RZ ;  /* 0x00005a00eb097a10 */ /* 0x002fe40007f5e0ff */
[----:B---3--:R-:W-:-:S03]  /*94c0*/  IADD3.X R7, R242, c[0x0][0x16c], RZ, P1, !PT ;  /* 0x00005b00f2077a10 */ /* 0x008fc60000ffe4ff */
[----:B------:R-:W-:Y:S04]  /*94d0*/  STL [R1+0x2c8], R9 ;  /* 0x0002c80901007387 */ /* 0x000fe80000100800 */
[----:B------:R-:W3:Y:S04]  /*94e0*/  LDL.LU R27, [R1+0x18] ;  /* 0x00001800011b7983 */ /* 0x000ee80000300800 */
[----:B------:R-:W3:Y:S04]  /*94f0*/  LDL.LU R26, [R1+0x4] ;  /* 0x00000400011a7983 */ /* 0x000ee80000300800 */
[----:B------:R1:W-:Y:S04]  /*9500*/  STL [R1+0x29c], R7 ;  /* 0x00029c0701007387 */ /* 0x0003e80000100800 */
[----:B------:R-:W3:Y:S04]  /*9510*/  LDL.LU R25, [R1+0x30] ;  /* 0x0000300001197983 */ /* 0x000ee80000300800 */
        /* <DEDUP_REMOVED lines=10> */
[----:B-1----:R-:W3:Y:S01]  /*95c0*/  LDL.LU R7, [R1+0x54] ;  /* 0x0000540001077983 */ /* 0x002ee20000300800 */
[----:B------:R-:W-:-:S02]  /*95d0*/  IADD3 R11, P1, R237, c[0x0][0x168], RZ ;  /* 0x00005a00ed0b7a10 */ /* 0x000fc40007f3e0ff */
[----:B------:R-:W-:-:S03]  /*95e0*/  IADD3.X R9, R244, c[0x0][0x16c], RZ, P3, !PT ;  /* 0x00005b00f4097a10 */ /* 0x000fc60001ffe4ff */
[----:B------:R1:W-:Y:S04]  /*95f0*/  STL [R1+0x2d0], R11 ;  /* 0x0002d00b01007387 */ /* 0x0003e80000100800 */
[----:B------:R-:W3:Y:S04]  /*9600*/  LDL.LU R14, [R1+0x48] ;  /* 0x00004800010e7983 */ /* 0x000ee80000300800 */
[----:B------:R-:W3:Y:S04]  /*9610*/  LDL.LU R13, [R1+0x58] ;  /* 0x00005800010d7983 */ /* 0x000ee80000300800 */
[----:B------:R1:W-:Y:S04]  /*9620*/  STL [R1+0x2a4], R9 ;  /* 0x0002a40901007387 */ /* 0x0003e80000100800 */
[----:B------:R-:W3:Y:S04]  /*9630*/  LDL.LU R12, [R1+0x5c] ;  /* 0x00005c00010c7983 */ /* 0x000ee80000300800 */
[----:B-1----:R-:W3:Y:S01]  /*9640*/  LDL.LU R11, [R1+0x60] ;  /* 0x00006000010b7983 */ /* 0x002ee20000300800 */
[----:B------:R-:W-:-:S05]  /*9650*/  IADD3 R9, P3, R239, c[0x0][0x168], RZ ;  /* 0x00005a00ef097a10 */ /* 0x000fca0007f7e0ff */
[----:B------:R1:W-:Y:S01]  /*9660*/  STL [R1+0x2d8], R9 ;  /* 0x0002d80901007387 */ /* 0x0003e20000100800 */
[----:B------:R-:W-:Y:S02]  /*9670*/  IADD3.X R30, R246, c[0x0][0x16c], RZ, P5, !PT ;  /* 0x00005b00f61e7a10 */ /* 0x000fe40002ffe4ff */
[----:B------:R-:W-:Y:S01]  /*9680*/  IADD3 R32, P5, R241, c[0x0][0x168], RZ ;  /* 0x00005a00f1207a10 */ /* 0x000fe20007fbe0ff */
[----:B-1----:R-:W3:Y:S04]  /*9690*/  LDL.LU R9, [R1+0x64] ;  /* 0x0000640001097983 */ /* 0x002ee80000300800 */
[----:B------:R1:W-:Y:S04]  /*96a0*/  STL [R1+0x2ac], R30 ;  /* 0x0002ac1e01007387 */ /* 0x0003e80000100800 */
[----:B------:R-:W-:Y:S01]  /*96b0*/  STL [R1+0x2e0], R32 ;  /* 0x0002e02001007387 */ /* 0x000fe20000100800 */
[----:B--2---:R-:W-:-:S03]  /*96c0*/  IADD3.X R31, R10, c[0x0][0x16c], RZ, P4, !PT ;  /* 0x00005b000a1f7a10 */ /* 0x004fc600027fe4ff */
[----:B------:R-:W2:Y:S01]  /*96d0*/  LDL.LU R10, [R1+0x74] ;  /* 0x00007400010a7983 */ /* 0x000ea20000300800 */
[----:B-1----:R-:W-:-:S03]  /*96e0*/  IADD3 R30, P4, R243, c[0x0][0x168], RZ ;  /* 0x00005a00f31e7a10 */ /* 0x002fc60007f9e0ff */
[----:B------:R1:W-:Y:S04]  /*96f0*/  STL [R1+0x2b4], R31 ;  /* 0x0002b41f01007387 */ /* 0x0003e80000100800 */
[----:B------:R4:W-:Y:S02]  /*9700*/  STL [R1+0x2e8], R30 ;  /* 0x0002e81e01007387 */ /* 0x0009e40000100800 */
[----:B----4-:R-:W-:Y:S02]  /*9710*/  IADD3.X R29, R29, c[0x0][0x16c], RZ, P0, !PT ;  /* 0x00005b001d1d7a10 */ /* 0x010fe400007fe4ff */
[----:B-1----:R-:W-:-:S03]  /*9720*/  IADD3 R31, P0, R245, c[0x0][0x168], RZ ;  /* 0x00005a00f51f7a10 */ /* 0x002fc60007f1e0ff */
[----:B------:R1:W-:Y:S04]  /*9730*/  STL [R1+0x2bc], R29 ;  /* 0x0002bc1d01007387 */ /* 0x0003e80000100800 */
[----:B------:R-:W-:Y:S01]  /*9740*/  STL [R1+0x2f0], R31 ;  /* 0x0002f01f01007387 */ /* 0x000fe20000100800 */
[----:B------:R-:W-:Y:S02]  /*9750*/  IADD3.X R30, R28, c[0x0][0x16c], RZ, P2, !PT ;  /* 0x00005b001c1e7a10 */ /* 0x000fe400017fe4ff */
[----:B-1----:R-:W-:-:S03]  /*9760*/  IADD3 R29, P2, R247, c[0x0][0x168], RZ ;  /* 0x00005a00f71d7a10 */ /* 0x002fc60007f5e0ff */
[----:B------:R-:W-:Y:S01]  /*9770*/  STL [R1+0x2c4], R30 ;  /* 0x0002c41e01007387 */ /* 0x000fe20000100800 */
[----:B---3--:R-:W-:-:S03]  /*9780*/  IADD3.X R28, R27, c[0x0][0x16c], RZ, P1, !PT ;  /* 0x00005b001b1c7a10 */ /* 0x008fc60000ffe4ff */
[----:B------:R-:W-:Y:S01]  /*9790*/  STL [R1+0x2f8], R29 ;  /* 0x0002f81d01007387 */ /* 0x000fe20000100800 */
[----:B------:R-:W-:-:S03]  /*97a0*/  IADD3 R27, P1, R26, c[0x0][0x168], RZ ;  /* 0x00005a001a1b7a10 */ /* 0x000fc60007f3e0ff */
[----:B------:R-:W-:Y:S01]  /*97b0*/  STL [R1+0x2cc], R28 ;  /* 0x0002cc1c01007387 */ /* 0x000fe20000100800 */
[----:B------:R-:W-:-:S03]  /*97c0*/  IADD3.X R26, R25, c[0x0][0x16c], RZ, P3, !PT ;  /* 0x00005b00191a7a10 */ /* 0x000fc60001ffe4ff */
[----:B------:R-:W-:Y:S01]  /*97d0*/  STL [R1+0x300], R27 ;  /* 0x0003001b01007387 */ /* 0x000fe20000100800 */
[----:B------:R-:W-:-:S03]  /*97e0*/  IADD3 R25, P3, R24, c[0x0][0x168], RZ ;  /* 0x00005a0018197a10 */ /* 0x000fc60007f7e0ff */
[----:B------:R-:W-:Y:S01]  /*97f0*/  STL [R1+0x2d4], R26 ;  /* 0x0002d41a01007387 */ /* 0x000fe20000100800 */
[----:B------:R-:W-:-:S03]  /*9800*/  IADD3.X R24, R23, c[0x0][0x16c], RZ, P5, !PT ;  /* 0x00005b0017187a10 */ /* 0x000fc60002ffe4ff */
[----:B------:R-:W1:Y:S01]  /*9810*/  S2R R6, SR_TID.X ;  /* 0x0000000000067919 */ /* 0x000e620000002100 */
[----:B------:R-:W-:-:S03]  /*9820*/  IADD3 R23, P5, R22, c[0x0][0x168], RZ ;  /* 0x00005a0016177a10 */ /* 0x000fc60007fbe0ff */
[----:B------:R-:W-:Y:S01]  /*9830*/  STL [R1+0x308], R25 ;  /* 0x0003081901007387 */ /* 0x000fe20000100800 */
[----:B------:R-:W-:-:S03]  /*9840*/  IADD3.X R22, R21, c[0x0][0x16c], RZ, P4, !PT ;  /* 0x00005b0015167a10 */ /* 0x000fc600027fe4ff */
        /* <DEDUP_REMOVED lines=10> */
[----:B------:R-:W-:Y:S04]  /*98f0*/  STL [R1+0x320], R19 ;  /* 0x0003201301007387 */ /* 0x000fe80000100800 */
[----:B------:R-:W-:Y:S04]  /*9900*/  STL [R1+0x2f4], R18 ;  /* 0x0002f41201007387 */ /* 0x000fe80000100800 */
[----:B------:R3:W-:Y:S02]  /*9910*/  STL [R1+0x328], R16 ;  /* 0x0003281001007387 */ /* 0x0007e40000100800 */
[----:B---3--:R-:W-:-:S02]  /*9920*/  IADD3.X R16, R7, c[0x0][0x16c], RZ, P3, !PT ;  /* 0x00005b0007107a10 */ /* 0x008fc40001ffe4ff */
[----:B------:R-:W3:Y:S01]  /*9930*/  S2R R7, SR_TID.X ;  /* 0x0000000000077919 */ /* 0x000ee20000002100 */
[----:B------:R-:W-:Y:S02]  /*9940*/  IADD3.X R17, R15, c[0x0][0x16c], RZ, P1, !PT ;  /* 0x00005b000f117a10 */ /* 0x000fe40000ffe4ff */
[----:B-1----:R-:W-:Y:S02]  /*9950*/  LOP3.LUT R6, R6, 0x3, RZ, 0xc0, !PT ;  /* 0x0000000306067812 */ /* 0x002fe400078ec0ff */
[----:B------:R-:W-:Y:S01]  /*9960*/  IADD3 R15, P1, R214, c[0x0][0x168], RZ ;  /* 0x00005a00d60f7a10 */ /* 0x000fe20007f3e0ff */
[----:B------:R-:W-:Y:S02]  /*9970*/  STL [R1+0x2fc], R17 ;  /* 0x0002fc1101007387 */ /* 0x000fe40000100800 */
[----:B------:R-:W-:Y:S02]  /*9980*/  IMAD R6, R6, 0x420, RZ ;  /* 0x0000042006067824 */ /* 0x000fe400078e02ff */
[----:B------:R1:W-:Y:S01]  /*9990*/  STL [R1+0x330], R15 ;  /* 0x0003300f01007387 */ /* 0x0003e20000100800 */
[----:B------:R-:W-:-:S02]  /*99a0*/  IADD3.X R12, R12, c[0x0][0x16c], RZ, P4, !PT ;  /* 0x00005b000c0c7a10 */ /* 0x000fc400027fe4ff */
[----:B------:R-:W-:Y:S01]  /*99b0*/  IADD3.X R11, R11, c[0x0][0x16c], RZ, P0, !PT ;  /* 0x00005b000b0b7a10 */ /* 0x000fe200007fe4ff */
[----:B------:R-:W-:Y:S01]  /*99c0*/  STL [R1+0x304], R16 ;  /* 0x0003041001007387 */ /* 0x000fe20000100800 */
[----:B-1----:R-:W-:Y:S02]  /*99d0*/  IADD3 R15, P3, R14, c[0x0][0x168], RZ ;  /* 0x00005a000e0f7a10 */ /* 0x002fe40007f7e0ff */
[----:B------:R-:W-:Y:S02]  /*99e0*/  IADD3.X R14, R13, c[0x0][0x16c], RZ, P5, !PT ;  /* 0x00005b000d0e7a10 */ /* 0x000fe40002ffe4ff */
[----:B------:R-:W-:Y:S01]  /*99f0*/  IADD3 R13, P5, R215, c[0x0][0x168], RZ ;  /* 0x00005a00d70d7a10 */ /* 0x000fe20007fbe0ff */
[----:B------:R-:W-:Y:S01]  /*9a00*/  STL [R1+0x338], R15 ;  /* 0x0003380f01007387 */ /* 0x000fe20000100800 */
[----:B---3--:R-:W-:-:S03]  /*9a10*/  LOP3.LUT R7, R6, 0x5c, R7, 0x78, !PT ;  /* 0x0000005c06077812 */ /* 0x008fc600078e7807 */
[----:B------:R-:W-:Y:S01]  /*9a20*/  STL [R1+0x30c], R14 ;  /* 0x00030c0e01007387 */ /* 0x000fe20000100800 */
[----:B------:R-:W-:Y:S02]  /*9a30*/  IADD3.X R6, R9, c[0x0][0x16c], RZ, P2, !PT ;  /* 0x00005b0009067a10 */ /* 0x000fe400017fe4ff */
[----:B------:R-:W-:Y:S01]  /*9a40*/  IADD3.X R9, R3, c[0x0][0x16c], RZ, P1, !PT ;  /* 0x00005b0003097a10 */ /* 0x000fe20000ffe4ff */
[----:B------:R-:W-:Y:S04]  /*9a50*/  STL [R1+0x340], R13 ;  /* 0x0003400d01007387 */ /* 0x000fe80000100800 */
[----:B------:R-:W-:Y:S04]  /*9a60*/  STL [R1+0x314], R12 ;  /* 0x0003140c01007387 */ /* 0x000fe80000100800 */
[----:B------:R-:W-:Y:S04]  /*9a70*/  STL [R1+0x31c], R11 ;  /* 0x00031c0b01007387 */ /* 0x000fe80000100800 */
[----:B------:R1:W-:Y:S04]  /*9a80*/  STL [R1+0x324], R6 ;  /* 0x0003240601007387 */ /* 0x0003e80000100800 */
[----:B------:R3:W5:Y:S01]  /*9a90*/  LDL.LU R3, [R1+0x584] ;  /* 0x0005840001037983 */ /* 0x0007620000300800 */
[----:B-1----:R-:W-:-:S03]  /*9aa0*/  IADD3.X R6, R252, c[0x0][0x16c], RZ, P3, !PT ;  /* 0x00005b00fc067a10 */ /* 0x002fc60001ffe4ff */
[----:B------:R3:W5:Y:S04]  /*9ab0*/  LDL.LU R252, [R1+0x580] ;  /* 0x0005800001fc7983 */ /* 0x0007680000300800 */
[----:B------:R1:W-:Y:S02]  /*9ac0*/  STL [R1+0x32c], R9 ;  /* 0x00032c0901007387 */ /* 0x0003e40000100800 */
[----:B-1----:R-:W-:Y:S02]  /*9ad0*/  IADD3.X R9, R2, c[0x0][0x16c], RZ, P5, !PT ;  /* 0x00005b0002097a10 */ /* 0x002fe40002ffe4ff */
[----:B------:R3:W5:Y:S04]  /*9ae0*/  LDL.LU R2, [R1+0x57c] ;  /* 0x00057c0001027983 */ /* 0x0007680000300800 */
[----:B------:R2:W-:Y:S01]  /*9af0*/  STL [R1+0x334], R6 ;  /* 0x0003340601007387 */ /* 0x0005e20000100800 */
[----:B------:R-:W-:Y:S01]  /*9b00*/  IADD3 R8, R8, -0x2, RZ ;  /* 0xfffffffe08087810 */ /* 0x000fe20007ffe0ff */
[----:B------:R-:W-:Y:S01]  /*9b10*/  CS2R R40, SRZ ;  /* 0x0000000000287805 */ /* 0x000fe2000001ff00 */
[----:B------:R-:W-:Y:S01]  /*9b20*/  CS2R R216, SRZ ;  /* 0x0000000000d87805 */ /* 0x000fe2000001ff00 */
[----:B------:R-:W-:Y:S01]  /*9b30*/  CS2R R248, SRZ ;  /* 0x0000000000f87805 */ /* 0x000fe2000001ff00 */
[----:B------:R-:W-:Y:S01]  /*9b40*/  CS2R R250, SRZ ;  /* 0x0000000000fa7805 */ /* 0x000fe2000001ff00 */
[----:B------:R-:W-:Y:S01]  /*9b50*/  CS2R R202, SRZ ;  /* 0x0000000000ca7805 */ /* 0x000fe2000001ff00 */
[----:B------:R-:W-:Y:S01]  /*9b60*/  CS2R R204, SRZ ;  /* 0x0000000000cc7805 */ /* 0x000fe2000001ff00 */
[----:B------:R-:W-:Y:S01]  /*9b70*/  CS2R R206, SRZ ;  /* 0x0000000000ce7805 */ /* 0x000fe2000001ff00 */
[----:B------:R-:W-:Y:S01]  /*9b80*/  LOP3.LUT R7, R7, 0x20, RZ, 0x3c, !PT ;  /* 0x0000002007077812 */ /* 0x000fe200078e3cff */
[----:B------:R-:W-:Y:S01]  /*9b90*/  UMOV UR4, 0xffffffff ;  /* 0xffffffff00047882 */ /* 0x000fe20000000000 */
[----:B--2---:R-:W-:-:S02]  /*9ba0*/  LOP3.LUT R6, R10, 0x400, R0, 0xf8, !PT ;  /* 0x000004000a067812 */ /* 0x004fc400078ef800 */
[----:B------:R3:W5:Y:S04]  /*9bb0*/  LDL.LU R0, [R1+0x578] ;  /* 0x0005780001007983 */ /* 0x0007680000300800 */
[----:B------:R-:W-:Y:S04]  /*9bc0*/  STL [R1+0x33c], R9 ;  /* 0x00033c0901007387 */ /* 0x000fe80000100800 */
[----:B------:R1:W-:Y:S04]  /*9bd0*/  STL [R1+0x358], R6 ;  /* 0x0003580601007387 */ /* 0x0003e80000100800 */
        /* <DEDUP_REMOVED lines=17> */
[----:B-1----:R-:W-:-:S03]  /*9cf0*/  LOP3.LUT R6, R6, 0x40, RZ, 0x3c, !PT ;  /* 0x0000004006067812 */ /* 0x002fc600078e3cff */
[----:B------:R3:W-:Y:S04]  /*9d00*/  STL [R1+0x44], RZ ;  /* 0x000044ff01007387 */ /* 0x0007e80000100800 */
[----:B------:R3:W-:Y:S04]  /*9d10*/  STL [R1+0x48], RZ ;  /* 0x000048ff01007387 */ /* 0x0007e80000100800 */
[----:B------:R3:W-:Y:S04]  /*9d20*/  STL [R1+0x4c], RZ ;  /* 0x00004cff01007387 */ /* 0x0007e80000100800 */
[----:B------:R3:W-:Y:S04]  /*9d30*/  STL [R1+0x30], RZ ;  /* 0x000030ff01007387 */ /* 0x0007e80000100800 */
[----:B------:R3:W-:Y:S04]  /*9d40*/  STL [R1+0x34], RZ ;  /* 0x000034ff01007387 */ /* 0x0007e80000100800 */
[----:B------:R3:W-:Y:S04]  /*9d50*/  STL [R1+0x38], RZ ;  /* 0x000038ff01007387 */ /* 0x0007e80000100800 */
[----:B------:R3:W-:Y:S04]  /*9d60*/  STL [R1+0x3c], RZ ;  /* 0x00003cff01007387 */ /* 0x0007e80000100800 */
[----:B------:R3:W-:Y:S04]  /*9d70*/  STL [R1+0x574], R8 ;  /* 0x0005740801007387 */ /* 0x0007e80000100800 */
[----:B------:R3:W-:Y:S02]  /*9d80*/  STL [R1+0x490], R6 ;  /* 0x0004900601007387 */ /* 0x0007e40000100800 */
.L_x_2:
[----:B---3--:R-:W2:Y:S01]  /*9d90*/  LDL R8, [R1+0x358] ;  /* 0x0003580001087983 */ /* 0x008ea20000100800 */
[----:B------:R-:W-:-:S04]  /*9da0*/  DEPBAR.LE SB0, 0x2 ;  /* 0x000080800000791a */ /* 0x000fc80000000000 */
[----:B------:R-:W1:Y:S01]  /*9db0*/  S2R R6, SR_TID.X ;  /* 0x0000000000067919 */ /* 0x000e620000002100 */
[----:B------:R-:W-:-:S03]  /*9dc0*/  UIADD3 UR4, UR4, 0x1, URZ ;  /* 0x0000000104047890 */ /* 0x000fc6000fffe03f */
[----:B------:R-:W3:Y:S01]  /*9dd0*/  S2R R11, SR_TID.X ;  /* 0x00000000000b7919 */ /* 0x000ee20000002100 */
[----:B------:R-:W-:-:S03]  /*9de0*/  UISETP.GT.AND UP0, UPT, UR4, 0x1, UPT ;  /* 0x000000010400788c */ /* 0x000fc6000bf04270 */
[----:B------:R-:W-:Y:S01]  /*9df0*/  STL [R1+0x6d4], R248 ;  /* 0x0006d4f801007387 */ /* 0x000fe20000100800 */
[----:B------:R-:W-:-:S03]  /*9e00*/  USEL UR4, UR4, URZ, !UP0 ;  /* 0x0000003f04047287 */ /* 0x000fc6000c000000 */
[----:B------:R-:W-:Y:S03]  /*9e10*/  STL [R1+0x6d0], R249 ;  /* 0x0006d0f901007387 */ /* 0x000fe60000100800 */
[----:B------:R-:W-:Y:S01]  /*9e20*/  IMAD.U32 R7, RZ, RZ, UR4 ;  /* 0x00000004ff077e24 */ /* 0x000fe2000f8e00ff */
[----:B------:R-:W-:Y:S01]  /*9e30*/  STL [R1+0x6cc], R250 ;  /* 0x0006ccfa01007387 */ /* 0x000fe20000100800 */
[----:B------:R-:W-:-:S03]  /*9e40*/  IMAD.U32 R232, RZ, RZ, UR4 ;  /* 0x00000004ffe87e24 */ /* 0x000fc6000f8e00ff */
[----:B------:R-:W-:Y:S01]  /*9e50*/  STL [R1+0x6c8], R251 ;  /* 0x0006c8fb01007387 */ /* 0x000fe20000100800 */
[----:B-1----:R-:W-:Y:S01]  /*9e60*/  LOP3.LUT R10, R6, 0x3, RZ, 0xc0, !PT ;  /* 0x00000003060a7812 */ /* 0x002fe200078ec0ff */
[----:B------:R-:W-:Y:S02]  /*9e70*/  IMAD.U32 R6, RZ, RZ, UR4 ;  /* 0x00000004ff067e24 */ /* 0x000fe4000f8e00ff */
[----:B-----5:R-:W-:Y:S02]  /*9e80*/  STL [R1+0x5a4], R2 ;  /* 0x0005a40201007387 */ /* 0x020fe40000100800 */
[C---:B------:R-:W-:Y:S02]  /*9e90*/  IMAD R9, R10.reuse, 0x420, RZ ;  /* 0x000004200a097824 */ /* 0x040fe400078e02ff */
[----:B------:R-:W-:Y:S01]  /*9ea0*/  STL [R1+0x5a0], R4 ;  /* 0x0005a00401007387 */ /* 0x000fe20000100800 */
[----:B------:R-:W-:Y:S02]  /*9eb0*/  IMAD R10, R10, 0x420, RZ ;  /* 0x000004200a0a7824 */ /* 0x000fe400078e02ff */
[--C-:B---3--:R-:W-:Y:S01]  /*9ec0*/  LOP3.LUT R9, R9, 0x5c, R11.reuse, 0x78, !PT ;  /* 0x0000005c09097812 */ /* 0x108fe200078e780b */
[----:B------:R-:W-:Y:S02]  /*9ed0*/  STL [R1+0x59c], R5 ;  /* 0x00059c0501007387 */ /* 0x000fe40000100800 */
[----:B------:R-:W-:-:S02]  /*9ee0*/  LOP3.LUT R10, R10, 0x5c, R11, 0x78, !PT ;  /* 0x0000005c0a0a7812 */ /* 0x000fc400078e780b */
[----:B------:R-:W-:Y:S01]  /*9ef0*/  LOP3.LUT R9, R9, 0x20, RZ, 0x3c, !PT ;  /* 0x0000002009097812 */ /* 0x000fe200078e3cff */
[----:B------:R-:W-:Y:S02]  /*9f00*/  STL [R1+0x598], R0 ;  /* 0x0005980001007387 */ /* 0x000fe40000100800 */
[----:B------:R-:W-:Y:S02]  /*9f10*/  IMAD R6, R6, 0x8000, R10 ;  /* 0x0000800006067824 */ /* 0x000fe400078e020a */
[----:B------:R-:W-:Y:S01]  /*9f20*/  BAR.SYNC.DEFER_BLOCKING 0x0 ;  /* 0x0000000000007b1d */ /* 0x000fe20000010000 */
[----:B------:R-:W-:-:S05]  /*9f30*/  IMAD R7, R7, 0x8000, R9 ;  /* 0x0000800007077824 */ /* 0x000fca00078e0209 */
[----:B------:R-:W-:Y:S04]  /*9f40*/  STL [R1+0x594], R3 ;  /* 0x0005940301007387 */ /* 0x000fe80000100800 */
[----:B------:R-:W-:Y:S04]  /*9f50*/  STL [R1+0x578], R252 ;  /* 0x000578fc01007387 */ /* 0x000fe80000100800 */
[----:B------:R-:W-:Y:S04]  /*9f60*/  LDS R188, [R6] ;  /* 0x0000000006bc7984 */ /* 0x000fe80000000800 */
[----:B------:R-:W-:Y:S04]  /*9f70*/  LDS R190, [R6+0x1000] ;  /* 0x0010000006be7984 */ /* 0x000fe80000000800 */
[----:B------:R-:W-:Y:S04]  /*9f80*/  LDS R189, [R7] ;  /* 0x0000000007bd7984 */ /* 0x000fe80000000800 */
[----:B------:R-:W-:Y:S04]  /*9f90*/  LDS R191, [R7+0x1000] ;  /* 0x0010000007bf7984 */ /* 0x000fe80000000800 */
        /* <DEDUP_REMOVED lines=26> */
[----:B------:R-:W-:Y:S01]  /*a140*/  LDS R11, [R7+0x1380] ;  /* 0x00138000070b7984 */ /* 0x000fe20000000800 */
[----:B--2---:R-:W-:-:S03]  /*a150*/  IMAD R232, R232, 0x4000, R8 ;  /* 0x00004000e8e87824 */ /* 0x004fc600078e0208 */
[----:B------:R-:W-:Y:S04]  /*a160*/  LDS R8, [R6+0x380] ;  /* 0x0003800006087984 */ /* 0x000fe80000000800 */
[----:B------:R-:W1:Y:S04]  /*a170*/  LDSM.16.M88.4 R20, [R232+0x10000] ;  /* 0x01000000e814783b */ /* 0x000e680000000200 */
[----:B------:R-:W2:Y:S01]  /*a180*/  LDSM.16.M88.4 R16, [R232+0x10800] ;  /* 0x01080000e810783b */ /* 0x000ea20000000200 */
[-C--:B-1----:R-:W-:Y:S08]  /*a190*/  HMMA.1688.F32.TF32 R24, R188, R20.reuse, R228 ;  /* 0x00000014bc18723c */ /* 0x082ff000000810e4 */
[-C--:B------:R-:W-:Y:S11]  /*a1a0*/  HMMA.1688.F32.TF32 R28, R212, R20.reuse, R184 ;  /* 0x00000014d41c723c */ /* 0x080ff600000810b8 */
[----:B------:R-:W-:Y:S05]  /*a1b0*/  @!UPT UIADD3 URZ, URZ, URZ, URZ ;  /* 0x0000003f3f3ff290 */ /* 0x000fea000fffe03f */
[----:B------:R-:W-:Y:S02]  /*a1c0*/  IMAD.MOV.U32 R248, RZ, RZ, R24 ;  /* 0x000000fffff87224 */ /* 0x000fe400078e0018 */
[----:B------:R-:W-:Y:S02]  /*a1d0*/  IMAD.MOV.U32 R249, RZ, RZ, R25 ;  /* 0x000000fffff97224 */ /* 0x000fe400078e0019 */
[----:B------:R-:W-:Y:S02]  /*a1e0*/  IMAD.MOV.U32 R250, RZ, RZ, R26 ;  /* 0x000000fffffa7224 */ /* 0x000fe400078e001a */
[----:B------:R-:W-:Y:S01]  /*a1f0*/  IMAD.MOV.U32 R251, RZ, RZ, R27 ;  /* 0x000000fffffb7224 */ /* 0x000fe200078e001b */
[----:B------:R-:W-:Y:S01]  /*a200*/  STL.64 [R1+0xd8], R28 ;  /* 0x0000d81c01007387 */ /* 0x000fe20000100a00 */
[-C--:B------:R-:W-:Y:S03]  /*a210*/  HMMA.1688.F32.TF32 R24, R180, R20.reuse, R40 ;  /* 0x00000014b418723c */ /* 0x080fe60000081028 */
[----:B------:R1:W-:Y:S05]  /*a220*/  STL.64 [R1+0xe0], R30 ;  /* 0x0000e01e01007387 */ /* 0x0003ea0000100a00 */
[-C--:B------:R-:W-:Y:S08]  /*a230*/  HMMA.1688.F32.TF32 R40, R160, R20.reuse, R60 ;  /* 0x00000014a028723c */ /* 0x080ff0000008103c */
[-C--:B-1----:R-:W-:Y:S01]  /*a240*/  HMMA.1688.F32.TF32 R28, R36, R20.reuse, R168 ;  /* 0x00000014241c723c */ /* 0x082fe200000810a8 */
[----:B------:R-:W-:Y:S06]  /*a250*/  LDSM.16.M88.4 R168, [R232+0x12800] ;  /* 0x01280000e8a8783b */ /* 0x000fec0000000200 */
[----:B------:R-:W-:Y:S04]  /*a260*/  STL.64 [R1+0xe8], R24 ;  /* 0x0000e81801007387 */ /* 0x000fe80000100a00 */
[----:B------:R1:W-:Y:S04]  /*a270*/  STL.64 [R1+0xf0], R26 ;  /* 0x0000f01a01007387 */ /* 0x0003e80000100a00 */
[----:B------:R-:W-:Y:S04]  /*a280*/  STL.64 [R1+0x160], R40 ;  /* 0x0001602801007387 */ /* 0x000fe80000100a00 */
[----:B------:R2:W-:Y:S01]  /*a290*/  STL.64 [R1+0x168], R42 ;  /* 0x0001682a01007387 */ /* 0x0005e20000100a00 */
[----:B-1----:R-:W-:Y:S03]  /*a2a0*/  HMMA.1688.F32.TF32 R24, R32, R20, R176 ;  /* 0x000000142018723c */ /* 0x002fe600000810b0 */
[----:B------:R-:W-:Y:S04]  /*a2b0*/  STL.64 [R1+0x1d8], R28 ;  /* 0x0001d81c01007387 */ /* 0x000fe80000100a00 */
[----:B------:R1:W-:Y:S01]  /*a2c0*/  STL.64 [R1+0x1e0], R30 ;  /* 0x0001e01e01007387 */ /* 0x0003e20000100a00 */
[----:B--2---:R-:W-:Y:S03]  /*a2d0*/  HMMA.1688.F32.TF32 R40, R180, R16, R48 ;  /* 0x00000010b428723c */ /* 0x004fe60000081030 */
[----:B------:R-:W-:Y:S05]  /*a2e0*/  LDSM.16.M88.4 R176, [R232+0x13800] ;  /* 0x01380000e8b0783b */ /* 0x000fea0000000200 */
[----:B-1----:R-:W-:Y:S07]  /*a2f0*/  HMMA.1688.F32.TF32 R28, R12, R20, R196 ;  /* 0x000000140c1c723c */ /* 0x002fee00000810c4 */
[----:B------:R1:W-:Y:S01]  /*a300*/  STL [R1+0x1f8], R24 ;  /* 0x0001f81801007387 */ /* 0x0003e20000100800 */
[----:B------:R-:W-:-:S02]  /*a310*/  IMAD.MOV.U32 R252, RZ, RZ, R25 ;  /* 0x000000fffffc7224 */ /* 0x000fc400078e0019 */
[----:B------:R-:W-:Y:S02]  /*a320*/  IMAD.MOV.U32 R3, RZ, RZ, R26 ;  /* 0x000000ffff037224 */ /* 0x000fe400078e001a */
[----:B------:R-:W-:-:S03]  /*a330*/  IMAD.MOV.U32 R0, RZ, RZ, R27 ;  /* 0x000000ffff007224 */ /* 0x000fc600078e001b */
[----:B------:R-:W-:Y:S01]  /*a340*/  STL [R1+0x6ac], R3 ;  /* 0x0006ac0301007387 */ /* 0x000fe20000100800 */
[----:B-1----:R-:W-:Y:S03]  /*a350*/  HMMA.1688.F32.TF32 R24, R8, R20, R200 ;  /* 0x000000140818723c */ /* 0x002fe600000810c8 */
[----:B------:R-:W-:Y:S04]  /*a360*/  STL [R1+0x6a8], R252 ;  /* 0x0006a8fc01007387 */ /* 0x000fe80000100800 */
[----:B------:R-:W-:Y:S04]  /*a370*/  STL [R1+0x6a4], R0 ;  /* 0x0006a40001007387 */ /* 0x000fe80000100800 */
[----:B------:R-:W-:Y:S04]  /*a380*/  STL.64 [R1+0x208], R28 ;  /* 0x0002081c01007387 */ /* 0x000fe80000100a00 */
[----:B------:R1:W-:Y:S08]  /*a390*/  STL.64 [R1+0x210], R30 ;  /* 0x0002101e01007387 */ /* 0x0003f00000100a00 */
[----:B------:R2:W-:Y:S01]  /*a3a0*/  STL.64 [R1+0x228], R24 ;  /* 0x0002281801007387 */ /* 0x0005e20000100a00 */
[----:B------:R-:W-:-:S02]  /*a3b0*/  IMAD.MOV.U32 R21, RZ, RZ, R26 ;  /* 0x000000ffff157224 */ /* 0x000fc400078e001a */
[----:B------:R-:W-:Y:S01]  /*a3c0*/  IMAD.MOV.U32 R20, RZ, RZ, R27 ;  /* 0x000000ffff147224 */ /* 0x000fe200078e001b */
[-C--:B-1----:R-:W-:Y:S04]  /*a3d0*/  HMMA.1688.F32.TF32 R28, R160, R16.reuse, R52 ;  /* 0x00000010a01c723c */ /* 0x082fe80000081034 */
[----:B------:R-:W-:Y:S04]  /*a3e0*/  STL [R1+0x6a0], R20 ;  /* 0x0006a01401007387 */ /* 0x000fe80000100800 */
[-C--:B--2---:R-:W-:Y:S01]  /*a3f0*/  HMMA.1688.F32.TF32 R24, R188, R16.reuse, R220 ;  /* 0x00000010bc18723c */ /* 0x084fe200000810dc */
[----:B------:R-:W-:Y:S11]  /*a400*/  STL [R1+0x69c], R21 ;  /* 0x00069c1501007387 */ /* 0x000ff60000100800 */
[----:B------:R-:W-:Y:S11]  /*a410*/  @!UPT UIADD3 URZ, URZ, URZ, URZ ;  /* 0x0000003f3f3ff290 */ /* 0x000ff6000fffe03f */
[----:B------:R-:W-:Y:S01]  /*a420*/  @!UPT UIADD3 URZ, URZ, URZ, URZ ;  /* 0x0000003f3f3ff290 */ /* 0x000fe2000fffe03f */
[----:B------:R-:W-:Y:S02]  /*a430*/  IMAD.MOV.U32 R63, RZ, RZ, R24 ;  /* 0x000000ffff3f7224 */ /* 0x000fe400078e0018 */
[----:B------:R-:W-:Y:S02]  /*a440*/  IMAD.MOV.U32 R62, RZ, RZ, R25 ;  /* 0x000000ffff3e7224 */ /* 0x000fe400078e0019 */
[----:B------:R-:W-:Y:S02]  /*a450*/  IMAD.MOV.U32 R61, RZ, RZ, R26 ;  /* 0x000000ffff3d7224 */ /* 0x000fe400078e001a */
[----:B------:R-:W-:Y:S02]  /*a460*/  IMAD.MOV.U32 R60, RZ, RZ, R27 ;  /* 0x000000ffff3c7224 */ /* 0x000fe400078e001b */
[-C--:B------:R-:W-:Y:S11]  /*a470*/  HMMA.1688.F32.TF32 R24, R212, R16.reuse, R44 ;  /* 0x00000010d418723c */ /* 0x080ff6000008102c */
[----:B------:R-:W-:Y:S11]  /*a480*/  @!UPT UIADD3 URZ, URZ, URZ, URZ ;  /* 0x0000003f3f3ff290 */ /* 0x000ff6000fffe03f */
[----:B------:R-:W-:Y:S01]  /*a490*/  @!UPT UIADD3 URZ, URZ, URZ, URZ ;  /* 0x0000003f3f3ff290 */ /* 0x000fe2000fffe03f */
[----:B------:R1:W-:Y:S01]  /*a4a0*/  STL [R1+0x98], R24 ;  /* 0x0000981801007387 */ /* 0x0003e20000100800 */
[----:B------:R-:W-:Y:S02]  /*a4b0*/  IMAD.MOV.U32 R5, RZ, RZ, R25 ;  /* 0x000000ffff057224 */ /* 0x000fe400078e0019 */
[----:B------:R-:W-:Y:S02]  /*a4c0*/  IMAD.MOV.U32 R4, RZ, RZ, R26 ;  /* 0x000000ffff047224 */ /* 0x000fe400078e001a */
[----:B------:R-:W-:Y:S01]  /*a4d0*/  IMAD.MOV.U32 R2, RZ, RZ, R27 ;  /* 0x000000ffff027224 */ /* 0x000fe200078e001b */
[----:B------:R-:W-:Y:S01]  /*a4e0*/  STL [R1+0x6c4], R5 ;  /* 0x0006c40501007387 */ /* 0x000fe20000100800 */
[----:B-1----:R-:W-:Y:S03]  /*a4f0*/  HMMA.1688.F32.TF32 R24, R36, R16, R164 ;  /* 0x000000102418723c */ /* 0x002fe600000810a4 */
[----:B------:R-:W-:Y:S04]  /*a500*/  STL [R1+0x6c0], R4 ;  /* 0x0006c00401007387 */ /* 0x000fe80000100800 */
[----:B------:R-:W-:Y:S04]  /*a510*/  STL.64 [R1+0xa8], R40 ;  /* 0x0000a82801007387 */ /* 0x000fe80000100a00 */
[----:B------:R-:W-:Y:S04]  /*a520*/  STL.64 [R1+0xb0], R42 ;  /* 0x0000b02a01007387 */ /* 0x000fe80000100a00 */
[----:B------:R-:W-:Y:S04]  /*a530*/  STL.64 [R1+0xb8], R28 ;  /* 0x0000b81c01007387 */ /* 0x000fe80000100a00 */
[----:B------:R-:W-:Y:S04]  /*a540*/  STL.64 [R1+0xc0], R30 ;  /* 0x0000c01e01007387 */ /* 0x000fe80000100a00 */
[----:B------:R-:W-:Y:S01]  /*a550*/  LDSM.16.M88.4 R28, [R232+0x11000] ;  /* 0x01100000e81c783b */ /* 0x000fe20000000200 */
[----:B------:R-:W-:-:S03]  /*a560*/  IMAD.MOV.U32 R3, RZ, RZ, R26 ;  /* 0x000000ffff037224 */ /* 0x000fc600078e001a */
[----:B------:R1:W-:Y:S01]  /*a570*/  STL.64 [R1+0x158], R24 ;  /* 0x0001581801007387 */ /* 0x0003e20000100a00 */
[----:B------:R-:W-:-:S03]  /*a580*/  IMAD.MOV.U32 R252, RZ, RZ, R27 ;  /* 0x000000fffffc7224 */ /* 0x000fc600078e001b */
[----:B------:R-:W-:Y:S04]  /*a590*/  STL [R1+0x6b4], R3 ;  /* 0x0006b40301007387 */ /* 0x000fe80000100800 */
[----:B------:R-:W-:Y:S01]  /*a5a0*/  STL [R1+0x6b0], R252 ;  /* 0x0006b0fc01007387 */ /* 0x000fe20000100800 */
[----:B-1----:R-:W-:Y:S03]  /*a5b0*/  HMMA.1688.F32.TF32 R24, R32, R16, R172 ;  /* 0x000000102018723c */ /* 0x002fe600000810ac */
[----:B------:R-:W-:Y:S04]  /*a5c0*/  LDSM.16.M88.4 R164, [R232+0x12000] ;  /* 0x01200000e8a4783b */ /* 0x000fe80000000200 */
[----:B------:R-:W1:Y:S11]  /*a5d0*/  LDSM.16.M88.4 R172, [R232+0x13000] ;  /* 0x01300000e8ac783b */ /* 0x000e760000000200 */
[----:B------:R-:W-:Y:S05]  /*a5e0*/  @!UPT UIADD3 URZ, URZ, URZ, URZ ;  /* 0x0000003f3f3ff290 */ /* 0x000fea000fffe03f */
[----:B------:R2:W-:Y:S01]  /*a5f0*/  STL [R1+0x1d0], R25 ;  /* 0x0001d01901007387 */ /* 0x0005e20000100800 */
[----:B------:R-:W-:Y:S02]  /*a600*/  IMAD.MOV.U32 R0, RZ, RZ, R24 ;  /* 0x000000ffff007224 */ /* 0x000fe400078e0018 */
[----:B------:R-:W-:Y:S02]  /*a610*/  IMAD.MOV.U32 R20, RZ, RZ, R26 ;  /* 0x000000ffff147224 */ /* 0x000fe400078e001a */
[----:B------:R-:W-:-:S03]  /*a620*/  IMAD.MOV.U32 R21, RZ, RZ, R27 ;  /* 0x000000ffff157224 */ /* 0x000fc600078e001b */
[----:B------:R-:W-:Y:S01]  /*a630*/  STL [R1+0x6bc], R20 ;  /* 0x0006bc1401007387 */ /* 0x000fe20000100800 */
[-C--:B--2---:R-:W-:Y:S03]  /*a640*/  HMMA.1688.F32.TF32 R24, R12, R16.reuse, R192 ;  /* 0x000000100c18723c */ /* 0x084fe600000810c0 */
[----:B------:R-:W-:Y:S11]  /*a650*/  STL [R1+0x6b8], R0 ;  /* 0x0006b80001007387 */ /* 0x000ff60000100800 */
[----:B------:R-:W-:Y:S09]  /*a660*/  @!UPT UIADD3 URZ, URZ, URZ, URZ ;  /* 0x0000003f3f3ff290 */ /* 0x000ff2000fffe03f */
[----:B------:R2:W-:Y:S01]  /*a670*/  STL.64 [R1+0x1f0], R26 ;  /* 0x0001f01a01007387 */ /* 0x0005e20000100a00 */
[----:B------:R-:W-:Y:S02]  /*a680*/  IMAD.MOV.U32 R3, RZ, RZ, R24 ;  /* 0x000000ffff037224 */ /* 0x000fe400078e0018 */
[----:B------:R-:W-:Y:S01]  /*a690*/  IMAD.MOV.U32 R252, RZ, RZ, R25 ;  /* 0x000000fffffc7224 */ /* 0x000fe200078e0019 */
[----:B------:R-:W3:Y:S04]  /*a6a0*/  LDL.LU.64 R220, [R1+0x1c0] ;  /* 0x0001c00001dc7983 */ /* 0x000ee80000300a00 */
[----:B------:R-:W3:Y:S01]  /*a6b0*/  LDL.LU.64 R222, [R1+0x1c8] ;  /* 0x0001c80001de7983 */ /* 0x000ee20000300a00 */
[----:B--2---:R-:W-:Y:S03]  /*a6c0*/  HMMA.1688.F32.TF32 R24, R8, R16, R204 ;  /* 0x000000100818723c */ /* 0x004fe600000810cc */
[----:B------:R-:W2:Y:S04]  /*a6d0*/  LDL.LU.64 R184, [R1+0x1b0] ;  /* 0x0001b00001b87983 */ /* 0x000ea80000300a00 */
[----:B------:R-:W2:Y:S11]  /*a6e0*/  LDL.LU.64 R186, [R1+0x1b8] ;  /* 0x0001b80001ba7983 */ /* 0x000eb60000300a00 */
[----:B------:R-:W-:Y:S05]  /*a6f0*/  @!UPT UIADD3 URZ, URZ, URZ, URZ ;  /* 0x0000003f3f3ff290 */ /* 0x000fea000fffe03f */
[----:B------:R-:W-:Y:S01]  /*a700*/  STL.64 [R1+0x218], R24 ;  /* 0x0002181801007387 */ /* 0x000fe20000100a00 */
[----:B------:R-:W-:Y:S02]  /*a710*/  IMAD.MOV.U32 R17, RZ, RZ, R26 ;  /* 0x000000ffff117224 */ /* 0x000fe400078e001a */
[----:B------:R-:W-:Y:S01]  /*a720*/  IMAD.MOV.U32 R16, RZ, RZ, R27 ;  /* 0x000000ffff107224 */ /* 0x000fe200078e001b */
[----:B------:R-:W4:Y:S04]  /*a730*/  LDL.LU.64 R52, [R1+0x1a0] ;  /* 0x0001a00001347983 */ /* 0x000f280000300a00 */
        /* <DEDUP_REMOVED lines=18> */
[----:B------:R-:W4:Y:S01]  /*a860*/  LDL.LU.64 R194, [R1+0x100] ;  /* 0x0001000001c27983 */ /* 0x000f220000300a00 */
[C---:B-1----:R-:W-:Y:S03]  /*a870*/  HMMA.1688.F32.TF32 R96, R180.reuse, R172, R96 ;  /* 0x000000acb460723c */ /* 0x042fe60000081060 */
[----:B------:R-:W2:Y:S05]  /*a880*/  LDSM.16.M88.4 R24, [R232+0x11800] ;  /* 0x01180000e818783b */ /* 0x000eaa0000000200 */
[----:B------:R-:W-:Y:S08]  /*a890*/  HMMA.1688.F32.TF32 R100, R180, R176, R100 ;  /* 0x000000b0b464723c */ /* 0x000ff00000081064 */
[C---:B---3--:R-:W-:Y:S08]  /*a8a0*/  HMMA.1688.F32.TF32 R220, R188.reuse, R28, R220 ;  /* 0x0000001cbcdc723c */ /* 0x048ff000000810dc */
[C---:B--2---:R-:W-:Y:S08]  /*a8b0*/  HMMA.1688.F32.TF32 R184, R188.reuse, R24, R184 ;  /* 0x00000018bcb8723c */ /* 0x044ff000000810b8 */
[C---:B----4-:R-:W-:Y:S08]  /*a8c0*/  HMMA.1688.F32.TF32 R52, R188.reuse, R164, R52 ;  /* 0x000000a4bc34723c */ /* 0x050ff00000081034 */
[C---:B------:R-:W-:Y:S08]  /*a8d0*/  HMMA.1688.F32.TF32 R40, R188.reuse, R168, R40 ;  /* 0x000000a8bc28723c */ /* 0x040ff00000081028 */
[C---:B------:R-:W-:Y:S08]  /*a8e0*/  HMMA.1688.F32.TF32 R44, R188.reuse, R172, R44 ;  /* 0x000000acbc2c723c */ /* 0x040ff0000008102c */
[----:B------:R-:W-:Y:S07]  /*a8f0*/  HMMA.1688.F32.TF32 R48, R188, R176, R48 ;  /* 0x000000b0bc30723c */ /* 0x000fee0000081030 */
[----:B------:R-:W-:Y:S01]  /*a900*/  IMAD.MOV.U32 R188, RZ, RZ, R63 ;  /* 0x000000ffffbc7224 */ /* 0x000fe200078e003f */
[----:B------:R-:W-:Y:S01]  /*a910*/  HMMA.1688.F32.TF32 R232, R212, R28, R236 ;  /* 0x0000001cd4e8723c */ /* 0x000fe200000810ec */
[----:B------:R-:W-:-:S02]  /*a920*/  IMAD.MOV.U32 R189, RZ, RZ, R62 ;  /* 0x000000ffffbd7224 */ /* 0x000fc400078e003e */
[----:B------:R-:W-:Y:S02]  /*a930*/  IMAD.MOV.U32 R190, RZ, RZ, R61 ;  /* 0x000000ffffbe7224 */ /* 0x000fe400078e003d */
[----:B------:R-:W-:-:S03]  /*a940*/  IMAD.MOV.U32 R191, RZ, RZ, R60 ;  /* 0x000000ffffbf7224 */ /* 0x000fc600078e003c */
[----:B------:R-:W-:Y:S08]  /*a950*/  HMMA.1688.F32.TF32 R60, R180, R28, R208 ;  /* 0x0000001cb43c723c */ /* 0x000ff000000810d0 */
[C---:B------:R-:W-:Y:S08]  /*a960*/  HMMA.1688.F32.TF32 R244, R212.reuse, R24, R228 ;  /* 0x00000018d4f4723c */ /* 0x040ff000000810e4 */
[----:B------:R-:W-:Y:S01]  /*a970*/  IMAD.MOV.U32 R5, RZ, RZ, R232 ;  /* 0x000000ffff057224 */ /* 0x000fe200078e00e8 */
[----:B------:R-:W-:Y:S01]  /*a980*/  HMMA.1688.F32.TF32 R240, R212, R164, R204 ;  /* 0x000000a4d4f0723c */ /* 0x000fe200000810cc */
[----:B------:R-:W-:-:S02]  /*a990*/  IMAD.MOV.U32 R4, RZ, RZ, R233 ;  /* 0x000000ffff047224 */ /* 0x000fc400078e00e9 */
[----:B------:R-:W-:Y:S02]  /*a9a0*/  IMAD.MOV.U32 R20, RZ, RZ, R234 ;  /* 0x000000ffff147224 */ /* 0x000fe400078e00ea */
[----:B------:R-:W-:-:S03]  /*a9b0*/  IMAD.MOV.U32 R0, RZ, RZ, R235 ;  /* 0x000000ffff007224 */ /* 0x000fc600078e00eb */
        /* <DEDUP_REMOVED lines=8> */
[C---:B------:R-:W-:Y:S08]  /*aa40*/  HMMA.1688.F32.TF32 R208, R180.reuse, R164, R88 ;  /* 0x000000a4b4d0723c */ /* 0x040ff00000081058 */
[----:B------:R-:W-:Y:S07]  /*aa50*/  HMMA.1688.F32.TF32 R60, R180, R168, R92 ;  /* 0x000000a8b43c723c */ /* 0x000fee000008105c */
[----:B------:R-:W-:-:S02]  /*aa60*/  IMAD.MOV.U32 R180, RZ, RZ, R248 ;  /* 0x000000ffffb47224 */ /* 0x000fc400078e00f8 */
[----:B------:R-:W2:Y:S01]  /*aa70*/  LDL.LU R248, [R1+0x6d4] ;  /* 0x0006d40001f87983 */ /* 0x000ea20000300800 */
[----:B------:R-:W-:Y:S02]  /*aa80*/  IMAD.MOV.U32 R181, RZ, RZ, R249 ;  /* 0x000000ffffb57224 */ /* 0x000fe400078e00f9 */
[----:B------:R-:W-:Y:S01]  /*aa90*/  IMAD.MOV.U32 R182, RZ, RZ, R250 ;  /* 0x000000ffffb67224 */ /* 0x000fe200078e00fa */
[----:B------:R-:W2:Y:S01]  /*aaa0*/  LDL.LU R249, [R1+0x6d0] ;  /* 0x0006d00001f97983 */ /* 0x000ea20000300800 */
[----:B------:R-:W-:Y:S01]  /*aab0*/  IMAD.MOV.U32 R183, RZ, RZ, R251 ;  /* 0x000000ffffb77224 */ /* 0x000fe200078e00fb */
[-C--:B------:R-:W-:Y:S02]  /*aac0*/  HMMA.1688.F32.TF32 R84, R32, R28.reuse, R72 ;  /* 0x0000001c2054723c */ /* 0x080fe40000081048 */
[----:B------:R-:W2:Y:S04]  /*aad0*/  LDL.LU R250, [R1+0x6cc] ;  /* 0x0006cc0001fa7983 */ /* 0x000ea80000300800 */
[----:B------:R-:W2:Y:S02]  /*aae0*/  LDL.LU R251, [R1+0x6c8] ;  /* 0x0006c80001fb7983 */ /* 0x000ea40000300800 */
[----:B------:R-:W-:Y:S02]  /*aaf0*/  HMMA.1688.F32.TF32 R128, R36, R28, R128 ;  /* 0x0000001c2480723c */ /* 0x000fe40000081080 */
[----:B------:R-:W3:Y:S04]  /*ab00*/  LDL.LU.64 R72, [R1+0x20] ;  /* 0x0000200001487983 */ /* 0x000ee80000300a00 */
[----:B------:R-:W3:Y:S02]  /*ab10*/  LDL.LU.64 R74, [R1+0x28] ;  /* 0x00002800014a7983 */ /* 0x000ee40000300a00 */
[----:B------:R-:W-:Y:S02]  /*ab20*/  HMMA.1688.F32.TF32 R92, R32, R164, R64 ;  /* 0x000000a4205c723c */ /* 0x000fe40000081040 */
[----:B------:R-:W4:Y:S04]  /*ab30*/  LDL.LU.64 R64, [R1+0x80] ;  /* 0x0000800001407983 */ /* 0x000f280000300a00 */
[----:B------:R-:W4:Y:S02]  /*ab40*/  LDL.LU.64 R66, [R1+0x88] ;  /* 0x0000880001427983 */ /* 0x000f240000300a00 */
[C---:B------:R-:W-:Y:S08]  /*ab50*/  HMMA.1688.F32.TF32 R132, R36.reuse, R24, R132 ;  /* 0x000000182484723c */ /* 0x040ff00000081084 */
[C---:B------:R-:W-:Y:S08]  /*ab60*/  HMMA.1688.F32.TF32 R136, R36.reuse, R164, R136 ;  /* 0x000000a42488723c */ /* 0x040ff00000081088 */
[C---:B------:R-:W-:Y:S08]  /*ab70*/  HMMA.1688.F32.TF32 R140, R36.reuse, R168, R140 ;  /* 0x000000a8248c723c */ /* 0x040ff0000008108c */
[C---:B------:R-:W-:Y:S08]  /*ab80*/  HMMA.1688.F32.TF32 R144, R36.reuse, R172, R144 ;  /* 0x000000ac2490723c */ /* 0x040ff00000081090 */
[----:B------:R-:W-:Y:S07]  /*ab90*/  HMMA.1688.F32.TF32 R148, R36, R176, R148 ;  /* 0x000000b02494723c */ /* 0x000fee0000081094 */
[----:B------:R-:W-:Y:S01]  /*aba0*/  IMAD.MOV.U32 R36, RZ, RZ, R195 ;  /* 0x000000ffff247224 */ /* 0x000fe200078e00c3 */
[----:B------:R-:W-:Y:S01]  /*abb0*/  HMMA.1688.F32.TF32 R88, R32, R24, R68 ;  /* 0x000000182058723c */ /* 0x000fe20000081044 */
[----:B------:R-:W-:Y:S01]  /*abc0*/  IMAD.MOV.U32 R37, RZ, RZ, R194 ;  /* 0x000000ffff257224 */ /* 0x000fe200078e00c2 */
[----:B------:R-:W4:Y:S01]  /*abd0*/  LDL.LU.64 R68, [R1+0x70] ;  /* 0x0000700001447983 */ /* 0x000f220000300a00 */
[----:B------:R-:W-:-:S02]  /*abe0*/  IMAD.MOV.U32 R38, RZ, RZ, R193 ;  /* 0x000000ffff267224 */ /* 0x000fc400078e00c1 */
[----:B------:R-:W-:Y:S01]  /*abf0*/  IMAD.MOV.U32 R39, RZ, RZ, R192 ;  /* 0x000000ffff277224 */ /* 0x000fe200078e00c0 */
[----:B------:R-:W4:Y:S02]  /*ac00*/  LDL.LU.64 R70, [R1+0x78] ;  /* 0x0000780001467983 */ /* 0x000f240000300a00 */
[C---:B------:R-:W-:Y:S08]  /*ac10*/  HMMA.1688.F32.TF32 R156, R12.reuse, R28, R156 ;  /* 0x0000001c0c9c723c */ /* 0x040ff0000008109c */
[C---:B------:R-:W-:Y:S08]  /*ac20*/  HMMA.1688.F32.TF32 R192, R12.reuse, R24, R56 ;  /* 0x000000180cc0723c */ /* 0x040ff00000081038 */
[C---:B------:R-:W-:Y:S01]  /*ac30*/  HMMA.1688.F32.TF32 R200, R12.reuse, R164, R216 ;  /* 0x000000a40cc8723c */ /* 0x040fe200000810d8 */
[----:B------:R-:W-:Y:S04]  /*ac40*/  LDS R216, [R6+0x2080] ;  /* 0x0020800006d87984 */ /* 0x000fe80000000800 */
[----:B------:R-:W-:Y:S03]  /*ac50*/  LDS R218, [R6+0x3080] ;  /* 0x0030800006da7984 */ /* 0x000fe60000000800 */
[----:B------:R-:W-:Y:S01]  /*ac60*/  HMMA.1688.F32.TF32 R204, R12, R168, R224 ;  /* 0x000000a80ccc723c */ /* 0x000fe200000810e0 */
[----:B------:R-:W-:Y:S04]  /*ac70*/  LDS R224, [R6+0x2000] ;  /* 0x0020000006e07984 */ /* 0x000fe80000000800 */
[----:B------:R-:W-:Y:S03]  /*ac80*/  LDS R226, [R6+0x3000] ;  /* 0x0030000006e27984 */ /* 0x000fe60000000800 */
[C---:B------:R-:W-:Y:S01]  /*ac90*/  HMMA.1688.F32.TF32 R104, R160.reuse, R28, R104 ;  /* 0x0000001ca068723c */ /* 0x040fe20000081068 */
[----:B------:R-:W-:Y:S04]  /*aca0*/  LDS R225, [R7+0x2000] ;  /* 0x0020000007e17984 */ /* 0x000fe80000000800 */
[----:B------:R-:W1:Y:S03]  /*acb0*/  LDS R227, [R7+0x3000] ;  /* 0x0030000007e37984 */ /* 0x000e660000000800 */
[C---:B------:R-:W-:Y:S01]  /*acc0*/  HMMA.1688.F32.TF32 R108, R160.reuse, R24, R108 ;  /* 0x00000018a06c723c */ /* 0x040fe2000008106c */
[----:B------:R-:W-:Y:S04]  /*acd0*/  LDS R217, [R7+0x2080] ;  /* 0x0020800007d97984 */ /* 0x000fe80000000800 */
[----:B------:R-:W1:Y:S03]  /*ace0*/  LDS R219, [R7+0x3080] ;  /* 0x0030800007db7984 */ /* 0x000e660000000800 */
[C---:B------:R-:W-:Y:S08]  /*acf0*/  HMMA.1688.F32.TF32 R112, R160.reuse, R164, R112 ;  /* 0x000000a4a070723c */ /* 0x040ff00000081070 */
[C---:B------:R-:W-:Y:S08]  /*ad00*/  HMMA.1688.F32.TF32 R116, R160.reuse, R168, R116 ;  /* 0x000000a8a074723c */ /* 0x040ff00000081074 */
[C---:B------:R-:W-:Y:S08]  /*ad10*/  HMMA.1688.F32.TF32 R120, R160.reuse, R172, R120 ;  /* 0x000000aca078723c */ /* 0x040ff00000081078 */
[----:B------:R-:W-:Y:S08]  /*ad20*/  HMMA.1688.F32.TF32 R124, R160, R176, R124 ;  /* 0x000000b0a07c723c */ /* 0x000ff0000008107c */
[C---:B------:R-:W-:Y:S08]  /*ad30*/  HMMA.1688.F32.TF32 R76, R32.reuse, R168, R76 ;  /* 0x000000a8204c723c */ /* 0x040ff0000008104c */
[C---:B------:R-:W-:Y:S01]  /*ad40*/  HMMA.1688.F32.TF32 R160, R32.reuse, R172, R80 ;  /* 0x000000ac20a0723c */ /* 0x040fe20000081050 */
[----:B------:R-:W-:Y:S04]  /*ad50*/  LDS R80, [R6+0x2100] ;  /* 0x0021000006507984 */ /* 0x000fe80000000800 */
[----:B------:R-:W-:Y:S03]  /*ad60*/  LDS R82, [R6+0x3100] ;  /* 0x0031000006527984 */ /* 0x000fe60000000800 */
[----:B------:R-:W-:Y:S01]  /*ad70*/  HMMA.1688.F32.TF32 R152, R32, R176, R152 ;  /* 0x000000b02098723c */ /* 0x000fe20000081098 */
[----:B------:R-:W-:Y:S04]  /*ad80*/  LDS R81, [R7+0x2100] ;  /* 0x0021000007517984 */ /* 0x000fe80000000800 */
[----:B------:R-:W1:Y:S03]  /*ad90*/  LDS R83, [R7+0x3100] ;  /* 0x0031000007537984 */ /* 0x000e660000000800 */
[C---:B--2---:R-:W-:Y:S08]  /*ada0*/  HMMA.1688.F32.TF32 R196, R12.reuse, R172, R248 ;  /* 0x000000ac0cc4723c */ /* 0x044ff000000810f8 */
[----:B---3--:R-:W-:Y:S01]  /*adb0*/  HMMA.1688.F32.TF32 R12, R12, R176, R72 ;  /* 0x000000b00c0c723c */ /* 0x008fe20000081048 */
[----:B------:R-:W2:Y:S04]  /*adc0*/  LDL.LU.64 R72, [R1+0x60] ;  /* 0x0000600001487983 */ /* 0x000ea80000300a00 */
[----:B------:R-:W2:Y:S01]  /*add0*/  LDL.LU.64 R74, [R1+0x68] ;  /* 0x00006800014a7983 */ /* 0x000ea20000300a00 */
[----:B------:R-:W-:-:S03]  /*ade0*/  IMAD.MOV.U32 R248, RZ, RZ, R36 ;  /* 0x000000fffff87224 */ /* 0x000fc600078e0024 */
[----:B------:R-:W3:Y:S01]  /*adf0*/  LDL.LU.64 R56, [R1+0x50] ;  /* 0x0000500001387983 */ /* 0x000ee20000300a00 */
[----:B------:R-:W-:-:S03]  /*ae00*/  IMAD.MOV.U32 R249, RZ, RZ, R37 ;  /* 0x000000fffff97224 */ /* 0x000fc600078e0025 */
[----:B------:R-:W3:Y:S01]  /*ae10*/  LDL.LU.64 R58, [R1+0x58] ;  /* 0x00005800013a7983 */ /* 0x000ee20000300a00 */
[----:B------:R-:W-:-:S03]  /*ae20*/  IMAD.MOV.U32 R250, RZ, RZ, R38 ;  /* 0x000000fffffa7224 */ /* 0x000fc600078e0026 */
[----:B------:R-:W3:Y:S01]  /*ae30*/  LDL.LU.64 R32, [R1+0x40] ;  /* 0x0000400001207983 */ /* 0x000ee20000300a00 */
[----:B------:R-:W-:-:S03]  /*ae40*/  IMAD.MOV.U32 R251, RZ, RZ, R39 ;  /* 0x000000fffffb7224 */ /* 0x000fc600078e0027 */
[----:B------:R-:W3:Y:S04]  /*ae50*/  LDL.LU.64 R34, [R1+0x48] ;  /* 0x0000480001227983 */ /* 0x000ee80000300a00 */
[----:B------:R-:W3:Y:S04]  /*ae60*/  LDL.LU.64 R36, [R1+0x30] ;  /* 0x0000300001247983 */ /* 0x000ee80000300a00 */
[----:B------:R-:W3:Y:S01]  /*ae70*/  LDL.LU.64 R38, [R1+0x38] ;  /* 0x0000380001267983 */ /* 0x000ee20000300a00 */
[C---:B-1----:R-:W-:Y:S08]  /*ae80*/  HMMA.1688.F32.TF32 R220, R224.reuse, R30, R220 ;  /* 0x0000001ee0dc723c */ /* 0x042ff000000810dc */
[C---:B------:R-:W-:Y:S08]  /*ae90*/  HMMA.1688.F32.TF32 R184, R224.reuse, R26, R184 ;  /* 0x0000001ae0b8723c */ /* 0x040ff000000810b8 */
[----:B------:R-:W-:Y:S08]  /*aea0*/  HMMA.1688.F32.TF32 R52, R224, R166, R52 ;  /* 0x000000a6e034723c */ /* 0x000ff00000081034 */
[C---:B----4-:R-:W-:Y:S08]  /*aeb0*/  HMMA.1688.F32.TF32 R64, R8.reuse, R28, R64 ;  /* 0x0000001c0840723c */ /* 0x050ff00000081040 */
[----:B------:R-:W-:Y:S08]  /*aec0*/  HMMA.1688.F32.TF32 R68, R8, R24, R68 ;  /* 0x000000180844723c */ /* 0x000ff00000081044 */
[----:B------:R-:W-:Y:S08]  /*aed0*/  HMMA.1688.F32.TF32 R40, R224, R170, R40 ;  /* 0x000000aae028723c */ /* 0x000ff00000081028 */
[C---:B--2---:R-:W-:Y:S08]  /*aee0*/  HMMA.1688.F32.TF32 R72, R8.reuse, R164, R72 ;  /* 0x000000a40848723c */ /* 0x044ff00000081048 */
[C---:B---3--:R-:W-:Y:S08]  /*aef0*/  HMMA.1688.F32.TF32 R56, R8.reuse, R168, R56 ;  /* 0x000000a80838723c */ /* 0x048ff00000081038 */
[C---:B------:R-:W-:Y:S08]  /*af00*/  HMMA.1688.F32.TF32 R32, R8.reuse, R172, R32 ;  /* 0x000000ac0820723c */ /* 0x040ff00000081020 */
[----:B------:R-:W-:Y:S01]  /*af10*/  HMMA.1688.F32.TF32 R36, R8, R176, R36 ;  /* 0x000000b00824723c */ /* 0x000fe20000081024 */
[----:B------:R-:W2:Y:S04]  /*af20*/  LDL.LU R8, [R1+0xa8] ;  /* 0x0000a80001087983 */ /* 0x000ea80000300800 */
[----:B------:R-:W2:Y:S04]  /*af30*/  LDL.LU R9, [R1+0xac] ;  /* 0x0000ac0001097983 */ /* 0x000ea80000300800 */
[----:B------:R-:W2:Y:S04]  /*af40*/  LDL.LU R10, [R1+0xb0] ;  /* 0x0000b000010a7983 */ /* 0x000ea80000300800 */
[----:B------:R-:W2:Y:S04]  /*af50*/  LDL.LU R11, [R1+0xb4] ;  /* 0x0000b400010b7983 */ /* 0x000ea80000300800 */
[----:B------:R1:W-:Y:S04]  /*af60*/  STL.64 [R1+0x1c0], R220 ;  /* 0x0001c0dc01007387 */ /* 0x0003e80000100a00 */
[----:B------:R3:W-:Y:S04]  /*af70*/  STL.64 [R1+0x1c8], R222 ;  /* 0x0001c8de01007387 */ /* 0x0007e80000100a00 */
[----:B-1----:R-:W4:Y:S04]  /*af80*/  LDL.LU R220, [R1+0xe8] ;  /* 0x0000e80001dc7983 */ /* 0x002f280000300800 */
[----:B------:R-:W4:Y:S04]  /*af90*/  LDL.LU R221, [R1+0xec] ;  /* 0x0000ec0001dd7983 */ /* 0x000f280000300800 */
[----:B---3--:R-:W4:Y:S04]  /*afa0*/  LDL.LU R222, [R1+0xf0] ;  /* 0x0000f00001de7983 */ /* 0x008f280000300800 */
[----:B------:R-:W4:Y:S04]  /*afb0*/  LDL.LU R223, [R1+0xf4] ;  /* 0x0000f40001df7983 */ /* 0x000f280000300800 */
[----:B------:R1:W-:Y:S04]  /*afc0*/  STL.64 [R1+0x1b0], R184 ;  /* 0x0001b0b801007387 */ /* 0x0003e80000100a00 */
[----:B------:R3:W-:Y:S04]  /*afd0*/  STL.64 [R1+0x1b8], R186 ;  /* 0x0001b8ba01007387 */ /* 0x0007e80000100a00 */
[----:B-1----:R-:W2:Y:S04]  /*afe0*/  LDL.LU R184, [R1+0xd8] ;  /* 0x0000d80001b87983 */ /* 0x002ea80000300800 */
[----:B------:R-:W2:Y:S04]  /*aff0*/  LDL.LU R185, [R1+0xdc] ;  /* 0x0000dc0001b97983 */ /* 0x000ea80000300800 */
[----:B---3--:R-:W3:Y:S04]  /*b000*/  LDL.LU R186, [R1+0xe0] ;  /* 0x0000e00001ba7983 */ /* 0x008ee80000300800 */
[----:B------:R-:W3:Y:S04]  /*b010*/  LDL.LU R187, [R1+0xe4] ;  /* 0x0000e40001bb7983 */ /* 0x000ee80000300800 */
[----:B------:R1:W-:Y:S04]  /*b020*/  STL.64 [R1+0x1a0], R52 ;  /* 0x0001a03401007387 */ /* 0x0003e80000100a00 */
[----:B------:R1:W-:Y:S02]  /*b030*/  STL.64 [R1+0x1a8], R54 ;  /* 0x0001a83601007387 */ /* 0x0003e40000100a00 */
[----:B-1----:R-:W-:-:S02]  /*b040*/  IMAD.MOV.U32 R52, RZ, RZ, R5 ;  /* 0x000000ffff347224 */ /* 0x002fc400078e0005 */
[----:B------:R-:W2:Y:S01]  /*b050*/  LDL.LU R5, [R1+0x6c4] ;  /* 0x0006c40001057983 */ /* 0x000ea20000300800 */
[----:B------:R-:W-:-:S03]  /*b060*/  IMAD.MOV.U32 R53, RZ, RZ, R4 ;  /* 0x000000ffff357224 */ /* 0x000fc600078e0004 */
[----:B------:R-:W3:Y:S01]  /*b070*/  LDL.LU R4, [R1+0x6c0] ;  /* 0x0006c00001047983 */ /* 0x000ee20000300800 */
[----:B------:R-:W-:Y:S02]  /*b080*/  IMAD.MOV.U32 R54, RZ, RZ, R20 ;  /* 0x000000ffff367224 */ /* 0x000fe400078e0014 */
[----:B------:R-:W-:Y:S01]  /*b090*/  IMAD.MOV.U32 R55, RZ, RZ, R0 ;  /* 0x000000ffff377224 */ /* 0x000fe200078e0000 */
[----:B------:R-:W4:Y:S04]  /*b0a0*/  LDL.LU R20, [R1+0x6bc] ;  /* 0x0006bc0001147983 */ /* 0x000f280000300800 */
[----:B------:R-:W4:Y:S04]  /*b0b0*/  LDL.LU R0, [R1+0x6b8] ;  /* 0x0006b80001007983 */ /* 0x000f280000300800 */
[----:B------:R1:W-:Y:S04]  /*b0c0*/  STL.64 [R1+0x190], R40 ;  /* 0x0001902801007387 */ /* 0x0003e80000100a00 */
[----:B------:R1:W-:Y:S04]  /*b0d0*/  STL.64 [R1+0x198], R42 ;  /* 0x0001982a01007387 */ /* 0x0003e80000100a00 */
[----:B-1----:R-:W4:Y:S01]  /*b0e0*/  LDL.LU R40, [R1+0x98] ;  /* 0x0000980001287983 */ /* 0x002f220000300800 */
[C---:B------:R-:W-:Y:S08]  /*b0f0*/  HMMA.1688.F32.TF32 R44, R224.reuse, R174, R44 ;  /* 0x000000aee02c723c */ /* 0x040ff0000008102c */
[----:B------:R-:W-:Y:S01]  /*b100*/  HMMA.1688.F32.TF32 R48, R224, R178, R48 ;  /* 0x000000b2e030723c */ /* 0x000fe20000081030 */
[----:B------:R-:W-:Y:S11]  /*b110*/  IMAD.MOV.U32 R43, RZ, RZ, R2 ;  /* 0x000000ffff2b7224 */ /* 0x000ff600078e0002 */
[----:B------:R-:W-:Y:S03]  /*b120*/  @!UPT UIADD3 URZ, URZ, URZ, URZ ;  /* 0x0000003f3f3ff290 */ /* 0x000fe6000fffe03f */
[----:B------:R-:W-:Y:S04]  /*b130*/  STL.64 [R1+0x180], R44 ;  /* 0x0001802c01007387 */ /* 0x000fe80000100a00 */
[----:B------:R-:W-:Y:S04]  /*b140*/  STL.64 [R1+0x188], R46 ;  /* 0x0001882e01007387 */ /* 0x000fe80000100a00 */
[----:B------:R-:W-:Y:S04]  /*b150*/  STL.64 [R1+0x170], R48 ;  /* 0x0001703001007387 */ /* 0x000fe80000100a00 */
[----:B------:R1:W-:Y:S02]  /*b160*/  STL.64 [R1+0x178], R50 ;  /* 0x0001783201007387 */ /* 0x0003e40000100a00 */
[C---:B-1----:R-:W-:Y:S08]  /*b170*/  HMMA.1688.F32.TF32 R48, R216.reuse, R30, R52 ;  /* 0x0000001ed830723c */ /* 0x042ff00000081034 */
[C---:B------:R-:W-:Y:S11]  /*b180*/  HMMA.1688.F32.TF32 R52, R216.reuse, R166, R240 ;  /* 0x000000a6d834723c */ /* 0x040ff600000810f0 */
[----:B------:R-:W-:Y:S04]  /*b190*/  @!UPT UIADD3 URZ, URZ, URZ, URZ ;  /* 0x0000003f3f3ff290 */ /* 0x000fe8000fffe03f */
[----:B------:R-:W-:Y:S04]  /*b1a0*/  STL.64 [R1+0x148], R48 ;  /* 0x0001483001007387 */ /* 0x000fe80000100a00 */
[----:B------:R1:W-:Y:S02]  /*b1b0*/  STL.64 [R1+0x150], R50 ;  /* 0x0001503201007387 */ /* 0x0003e40000100a00 */
[----:B-1----:R-:W-:Y:S01]  /*b1c0*/  HMMA.1688.F32.TF32 R48, R216, R170, R236 ;  /* 0x000000aad830723c */ /* 0x002fe200000810ec */
[----:B--2---:R-:W-:Y:S02]  /*b1d0*/  IMAD.MOV.U32 R41, RZ, RZ, R5 ;  /* 0x000000ffff297224 */ /* 0x004fe400078e0005 */
[----:B---3--:R-:W-:-:S07]  /*b1e0*/  IMAD.MOV.U32 R42, RZ, RZ, R4 ;  /* 0x000000ffff2a7224 */ /* 0x008fce00078e0004 */
[C---:B----4-:R-:W-:Y:S08]  /*b1f0*/  HMMA.1688.F32.TF32 R44, R216.reuse, R18, R40 ;  /* 0x00000012d82c723c */ /* 0x050ff00000081028 */
[C---:B------:R-:W-:Y:S11]  /*b200*/  HMMA.1688.F32.TF32 R40, R216.reuse, R26, R244 ;  /* 0x0000001ad828723c */ /* 0x040ff600000810f4 */
[----:B------:R-:W-:Y:S11]  /*b210*/  @!UPT UIADD3 URZ, URZ, URZ, URZ ;  /* 0x0000003f3f3ff290 */ /* 0x000ff6000fffe03f */
[----:B------:R-:W-:Y:S01]  /*b220*/  @!UPT UIADD3 URZ, URZ, URZ, URZ ;  /* 0x0000003f3f3ff290 */ /* 0x000fe2000fffe03f */
[----:B------:R-:W-:Y:S04]  /*b230*/  STL.64 [R1+0x138], R40 ;  /* 0x0001382801007387 */ /* 0x000fe80000100a00 */
[----:B------:R1:W-:Y:S02]  /*b240*/  STL.64 [R1+0x140], R42 ;  /* 0x0001402a01007387 */ /* 0x0003e40000100a00 */
[----:B-1----:R-:W-:Y:S02]  /*b250*/  HMMA.1688.F32.TF32 R40, R216, R174, R232 ;  /* 0x000000aed828723c */ /* 0x002fe400000810e8 */
[----:B------:R-:W-:Y:S04]  /*b260*/  STL.64 [R1+0x128], R52 ;  /* 0x0001283401007387 */ /* 0x000fe80000100a00 */
[----:B------:R-:W-:Y:S04]  /*b270*/  STL.64 [R1+0x130], R54 ;  /* 0x0001303601007387 */ /* 0x000fe80000100a00 */
[----:B------:R-:W-:Y:S04]  /*b280*/  STL.64 [R1+0x118], R48 ;  /* 0x0001183001007387 */ /* 0x000fe80000100a00 */
[----:B------:R1:W-:Y:S09]  /*b290*/  STL.64 [R1+0x120], R50 ;  /* 0x0001203201007387 */ /* 0x0003f20000100a00 */
[----:B------:R2:W-:Y:S01]  /*b2a0*/  STL.64 [R1+0x110], R42 ;  /* 0x0001102a01007387 */ /* 0x0005e20000100a00 */
[----:B-1----:R-:W-:Y:S01]  /*b2b0*/  HMMA.1688.F32.TF32 R48, R80, R18, R8 ;  /* 0x000000125030723c */ /* 0x002fe20000081008 */
[----:B------:R-:W-:-:S02]  /*b2c0*/  IMAD.MOV.U32 R4, RZ, RZ, R40 ;  /* 0x000000ffff047224 */ /* 0x000fc400078e0028 */
[----:B------:R-:W-:-:S05]  /*b2d0*/  IMAD.MOV.U32 R2, RZ, RZ, R41 ;  /* 0x000000ffff027224 */ /* 0x000fca00078e0029 */
[C---:B------:R-:W-:Y:S08]  /*b2e0*/  HMMA.1688.F32.TF32 R8, R80.reuse, R30, R248 ;  /* 0x0000001e5008723c */ /* 0x040ff000000810f8 */
[----:B------:R-:W-:Y:S08]  /*b2f0*/  HMMA.1688.F32.TF32 R208, R80, R166, R208 ;  /* 0x000000a650d0723c */ /* 0x000ff000000810d0 */
[C---:B------:R-:W-:Y:S08]  /*b300*/  HMMA.1688.F32.TF32 R180, R224.reuse, R22, R180 ;  /* 0x00000016e0b4723c */ /* 0x040ff000000810b4 */
[----:B------:R-:W-:Y:S08]  /*b310*/  HMMA.1688.F32.TF32 R188, R224, R18, R188 ;  /* 0x00000012e0bc723c */ /* 0x000ff000000810bc */
[----:B--2---:R-:W-:Y:S01]  /*b320*/  HMMA.1688.F32.TF32 R40, R216, R178, R212 ;  /* 0x000000b2d828723c */ /* 0x004fe200000810d4 */
[----:B------:R1:W-:Y:S04]  /*b330*/  STL.64 [R1+0xe8], R8 ;  /* 0x0000e80801007387 */ /* 0x0003e80000100a00 */
[----:B------:R-:W2:Y:S04]  /*b340*/  LDL.LU R52, [R1+0x160] ;  /* 0x0001600001347983 */ /* 0x000ea80000300800 */
[----:B------:R-:W2:Y:S04]  /*b350*/  LDL.LU R53, [R1+0x164] ;  /* 0x0001640001357983 */ /* 0x000ea80000300800 */
[----:B------:R-:W2:Y:S04]  /*b360*/  LDL.LU R54, [R1+0x168] ;  /* 0x0001680001367983 */ /* 0x000ea80000300800 */
[----:B------:R-:W2:Y:S01]  /*b370*/  LDL.LU R55, [R1+0x16c] ;  /* 0x00016c0001377983 */ /* 0x000ea20000300800 */
[----:B------:R-:W-:-:S02]  /*b380*/  IMAD.MOV.U32 R172, RZ, RZ, R11 ;  /* 0x000000ffffac7224 */ /* 0x000fc400078e000b */
[----:B------:R-:W-:Y:S01]  /*b390*/  IMAD.MOV.U32 R169, RZ, RZ, R10 ;  /* 0x000000ffffa97224 */ /* 0x000fe200078e000a */
[----:B------:R-:W-:Y:S03]  /*b3a0*/  LDS R224, [R6+0x2180] ;  /* 0x0021800006e07984 */ /* 0x000fe60000000800 */
[----:B------:R-:W-:Y:S01]  /*b3b0*/  IMAD.MOV.U32 R168, RZ, RZ, R42 ;  /* 0x000000ffffa87224 */ /* 0x000fe200078e002a */
[----:B------:R-:W-:Y:S01]  /*b3c0*/  LDS R226, [R6+0x3180] ;  /* 0x0031800006e27984 */ /* 0x000fe20000000800 */
[----:B------:R-:W-:Y:S02]  /*b3d0*/  IMAD.MOV.U32 R165, RZ, RZ, R43 ;  /* 0x000000ffffa57224 */ /* 0x000fe400078e002b */
[----:B------:R-:W-:Y:S01]  /*b3e0*/  IMAD.MOV.U32 R164, RZ, RZ, R40 ;  /* 0x000000ffffa47224 */ /* 0x000fe200078e0028 */
[----:B------:R-:W-:Y:S01]  /*b3f0*/  LDS R225, [R7+0x2180] ;  /* 0x0021800007e17984 */ /* 0x000fe20000000800 */
[----:B------:R-:W-:-:S02]  /*b400*/  IMAD.MOV.U32 R5, RZ, RZ, R41 ;  /* 0x000000ffff057224 */ /* 0x000fc400078e0029 */
[C---:B------:R-:W-:Y:S01]  /*b410*/  HMMA.1688.F32.TF32 R40, R80.reuse, R22, R220 ;  /* 0x000000165028723c */ /* 0x040fe200000810dc */
[----:B------:R-:W3:Y:S04]  /*b420*/  LDL.LU R220, [R1+0xb8] ;  /* 0x0000b80001dc7983 */ /* 0x000ee80000300800 */
[----:B------:R-:W3:Y:S04]  /*b430*/  LDL.LU R221, [R1+0xbc] ;  /* 0x0000bc0001dd7983 */ /* 0x000ee80000300800 */
[----:B------:R-:W3:Y:S04]  /*b440*/  LDL.LU R222, [R1+0xc0] ;  /* 0x0000c00001de7983 */ /* 0x000ee80000300800 */
[----:B------:R-:W3:Y:S01]  /*b450*/  LDL.LU R223, [R1+0xc4] ;  /* 0x0000c40001df7983 */ /* 0x000ee20000300800 */
[----:B------:R-:W-:Y:S03]  /*b460*/  HMMA.1688.F32.TF32 R212, R80, R26, R228 ;  /* 0x0000001a50d4723c */ /* 0x000fe600000810e4 */
[----:B------:R-:W4:Y:S01]  /*b470*/  LDS R227, [R7+0x3180] ;  /* 0x0031800007e37984 */ /* 0x000f220000000800 */
[----:B------:R-:W-:-:S02]  /*b480*/  IMAD.MOV.U32 R244, RZ, RZ, R0 ;  /* 0x000000fffff47224 */ /* 0x000fc400078e0000 */
[----:B------:R-:W-:Y:S01]  /*b490*/  IMAD.MOV.U32 R246, RZ, RZ, R20 ;  /* 0x000000fffff67224 */ /* 0x000fe200078e0014 */
[----:B------:R-:W-:Y:S01]  /*b4a0*/  LDS R248, [R6+0x2300] ;  /* 0x0023000006f87984 */ /* 0x000fe20000000800 */
[----:B-1----:R-:W-:Y:S01]  /*b4b0*/  HMMA.1688.F32.TF32 R8, R80, R170, R60 ;  /* 0x000000aa5008723c */ /* 0x002fe2000008103c */
[----:B------:R-:W-:Y:S02]  /*b4c0*/  IMAD.MOV.U32 R247, RZ, RZ, R21 ;  /* 0x000000fffff77224 */ /* 0x000fe400078e0015 */
[----:B------:R-:W-:Y:S04]  /*b4d0*/  LDS R250, [R6+0x3300] ;  /* 0x0033000006fa7984 */ /* 0x000fe80000000800 */
[----:B------:R-:W-:Y:S01]  /*b4e0*/  LDS R249, [R7+0x2300] ;  /* 0x0023000007f97984 */ /* 0x000fe20000000800 */
[----:B------:R-:W-:Y:S03]  /*b4f0*/  HMMA.1688.F32.TF32 R184, R216, R22, R184 ;  /* 0x00000016d8b8723c */ /* 0x000fe600000810b8 */
[----:B------:R-:W-:Y:S04]  /*b500*/  LDS R216, [R6+0x2200] ;  /* 0x0022000006d87984 */ /* 0x000fe80000000800 */
[----:B------:R-:W-:Y:S04]  /*b510*/  STL.64 [R1+0xd8], R212 ;  /* 0x0000d8d401007387 */ /* 0x000fe80000100a00 */
[----:B------:R-:W-:Y:S04]  /*b520*/  STL.64 [R1+0xe0], R214 ;  /* 0x0000e0d601007387 */ /* 0x000fe80000100a00 */
[----:B------:R-:W-:Y:S04]  /*b530*/  STL.64 [R1+0xc8], R208 ;  /* 0x0000c8d001007387 */ /* 0x000fe80000100a00 */
[----:B------:R-:W-:Y:S04]  /*b540*/  STL.64 [R1+0xd0], R210 ;  /* 0x0000d0d201007387 */ /* 0x000fe80000100a00 */
[----:B------:R-:W-:Y:S04]  /*b550*/  STL.64 [R1+0xa8], R8 ;  /* 0x0000a80801007387 */ /* 0x000fe80000100a00 */
[----:B------:R1:W-:Y:S04]  /*b560*/  STL.64 [R1+0xb0], R10 ;  /* 0x0000b00a01007387 */ /* 0x0003e80000100a00 */
[----:B------:R-:W-:Y:S04]  /*b570*/  LDS R218, [R6+0x3200] ;  /* 0x0032000006da7984 */ /* 0x000fe80000000800 */
[----:B------:R-:W-:Y:S01]  /*b580*/  LDS R217, [R7+0x2200] ;  /* 0x0022000007d97984 */ /* 0x000fe20000000800 */
[----:B-1----:R-:W-:Y:S03]  /*b590*/  HMMA.1688.F32.TF32 R8, R80, R174, R96 ;  /* 0x000000ae5008723c */ /* 0x002fe60000081060 */
[----:B------:R-:W1:Y:S04]  /*b5a0*/  LDS R219, [R7+0x3200] ;  /* 0x0032000007db7984 */ /* 0x000e680000000800 */
[----:B------:R-:W-:Y:S01]  /*b5b0*/  LDS R251, [R7+0x3300] ;  /* 0x0033000007fb7984 */ /* 0x000fe20000000800 */
[----:B----4-:R-:W-:Y:S11]  /*b5c0*/  HMMA.1688.F32.TF32 R96, R224, R30, R104 ;  /* 0x0000001ee060723c */ /* 0x010ff60000081068 */
[----:B------:R-:W-:Y:S04]  /*b5d0*/  @!UPT UIADD3 URZ, URZ, URZ, URZ ;  /* 0x0000003f3f3ff290 */ /* 0x000fe8000fffe03f */
[----:B------:R-:W-:Y:S04]  /*b5e0*/  STL.64 [R1+0x98], R8 ;  /* 0x0000980801007387 */ /* 0x000fe80000100a00 */
[----:B------:R4:W-:Y:S02]  /*b5f0*/  STL.64 [R1+0xa0], R10 ;  /* 0x0000a00a01007387 */ /* 0x0009e40000100a00 */
[----:B----4-:R-:W-:Y:S02]  /*b600*/  HMMA.1688.F32.TF32 R8, R80, R178, R100 ;  /* 0x000000b25008723c */ /* 0x010fe40000081064 */
[----:B------:R-:W-:Y:S04]  /*b610*/  LDS R100, [R6+0x4100] ;  /* 0x0041000006647984 */ /* 0x000fe80000000800 */
[----:B------:R-:W-:Y:S02]  /*b620*/  LDS R102, [R6+0x5100] ;  /* 0x0051000006667984 */ /* 0x000fe40000000800 */
[----:B--2---:R-:W-:Y:S11]  /*b630*/  HMMA.1688.F32.TF32 R60, R224, R22, R52 ;  /* 0x00000016e03c723c */ /* 0x004ff60000081034 */
[----:B------:R-:W-:Y:S05]  /*b640*/  @!UPT UIADD3 URZ, URZ, URZ, URZ ;  /* 0x0000003f3f3ff290 */ /* 0x000fea000fffe03f */
[----:B------:R-:W-:Y:S01]  /*b650*/  IMAD.MOV.U32 R24, RZ, RZ, R11 ;  /* 0x000000ffff187224 */ /* 0x000fe200078e000b */
[----:B------:R-:W-:Y:S01]  /*b660*/  LDS R101, [R7+0x4100] ;  /* 0x0041000007657984 */ /* 0x000fe20000000800 */
[----:B------:R-:W-:Y:S02]  /*b670*/  IMAD.MOV.U32 R25, RZ, RZ, R10 ;  /* 0x000000ffff197224 */ /* 0x000fe400078e000a */
[----:B------:R-:W-:Y:S01]  /*b680*/  IMAD.MOV.U32 R28, RZ, RZ, R9 ;  /* 0x000000ffff1c7224 */ /* 0x000fe200078e0009 */
[----:B------:R-:W-:Y:S01]  /*b690*/  LDS R103, [R7+0x5100] ;  /* 0x0051000007677984 */ /* 0x000fe20000000800 */
[----:B------:R-:W-:-:S03]  /*b6a0*/  IMAD.MOV.U32 R29, RZ, RZ, R8 ;  /* 0x000000ffff1d7224 */ /* 0x000fc600078e0008 */
[----:B------:R2:W-:Y:S04]  /*b6b0*/  STL [R1+0x698], R24 ;  /* 0x0006981801007387 */ /* 0x0005e80000100800 */
[----:B------:R4:W-:Y:S04]  /*b6c0*/  STL [R1+0x694], R25 ;  /* 0x0006941901007387 */ /* 0x0009e80000100800 */
[----:B------:R1:W-:Y:S04]  /*b6d0*/  STL [R1+0x690], R28 ;  /* 0x0006901c01007387 */ /* 0x0003e80000100800 */
[----:B------:R1:W-:Y:S04]  /*b6e0*/  STL [R1+0x68c], R29 ;  /* 0x00068c1d01007387 */ /* 0x0003e80000100800 */
[----:B------:R-:W-:Y:S01]  /*b6f0*/  STL.64 [R1+0x80], R96 ;  /* 0x0000806001007387 */ /* 0x000fe20000100a00 */
[----:B---3--:R-:W-:Y:S03]  /*b700*/  HMMA.1688.F32.TF32 R52, R224, R18, R220 ;  /* 0x00000012e034723c */ /* 0x008fe600000810dc */
[----:B------:R-:W-:Y:S04]  /*b710*/  STL.64 [R1+0x88], R98 ;  /* 0x0000886201007387 */ /* 0x000fe80000100a00 */
[----:B------:R-:W-:Y:S01]  /*b720*/  LDS R8, [R6+0x2280] ;  /* 0x0022800006087984 */ /* 0x000fe20000000800 */
[----:B------:R-:W-:-:S02]  /*b730*/  IMAD.MOV.U32 R220, RZ, RZ, R3 ;  /* 0x000000ffffdc7224 */ /* 0x000fc400078e0003 */
[----:B------:R-:W-:Y:S01]  /*b740*/  IMAD.MOV.U32 R221, RZ, RZ, R252 ;  /* 0x000000ffffdd7224 */ /* 0x000fe200078e00fc */
[----:B------:R-:W3:Y:S04]  /*b750*/  LDL.LU R3, [R1+0x6b4] ;  /* 0x0006b40001037983 */ /* 0x000ee80000300800 */
[----:B------:R-:W2:Y:S04]  /*b760*/  LDL.LU R252, [R1+0x6b0] ;  /* 0x0006b00001fc7983 */ /* 0x000ea80000300800 */
[----:B------:R-:W4:Y:S04]  /*b770*/  LDL.LU R222, [R1+0x1f0] ;  /* 0x0001f00001de7983 */ /* 0x000f280000300800 */
[----:B------:R-:W4:Y:S04]  /*b780*/  LDL.LU R223, [R1+0x1f4] ;  /* 0x0001f40001df7983 */ /* 0x000f280000300800 */
[----:B------:R-:W4:Y:S04]  /*b790*/  LDL.LU R236, [R1+0x158] ;  /* 0x0001580001ec7983 */ /* 0x000f280000300800 */
[----:B------:R-:W4:Y:S04]  /*b7a0*/  LDL.LU R237, [R1+0x15c] ;  /* 0x00015c0001ed7983 */ /* 0x000f280000300800 */
[----:B------:R-:W-:Y:S04]  /*b7b0*/  LDS R10, [R6+0x3280] ;  /* 0x00328000060a7984 */ /* 0x000fe80000000800 */
[----:B------:R-:W-:Y:S04]  /*b7c0*/  LDS R9, [R7+0x2280] ;  /* 0x0022800007097984 */ /* 0x000fe80000000800 */
[----:B------:R-:W1:Y:S01]  /*b7d0*/  LDS R11, [R7+0x3280] ;  /* 0x00328000070b7984 */ /* 0x000e620000000800 */
[----:B---3--:R-:W-:-:S03]  /*b7e0*/  IMAD.MOV.U32 R238, RZ, RZ, R3 ;  /* 0x000000ffffee7224 */ /* 0x008fc600078e0003 */
[----:B------:R-:W3:Y:S01]  /*b7f0*/  LDL.LU R3, [R1+0x6ac] ;  /* 0x0006ac0001037983 */ /* 0x000ee20000300800 */
[----:B--2---:R-:W-:-:S03]  /*b800*/  IMAD.MOV.U32 R239, RZ, RZ, R252 ;  /* 0x000000ffffef7224 */ /* 0x004fc600078e00fc */
[----:B------:R-:W2:Y:S04]  /*b810*/  LDL.LU R252, [R1+0x6a8] ;  /* 0x0006a80001fc7983 */ /* 0x000ea80000300800 */
        /* <DEDUP_REMOVED lines=10> */
[----:B------:R-:W3:Y:S04]  /*b8c0*/  LDL.LU R20, [R1+0x6a0] ;  /* 0x0006a00001147983 */ /* 0x000ee80000300800 */
[----:B------:R-:W3:Y:S04]  /*b8d0*/  LDL.LU R21, [R1+0x69c] ;  /* 0x00069c0001157983 */ /* 0x000ee80000300800 */
[----:B------:R-:W3:Y:S01]  /*b8e0*/  LDL.LU R240, [R1+0x1f8] ;  /* 0x0001f80001f07983 */ /* 0x000ee20000300800 */
[C---:B------:R-:W-:Y:S08]  /*b8f0*/  HMMA.1688.F32.TF32 R112, R224.reuse, R166, R112 ;  /* 0x000000a6e070723c */ /* 0x040ff00000081070 */
[C---:B------:R-:W-:Y:S08]  /*b900*/  HMMA.1688.F32.TF32 R116, R224.reuse, R170, R116 ;  /* 0x000000aae074723c */ /* 0x040ff00000081074 */
[C---:B------:R-:W-:Y:S08]  /*b910*/  HMMA.1688.F32.TF32 R120, R224.reuse, R174, R120 ;  /* 0x000000aee078723c */ /* 0x040ff00000081078 */
[C---:B------:R-:W-:Y:S08]  /*b920*/  HMMA.1688.F32.TF32 R80, R224.reuse, R26, R108 ;  /* 0x0000001ae050723c */ /* 0x040ff0000008106c */
[----:B------:R-:W-:Y:S01]  /*b930*/  HMMA.1688.F32.TF32 R224, R224, R178, R124 ;  /* 0x000000b2e0e0723c */ /* 0x000fe2000008107c */
[----:B------:R-:W-:Y:S07]  /*b940*/  STL [R1+0x654], R112 ;  /* 0x0006547001007387 */ /* 0x000fee0000100800 */
[C---:B-1----:R-:W-:Y:S01]  /*b950*/  HMMA.1688.F32.TF32 R128, R216.reuse, R30, R128 ;  /* 0x0000001ed880723c */ /* 0x042fe20000081080 */
[----:B------:R-:W-:Y:S07]  /*b960*/  STL [R1+0x650], R113 ;  /* 0x0006507101007387 */ /* 0x000fee0000100800 */
[C---:B------:R-:W-:Y:S01]  /*b970*/  HMMA.1688.F32.TF32 R132, R216.reuse, R26, R132 ;  /* 0x0000001ad884723c */ /* 0x040fe20000081084 */
[----:B------:R-:W-:Y:S04]  /*b980*/  STL [R1+0x64c], R114 ;  /* 0x00064c7201007387 */ /* 0x000fe80000100800 */
[----:B------:R1:W-:Y:S04]  /*b990*/  STL [R1+0x648], R115 ;  /* 0x0006487301007387 */ /* 0x0003e80000100800 */
[----:B------:R-:W-:Y:S04]  /*b9a0*/  STL [R1+0x660], R116 ;  /* 0x0006607401007387 */ /* 0x000fe80000100800 */
[----:B------:R-:W-:Y:S04]  /*b9b0*/  STL [R1+0x65c], R117 ;  /* 0x00065c7501007387 */ /* 0x000fe80000100800 */
[----:B------:R-:W-:Y:S04]  /*b9c0*/  STL [R1+0x658], R118 ;  /* 0x0006587601007387 */ /* 0x000fe80000100800 */
[----:B------:R1:W-:Y:S04]  /*b9d0*/  STL [R1+0x644], R119 ;  /* 0x0006447701007387 */ /* 0x0003e80000100800 */
[----:B------:R-:W-:Y:S04]  /*b9e0*/  STL [R1+0x670], R120 ;  /* 0x0006707801007387 */ /* 0x000fe80000100800 */
[----:B------:R-:W-:Y:S04]  /*b9f0*/  STL [R1+0x66c], R121 ;  /* 0x00066c7901007387 */ /* 0x000fe80000100800 */
[----:B------:R-:W-:Y:S04]  /*ba00*/  STL [R1+0x668], R122 ;  /* 0x0006687a01007387 */ /* 0x000fe80000100800 */
[----:B------:R-:W-:Y:S04]  /*ba10*/  STL [R1+0x664], R123 ;  /* 0x0006647b01007387 */ /* 0x000fe80000100800 */
[----:B------:R-:W-:Y:S04]  /*ba20*/  STL [R1+0x67c], R224 ;  /* 0x00067ce001007387 */ /* 0x000fe80000100800 */
[----:B------:R-:W-:Y:S04]  /*ba30*/  STL [R1+0x678], R225 ;  /* 0x000678e101007387 */ /* 0x000fe80000100800 */
[----:B------:R-:W-:Y:S04]  /*ba40*/  STL [R1+0x674], R226 ;  /* 0x000674e201007387 */ /* 0x000fe80000100800 */
[----:B------:R1:W-:Y:S04]  /*ba50*/  STL [R1+0x640], R227 ;  /* 0x000640e301007387 */ /* 0x0003e80000100800 */
[----:B------:R-:W-:Y:S04]  /*ba60*/  STL [R1+0x688], R129 ;  /* 0x0006888101007387 */ /* 0x000fe80000100800 */
[----:B------:R-:W-:Y:S04]  /*ba70*/  STL [R1+0x684], R130 ;  /* 0x0006848201007387 */ /* 0x000fe80000100800 */
[----:B------:R-:W-:Y:S04]  /*ba80*/  STL [R1+0x680], R131 ;  /* 0x0006808301007387 */ /* 0x000fe80000100800 */
[----:B------:R1:W-:Y:S01]  /*ba90*/  STL [R1+0x63c], R135 ;  /* 0x00063c8701007387 */ /* 0x0003e20000100800 */
[----:B------:R-:W-:Y:S01]  /*baa0*/  HMMA.1688.F32.TF32 R140, R216, R170, R140 ;  /* 0x000000aad88c723c */ /* 0x000fe2000008108c */
[----:B------:R-:W-:-:S02]  /*bab0*/  IMAD.MOV.U32 R24, RZ, RZ, R80 ;  /* 0x000000ffff187224 */ /* 0x000fc400078e0050 */
[----:B----4-:R-:W-:Y:S01]  /*bac0*/  IMAD.MOV.U32 R25, RZ, RZ, R81 ;  /* 0x000000ffff197224 */ /* 0x010fe200078e0051 */
[----:B------:R-:W-:Y:S01]  /*bad0*/  LDS R124, [R6+0x4180] ;  /* 0x00418000067c7984 */ /* 0x000fe20000000800 */
[----:B------:R-:W-:Y:S02]  /*bae0*/  IMAD.MOV.U32 R28, RZ, RZ, R82 ;  /* 0x000000ffff1c7224 */ /* 0x000fe400078e0052 */
[----:B------:R-:W-:Y:S01]  /*baf0*/  IMAD.MOV.U32 R29, RZ, RZ, R83 ;  /* 0x000000ffff1d7224 */ /* 0x000fe200078e0053 */
[C---:B------:R-:W-:Y:S01]  /*bb00*/  HMMA.1688.F32.TF32 R136, R216.reuse, R166, R136 ;  /* 0x000000a6d888723c */ /* 0x040fe20000081088 */
[----:B------:R-:W-:Y:S04]  /*bb10*/  LDS R126, [R6+0x5180] ;  /* 0x00518000067e7984 */ /* 0x000fe80000000800 */
[----:B------:R-:W-:Y:S03]  /*bb20*/  LDS R125, [R7+0x4180] ;  /* 0x00418000077d7984 */ /* 0x000fe60000000800 */
[C---:B------:R-:W-:Y:S01]  /*bb30*/  HMMA.1688.F32.TF32 R144, R216.reuse, R174, R144 ;  /* 0x000000aed890723c */ /* 0x040fe20000081090 */
[----:B------:R-:W-:Y:S06]  /*bb40*/  LDS R127, [R7+0x5180] ;  /* 0x00518000077f7984 */ /* 0x000fec0000000800 */
[----:B------:R4:W-:Y:S01]  /*bb50*/  STL [R1+0x638], R143 ;  /* 0x0006388f01007387 */ /* 0x0009e20000100800 */
[----:B------:R-:W-:Y:S08]  /*bb60*/  HMMA.1688.F32.TF32 R80, R216, R18, R236 ;  /* 0x00000012d850723c */ /* 0x000ff000000810ec */
[C---:B------:R-:W-:Y:S08]  /*bb70*/  HMMA.1688.F32.TF32 R236, R8.reuse, R26, R88 ;  /* 0x0000001a08ec723c */ /* 0x040ff00000081058 */
[C---:B--2---:R-:W-:Y:S08]  /*bb80*/  HMMA.1688.F32.TF32 R104, R8.reuse, R18, R244 ;  /* 0x000000120868723c */ /* 0x044ff000000810f4 */
[C---:B------:R-:W-:Y:S08]  /*bb90*/  HMMA.1688.F32.TF32 R244, R8.reuse, R170, R76 ;  /* 0x000000aa08f4723c */ /* 0x040ff0000008104c */
[----:B------:R-:W-:Y:S01]  /*bba0*/  HMMA.1688.F32.TF32 R76, R8, R178, R152 ;  /* 0x000000b2084c723c */ /* 0x000fe20000081098 */
[----:B------:R-:W-:Y:S01]  /*bbb0*/  IMAD.MOV.U32 R241, RZ, RZ, R252 ;  /* 0x000000fffff17224 */ /* 0x000fe200078e00fc */
[----:B------:R-:W-:Y:S01]  /*bbc0*/  LDS R152, [R6+0x4280] ;  /* 0x0042800006987984 */ /* 0x000fe20000000800 */
[----:B---3--:R-:W-:-:S02]  /*bbd0*/  IMAD.MOV.U32 R242, RZ, RZ, R3 ;  /* 0x000000fffff27224 */ /* 0x008fc400078e0003 */
[----:B------:R-:W-:Y:S01]  /*bbe0*/  IMAD.MOV.U32 R243, RZ, RZ, R0 ;  /* 0x000000fffff37224 */ /* 0x000fe200078e0000 */
[----:B------:R-:W-:Y:S02]  /*bbf0*/  LDS R154, [R6+0x5280] ;  /* 0x00528000069a7984 */ /* 0x000fe40000000800 */
[----:B------:R-:W-:Y:S01]  /*bc00*/  HMMA.1688.F32.TF32 R96, R216, R22, R232 ;  /* 0x00000016d860723c */ /* 0x000fe200000810e8 */
[----:B------:R-:W-:Y:S01]  /*bc10*/  IMAD.MOV.U32 R230, RZ, RZ, R21 ;  /* 0x000000ffffe67224 */ /* 0x000fe200078e0015 */
[----:B------:R-:W-:Y:S01]  /*bc20*/  LDS R153, [R7+0x4280] ;  /* 0x0042800007997984 */ /* 0x000fe20000000800 */
[----:B------:R-:W-:-:S03]  /*bc30*/  IMAD.MOV.U32 R231, RZ, RZ, R20 ;  /* 0x000000ffffe77224 */ /* 0x000fc600078e0014 */
[----:B------:R-:W-:Y:S10]  /*bc40*/  LDS R155, [R7+0x5280] ;  /* 0x00528000079b7984 */ /* 0x000ff40000000800 */
[----:B-1----:R-:W-:-:S02]  /*bc50*/  IMAD.MOV.U32 R115, RZ, RZ, R76 ;  /* 0x000000ffff737224 */ /* 0x002fc400078e004c */
[----:B------:R-:W-:Y:S02]  /*bc60*/  IMAD.MOV.U32 R119, RZ, RZ, R77 ;  /* 0x000000ffff777224 */ /* 0x000fe400078e004d */
[----:B------:R-:W-:Y:S02]  /*bc70*/  IMAD.MOV.U32 R227, RZ, RZ, R78 ;  /* 0x000000ffffe37224 */ /* 0x000fe400078e004e */
[----:B------:R-:W-:Y:S02]  /*bc80*/  IMAD.MOV.U32 R135, RZ, RZ, R79 ;  /* 0x000000ffff877224 */ /* 0x000fe400078e004f */
[----:B------:R-:W-:Y:S01]  /*bc90*/  HMMA.1688.F32.TF32 R76, R248, R30, R156 ;  /* 0x0000001ef84c723c */ /* 0x000fe2000008109c */
[----:B------:R-:W-:Y:S01]  /*bca0*/  LDS R156, [R6+0x4300] ;  /* 0x00430000069c7984 */ /* 0x000fe20000000800 */
[----:B------:R-:W-:-:S03]  /*bcb0*/  IMAD.MOV.U32 R209, RZ, RZ, R165 ;  /* 0x000000ffffd17224 */ /* 0x000fc600078e00a5 */
[----:B------:R-:W-:Y:S03]  /*bcc0*/  LDS R158, [R6+0x5300] ;  /* 0x00530000069e7984 */ /* 0x000fe60000000800 */
[----:B------:R-:W-:Y:S01]  /*bcd0*/  HMMA.1688.F32.TF32 R232, R8, R30, R84 ;  /* 0x0000001e08e8723c */ /* 0x000fe20000081054 */
[----:B------:R-:W-:Y:S01]  /*bce0*/  LDS R157, [R7+0x4300] ;  /* 0x00430000079d7984 */ /* 0x000fe20000000800 */
[----:B------:R-:W-:-:S03]  /*bcf0*/  IMAD.MOV.U32 R208, RZ, RZ, R168 ;  /* 0x000000ffffd07224 */ /* 0x000fc600078e00a8 */
[----:B------:R-:W-:Y:S11]  /*bd00*/  LDS R159, [R7+0x5300] ;  /* 0x00530000079f7984 */ /* 0x000ff60000000800 */
[----:B------:R-:W-:-:S02]  /*bd10*/  IMAD.MOV.U32 R118, RZ, RZ, R76 ;  /* 0x000000ffff767224 */ /* 0x000fc400078e004c */
[----:B------:R-:W-:Y:S02]  /*bd20*/  IMAD.MOV.U32 R112, RZ, RZ, R77 ;  /* 0x000000ffff707224 */ /* 0x000fe400078e004d */
[----:B------:R-:W-:Y:S02]  /*bd30*/  IMAD.MOV.U32 R113, RZ, RZ, R78 ;  /* 0x000000ffff717224 */ /* 0x000fe400078e004e */
[----:B------:R-:W-:Y:S02]  /*bd40*/  IMAD.MOV.U32 R114, RZ, RZ, R79 ;  /* 0x000000ffff727224 */ /* 0x000fe400078e004f */
[C---:B------:R-:W-:Y:S11]  /*bd50*/  HMMA.1688.F32.TF32 R76, R248.reuse, R26, R192 ;  /* 0x0000001af84c723c */ /* 0x040ff600000810c0 */
[----:B------:R-:W-:Y:S11]  /*bd60*/  @!UPT UIADD3 URZ, URZ, URZ, URZ ;  /* 0x0000003f3f3ff290 */ /* 0x000ff6000fffe03f */
[----:B------:R-:W-:Y:S02]  /*bd70*/  @!UPT UIADD3 URZ, URZ, URZ, URZ ;  /* 0x0000003f3f3ff290 */ /* 0x000fe4000fffe03f */
[----:B------:R-:W-:Y:S02]  /*bd80*/  IMAD.MOV.U32 R122, RZ, RZ, R76 ;  /* 0x000000ffff7a7224 */ /* 0x000fe400078e004c */
[----:B------:R-:W-:Y:S02]  /*bd90*/  IMAD.MOV.U32 R123, RZ, RZ, R77 ;  /* 0x000000ffff7b7224 */ /* 0x000fe400078e004d */
[----:B------:R-:W-:Y:S02]  /*bda0*/  IMAD.MOV.U32 R116, RZ, RZ, R78 ;  /* 0x000000ffff747224 */ /* 0x000fe400078e004e */
[----:B------:R-:W-:Y:S02]  /*bdb0*/  IMAD.MOV.U32 R117, RZ, RZ, R79 ;  /* 0x000000ffff757224 */ /* 0x000fe400078e004f */
[----:B------:R-:W-:Y:S08]  /*bdc0*/  HMMA.1688.F32.TF32 R76, R248, R166, R200 ;  /* 0x000000a6f84c723c */ /* 0x000ff000000810c8 */
[C---:B------:R-:W-:Y:S08]  /*bdd0*/  HMMA.1688.F32.TF32 R84, R8.reuse, R174, R160 ;  /* 0x000000ae0854723c */ /* 0x040ff000000810a0 */
[-C--:B------:R-:W-:Y:S08]  /*bde0*/  HMMA.1688.F32.TF32 R108, R8, R22.reuse, R240 ;  /* 0x00000016086c723c */ /* 0x080ff000000810f0 */
[----:B------:R-:W-:Y:S01]  /*bdf0*/  HMMA.1688.F32.TF32 R88, R248, R22, R212 ;  /* 0x00000016f858723c */ /* 0x000fe200000810d4 */
[----:B----4-:R-:W-:Y:S01]  /*be00*/  IMAD.MOV.U32 R143, RZ, RZ, R76 ;  /* 0x000000ffff8f7224 */ /* 0x010fe200078e004c */
[----:B------:R-:W-:Y:S01]  /*be10*/  LDS R160, [R6+0x4380] ;  /* 0x0043800006a07984 */ /* 0x000fe20000000800 */
[----:B------:R-:W-:-:S02]  /*be20*/  IMAD.MOV.U32 R252, RZ, RZ, R77 ;  /* 0x000000fffffc7224 */ /* 0x000fc400078e004d */
[----:B------:R-:W-:Y:S01]  /*be30*/  IMAD.MOV.U32 R3, RZ, RZ, R78 ;  /* 0x000000ffff037224 */ /* 0x000fe200078e004e */
[----:B------:R-:W-:Y:S01]  /*be40*/  LDS R162, [R6+0x5380] ;  /* 0x0053800006a27984 */ /* 0x000fe20000000800 */
[----:B------:R-:W-:Y:S02]  /*be50*/  IMAD.MOV.U32 R0, RZ, RZ, R79 ;  /* 0x000000ffff007224 */ /* 0x000fe400078e004f */
[----:B------:R-:W-:Y:S01]  /*be60*/  HMMA.1688.F32.TF32 R76, R248, R170, R204 ;  /* 0x000000aaf84c723c */ /* 0x000fe200000810cc */
[----:B------:R-:W-:Y:S04]  /*be70*/  STL.64 [R1+0x20], R84 ;  /* 0x0000205401007387 */ /* 0x000fe80000100a00 */
[----:B------:R1:W-:Y:S03]  /*be80*/  STL.64 [R1+0x28], R86 ;  /* 0x0000285601007387 */ /* 0x0003e60000100a00 */
[----:B------:R-:W-:Y:S01]  /*be90*/  HMMA.1688.F32.TF32 R240, R8, R166, R92 ;  /* 0x000000a608f0723c */ /* 0x000fe2000008105c */
[----:B------:R-:W2:Y:S04]  /*bea0*/  LDL R8, [R1+0x490] ;  /* 0x0004900001087983 */ /* 0x000ea80000100800 */
[----:B------:R-:W-:Y:S03]  /*beb0*/  LDS R92, [R6+0x2380] ;  /* 0x00238000065c7984 */ /* 0x000fe60000000800 */
[----:B-1----:R-:W-:Y:S01]  /*bec0*/  HMMA.1688.F32.TF32 R84, R248, R18, R220 ;  /* 0x00000012f854723c */ /* 0x002fe200000810dc */
[----:B------:R-:W-:Y:S04]  /*bed0*/  LDS R94, [R6+0x3380] ;  /* 0x00338000065e7984 */ /* 0x000fe80000000800 */
[----:B------:R-:W-:Y:S03]  /*bee0*/  LDS R93, [R7+0x2380] ;  /* 0x00238000075d7984 */ /* 0x000fe60000000800 */
[----:B------:R-:W-:-:S02]  /*bef0*/  IMAD.MOV.U32 R225, RZ, RZ, R76 ;  /* 0x000000ffffe17224 */ /* 0x000fc400078e004c */
[----:B------:R-:W-:Y:S01]  /*bf00*/  IMAD.MOV.U32 R226, RZ, RZ, R77 ;  /* 0x000000ffffe27224 */ /* 0x000fe200078e004d */
[----:B------:R-:W1:Y:S01]  /*bf10*/  LDS R95, [R7+0x3380] ;  /* 0x00338000075f7984 */ /* 0x000e620000000800 */
[----:B------:R-:W-:Y:S02]  /*bf20*/  IMAD.MOV.U32 R120, RZ, RZ, R78 ;  /* 0x000000ffff787224 */ /* 0x000fe400078e004e */
[----:B------:R-:W-:Y:S01]  /*bf30*/  IMAD.MOV.U32 R121, RZ, RZ, R79 ;  /* 0x000000ffff797224 */ /* 0x000fe200078e004f */
[----:B------:R-:W-:Y:S01]  /*bf40*/  HMMA.1688.F32.TF32 R216, R216, R178, R148 ;  /* 0x000000b2d8d8723c */ /* 0x000fe20000081094 */
[----:B------:R-:W-:Y:S01]  /*bf50*/  IMAD.U32 R192, RZ, RZ, UR4 ;  /* 0x00000004ffc07e24 */ /* 0x000fe2000f8e00ff */
[----:B------:R-:W-:Y:S04]  /*bf60*/  LDS R148, [R6+0x4200] ;  /* 0x0042000006947984 */ /* 0x000fe80000000800 */
[----:B------:R-:W-:Y:S02]  /*bf70*/  LDS R150, [R6+0x5200] ;  /* 0x0052000006967984 */ /* 0x000fe40000000800 */
[C---:B------:R-:W-:Y:S02]  /*bf80*/  HMMA.1688.F32.TF32 R76, R248.reuse, R174, R196 ;  /* 0x000000aef84c723c */ /* 0x040fe400000810c4 */
[----:B------:R-:W-:Y:S04]  /*bf90*/  LDS R149, [R7+0x4200] ;  /* 0x0042000007957984 */ /* 0x000fe80000000800 */
[----:B------:R-:W-:Y:S02]  /*bfa0*/  LDS R151, [R7+0x5200] ;  /* 0x0052000007977984 */ /* 0x000fe40000000800 */
[----:B------:R-:W-:Y:S01]  /*bfb0*/  HMMA.1688.F32.TF32 R248, R248, R178, R12 ;  /* 0x000000b2f8f8723c */ /* 0x000fe2000008100c */
[----:B------:R-:W-:Y:S01]  /*bfc0*/  IMAD.MOV.U32 R194, RZ, RZ, R164 ;  /* 0x000000ffffc27224 */ /* 0x000fe200078e00a4 */
[----:B------:R-:W-:Y:S01]  /*bfd0*/  LDS R161, [R7+0x4380] ;  /* 0x0043800007a17984 */ /* 0x000fe20000000800 */
[----:B------:R-:W-:-:S03]  /*bfe0*/  IMAD.MOV.U32 R203, RZ, RZ, R169 ;  /* 0x000000ffffcb7224 */ /* 0x000fc600078e00a9 */
[----:B------:R-:W-:Y:S01]  /*bff0*/  LDS R163, [R7+0x5380] ;  /* 0x0053800007a37984 */ /* 0x000fe20000000800 */
[----:B------:R-:W-:Y:S02]  /*c000*/  IMAD.MOV.U32 R193, RZ, RZ, R172 ;  /* 0x000000ffffc17224 */ /* 0x000fe400078e00ac */
[----:B------:R-:W-:Y:S01]  /*c010*/  IMAD.MOV.U32 R195, RZ, RZ, R5 ;  /* 0x000000ffffc37224 */ /* 0x000fe200078e0005 */
[----:B------:R-:W-:Y:S01]  /*c020*/  LDS R212, [R6+0x4000] ;  /* 0x0040000006d47984 */ /* 0x000fe20000000800 */
[----:B------:R-:W-:Y:S02]  /*c030*/  IMAD.MOV.U32 R210, RZ, RZ, R4 ;  /* 0x000000ffffd27224 */ /* 0x000fe400078e0004 */
[----:B------:R-:W-:Y:S01]  /*c040*/  IMAD.MOV.U32 R211, RZ, RZ, R2 ;  /* 0x000000ffffd37224 */ /* 0x000fe200078e0002 */
[----:B------:R-:W-:Y:S04]  /*c050*/  LDS R214, [R6+0x5000] ;  /* 0x0050000006d67984 */ /* 0x000fe80000000800 */
[----:B------:R-:W-:Y:S04]  /*c060*/  LDS R213, [R7+0x4000] ;  /* 0x0040000007d57984 */ /* 0x000fe80000000800 */
[----:B------:R-:W-:Y:S04]  /*c070*/  LDS R215, [R7+0x5000] ;  /* 0x0050000007d77984 */ /* 0x000fe80000000800 */
[----:B------:R-:W-:Y:S04]  /*c080*/  STL.64 [R1+0x5d0], R250 ;  /* 0x0005d0fa01007387 */ /* 0x000fe80000100a00 */
[----:B------:R3:W-:Y:S04]  /*c090*/  STL.64 [R1+0x5c8], R248 ;  /* 0x0005c8f801007387 */ /* 0x0007e80000100a00 */
[----:B------:R-:W4:Y:S04]  /*c0a0*/  LDL.LU R220, [R1+0x218] ;  /* 0x0002180001dc7983 */ /* 0x000f280000300800 */
[----:B------:R-:W4:Y:S04]  /*c0b0*/  LDL.LU R221, [R1+0x21c] ;  /* 0x00021c0001dd7983 */ /* 0x000f280000300800 */
[----:B------:R-:W4:Y:S04]  /*c0c0*/  LDL.LU R228, [R1+0x228] ;  /* 0x0002280001e47983 */ /* 0x000f280000300800 */
[----:B------:R-:W4:Y:S01]  /*c0d0*/  LDL.LU R229, [R1+0x22c] ;  /* 0x00022c0001e57983 */ /* 0x000f220000300800 */
[----:B------:R-:W-:-:S02]  /*c0e0*/  IMAD.MOV.U32 R222, RZ, RZ, R17 ;  /* 0x000000ffffde7224 */ /* 0x000fc400078e0011 */
[----:B------:R-:W-:Y:S01]  /*c0f0*/  IMAD.MOV.U32 R223, RZ, RZ, R16 ;  /* 0x000000ffffdf7224 */ /* 0x000fe200078e0010 */
[C---:B-1----:R-:W-:Y:S08]  /*c100*/  HMMA.1688.F32.TF32 R164, R92.reuse, R166, R72 ;  /* 0x000000a65ca4723c */ /* 0x042ff00000081048 */
[C---:B------:R-:W-:Y:S08]  /*c110*/  HMMA.1688.F32.TF32 R168, R92.reuse, R170, R56 ;  /* 0x000000aa5ca8723c */ /* 0x040ff00000081038 */
[C---:B------:R-:W-:Y:S08]  /*c120*/  HMMA.1688.F32.TF32 R172, R92.reuse, R174, R32 ;  /* 0x000000ae5cac723c */ /* 0x040ff00000081020 */
[----:B------:R-:W-:Y:S01]  /*c130*/  HMMA.1688.F32.TF32 R176, R92, R178, R36 ;  /* 0x000000b25cb0723c */ /* 0x000fe20000081024 */
[----:B---3--:R-:W-:-:S02]  /*c140*/  IMAD.MOV.U32 R248, RZ, RZ, R24 ;  /* 0x000000fffff87224 */ /* 0x008fc400078e0018 */
[----:B------:R-:W-:Y:S02]  /*c150*/  IMAD.MOV.U32 R249, RZ, RZ, R25 ;  /* 0x000000fffff97224 */ /* 0x000fe400078e0019 */
[----:B------:R-:W-:Y:S02]  /*c160*/  IMAD.MOV.U32 R250, RZ, RZ, R28 ;  /* 0x000000fffffa7224 */ /* 0x000fe400078e001c */
[----:B------:R-:W-:Y:S02]  /*c170*/  IMAD.MOV.U32 R251, RZ, RZ, R29 ;  /* 0x000000fffffb7224 */ /* 0x000fe400078e001d */
[----:B------:R-:W-:Y:S02]  /*c180*/  IMAD.MOV.U32 R72, RZ, RZ, R210 ;  /* 0x000000ffff487224 */ /* 0x000fe400078e00d2 */
[----:B------:R-:W-:Y:S02]  /*c190*/  IMAD.MOV.U32 R73, RZ, RZ, R211 ;  /* 0x000000ffff497224 */ /* 0x000fe400078e00d3 */
[----:B--2---:R-:W-:-:S05]  /*c1a0*/  IMAD R192, R192, 0x4000, R8 ;  /* 0x00004000c0c07824 */ /* 0x004fca00078e0208 */
[----:B------:R-:W1:Y:S04]  /*c1b0*/  LDSM.16.M88.4 R8, [R192+0x10000] ;  /* 0x01000000c008783b */ /* 0x000e680000000200 */
[----:B------:R-:W2:Y:S01]  /*c1c0*/  LDSM.16.M88.4 R12, [R192+0x10800] ;  /* 0x01080000c00c783b */ /* 0x000ea20000000200 */
[-C--:B-1----:R-:W-:Y:S08]  /*c1d0*/  HMMA.1688.F32.TF32 R40, R100, R8.reuse, R40 ;  /* 0x000000086428723c */ /* 0x082ff00000081028 */
[----:B------:R-:W-:Y:S08]  /*c1e0*/  HMMA.1688.F32.TF32 R36, R124, R8, R60 ;  /* 0x000000087c24723c */ /* 0x000ff0000008103c */
[C---:B----4-:R-:W-:Y:S08]  /*c1f0*/  HMMA.1688.F32.TF32 R16, R92.reuse, R18, R220 ;  /* 0x000000125c10723c */ /* 0x050ff000000810dc */
[C---:B------:R-:W-:Y:S08]  /*c200*/  HMMA.1688.F32.TF32 R20, R92.reuse, R22, R228 ;  /* 0x000000165c14723c */ /* 0x040ff000000810e4 */
[C---:B------:R-:W-:Y:S08]  /*c210*/  HMMA.1688.F32.TF32 R228, R92.reuse, R30, R64 ;  /* 0x0000001e5ce4723c */ /* 0x040ff00000081040 */
[----:B------:R-:W-:Y:S08]  /*c220*/  HMMA.1688.F32.TF32 R220, R92, R26, R68 ;  /* 0x0000001a5cdc723c */ /* 0x000ff00000081044 */
[----:B------:R-:W-:Y:S07]  /*c230*/  HMMA.1688.F32.TF32 R32, R148, R8, R96 ;  /* 0x000000089420723c */ /* 0x000fee0000081060 */
[----:B------:R-:W-:Y:S04]  /*c240*/  STL.64 [R1+0x5e0], R230 ;  /* 0x0005e0e601007387 */ /* 0x000fe80000100a00 */
        /* <DEDUP_REMOVED lines=11> */
[----:B------:R-:W-:Y:S04]  /*c300*/  STL [R1+0x5b4], R40 ;  /* 0x0005b42801007387 */ /* 0x000fe80000100800 */
[----:B------:R-:W-:Y:S04]  /*c310*/  STL [R1+0x5b0], R41 ;  /* 0x0005b02901007387 */ /* 0x000fe80000100800 */
[----:B------:R-:W-:Y:S04]  /*c320*/  STL [R1+0x5ac], R42 ;  /* 0x0005ac2a01007387 */ /* 0x000fe80000100800 */
[----:B------:R1:W-:Y:S01]  /*c330*/  STL [R1+0x5a8], R43 ;  /* 0x0005a82b01007387 */ /* 0x0003e20000100800 */
[----:B------:R-:W-:-:S03]  /*c340*/  IMAD.MOV.U32 R2, RZ, RZ, R33 ;  /* 0x000000ffff027224 */ /* 0x000fc600078e0021 */
[----:B------:R-:W-:Y:S01]  /*c350*/  STL.64 [R1+0x160], R36 ;  /* 0x0001602401007387 */ /* 0x000fe20000100a00 */
[----:B------:R-:W-:-:S03]  /*c360*/  IMAD.MOV.U32 R4, RZ, RZ, R34 ;  /* 0x000000ffff047224 */ /* 0x000fc600078e0022 */
[----:B------:R3:W-:Y:S01]  /*c370*/  STL.64 [R1+0x168], R38 ;  /* 0x0001682601007387 */ /* 0x0007e20000100a00 */
[----:B------:R-:W-:Y:S02]  /*c380*/  IMAD.MOV.U32 R5, RZ, RZ, R35 ;  /* 0x000000ffff057224 */ /* 0x000fe400078e0023 */
[----:B-1----:R-:W-:Y:S02]  /*c390*/  IMAD.MOV.U32 R43, RZ, RZ, R32 ;  /* 0x000000ffff2b7224 */ /* 0x002fe400078e0020 */
[-C--:B------:R-:W-:Y:S08]  /*c3a0*/  HMMA.1688.F32.TF32 R32, R156, R8.reuse, R88 ;  /* 0x000000089c20723c */ /* 0x080ff00000081058 */
[-C--:B---3--:R-:W-:Y:S08]  /*c3b0*/  HMMA.1688.F32.TF32 R36, R152, R8.reuse, R108 ;  /* 0x000000089824723c */ /* 0x088ff0000008106c */
[----:B------:R-:W-:Y:S01]  /*c3c0*/  HMMA.1688.F32.TF32 R20, R160, R8, R20 ;  /* 0x00000008a014723c */ /* 0x000fe20000081014 */
[----:B------:R-:W-:Y:S04]  /*c3d0*/  STL [R1+0x5c4], R5 ;  /* 0x0005c40501007387 */ /* 0x000fe80000100800 */
[----:B------:R-:W-:Y:S04]  /*c3e0*/  STL [R1+0x5c0], R4 ;  /* 0x0005c00401007387 */ /* 0x000fe80000100800 */
[----:B------:R-:W-:Y:S04]  /*c3f0*/  STL [R1+0x5bc], R2 ;  /* 0x0005bc0201007387 */ /* 0x000fe80000100800 */
[----:B------:R-:W-:Y:S04]  /*c400*/  STL [R1+0x5b8], R43 ;  /* 0x0005b82b01007387 */ /* 0x000fe80000100800 */
[----:B------:R-:W-:Y:S04]  /*c410*/  STL.64 [R1+0x1e8], R36 ;  /* 0x0001e82401007387 */ /* 0x000fe80000100a00 */
[----:B------:R-:W-:Y:S04]  /*c420*/  STL.64 [R1+0x1f0], R38 ;  /* 0x0001f02601007387 */ /* 0x000fe80000100a00 */
[----:B------:R-:W-:Y:S04]  /*c430*/  STL.64 [R1+0x208], R32 ;  /* 0x0002082001007387 */ /* 0x000fe80000100a00 */
[----:B------:R-:W-:Y:S04]  /*c440*/  STL.64 [R1+0x210], R34 ;  /* 0x0002102201007387 */ /* 0x000fe80000100a00 */
[----:B------:R-:W-:Y:S04]  /*c450*/  STL.64 [R1+0x228], R20 ;  /* 0x0002281401007387 */ /* 0x000fe80000100a00 */
[----:B------:R2:W-:Y:S04]  /*c460*/  STL.64 [R1+0x230], R22 ;  /* 0x0002301601007387 */ /* 0x0005e80000100a00 */
[----:B------:R-:W3:Y:S04]  /*c470*/  LDL.LU R24, [R1+0x698] ;  /* 0x0006980001187983 */ /* 0x000ee80000300800 */
[----:B------:R-:W4:Y:S04]  /*c480*/  LDL.LU R25, [R1+0x694] ;  /* 0x0006940001197983 */ /* 0x000f280000300800 */
        /* <DEDUP_REMOVED lines=29> */
[----:B------:R-:W3:Y:S01]  /*c660*/  LDL.LU R63, [R1+0x144] ;  /* 0x00014400013f7983 */ /* 0x000ee20000300800 */
[----:B------:R-:W-:-:S03]  /*c670*/  IMAD.MOV.U32 R98, RZ, RZ, R208 ;  /* 0x000000ffff627224 */ /* 0x000fc600078e00d0 */
[----:B------:R-:W3:Y:S01]  /*c680*/  LDL.LU R56, [R1+0x148] ;  /* 0x0001480001387983 */ /* 0x000ee20000300800 */
[----:B------:R-:W-:-:S03]  /*c690*/  IMAD.MOV.U32 R99, RZ, RZ, R209 ;  /* 0x000000ffff637224 */ /* 0x000fc600078e00d1 */
        /* <DEDUP_REMOVED lines=36> */
[----:B------:R-:W-:-:S02]  /*c8e0*/  IMAD.MOV.U32 R129, RZ, RZ, R76 ;  /* 0x000000ffff817224 */ /* 0x000fc400078e004c */
[----:B------:R-:W-:Y:S01]  /*c8f0*/  IMAD.MOV.U32 R130, RZ, RZ, R77 ;  /* 0x000000ffff827224 */ /* 0x000fe200078e004d */
[----:B------:R-:W-:Y:S01]  /*c900*/  LDS R76, [R6+0x4080] ;  /* 0x00408000064c7984 */ /* 0x000fe20000000800 */
[----:B------:R-:W-:Y:S02]  /*c910*/  IMAD.MOV.U32 R131, RZ, RZ, R78 ;  /* 0x000000ffff837224 */ /* 0x000fe400078e004e */
[----:B------:R-:W-:Y:S01]  /*c920*/  IMAD.MOV.U32 R224, RZ, RZ, R79 ;  /* 0x000000ffffe07224 */ /* 0x000fe200078e004f */
[----:B------:R-:W-:Y:S04]  /*c930*/  LDS R78, [R6+0x5080] ;  /* 0x00508000064e7984 */ /* 0x000fe80000000800 */
[----:B------:R-:W-:Y:S04]  /*c940*/  LDS R77, [R7+0x4080] ;  /* 0x00408000074d7984 */ /* 0x000fe80000000800 */
[----:B------:R-:W1:Y:S01]  /*c950*/  LDS R79, [R7+0x5080] ;  /* 0x00508000074f7984 */ /* 0x000e620000000800 */
[----:B--2---:R-:W-:Y:S03]  /*c960*/  HMMA.1688.F32.TF32 R20, R148, R12, R80 ;  /* 0x0000000c9414723c */ /* 0x004fe60000081050 */
[----:B------:R-:W-:Y:S04]  /*c970*/  LDSM.16.M88.4 R32, [R192+0x13000] ;  /* 0x01300000c020783b */ /* 0x000fe80000000200 */
[----:B------:R-:W-:Y:S01]  /*c980*/  LDSM.16.M88.4 R36, [R192+0x13800] ;  /* 0x01380000c024783b */ /* 0x000fe20000000200 */
[-C--:B------:R-:W-:Y:S11]  /*c990*/  HMMA.1688.F32.TF32 R180, R212, R8.reuse, R180 ;  /* 0x00000008d4b4723c */ /* 0x080ff600000810b4 */
[----:B------:R-:W-:Y:S05]  /*c9a0*/  @!UPT UIADD3 URZ, URZ, URZ, URZ ;  /* 0x0000003f3f3ff290 */ /* 0x000fea000fffe03f */
[----:B------:R-:W-:Y:S02]  /*c9b0*/  IMAD.MOV.U32 R40, RZ, RZ, R20 ;  /* 0x000000ffff287224 */ /* 0x000fe400078e0014 */
[----:B------:R-:W-:Y:S02]  /*c9c0*/  IMAD.MOV.U32 R41, RZ, RZ, R21 ;  /* 0x000000ffff297224 */ /* 0x000fe400078e0015 */
[----:B------:R-:W-:Y:S01]  /*c9d0*/  IMAD.MOV.U32 R42, RZ, RZ, R22 ;  /* 0x000000ffff2a7224 */ /* 0x000fe200078e0016 */
[----:B-1----:R-:W-:Y:S07]  /*c9e0*/  HMMA.1688.F32.TF32 R184, R76, R8, R184 ;  /* 0x000000084cb8723c */ /* 0x002fee00000810b8 */
[----:B------:R-:W-:-:S02]  /*c9f0*/  IMAD.MOV.U32 R8, RZ, RZ, R23 ;  /* 0x000000ffff087224 */ /* 0x000fc400078e0017 */
[----:B------:R-:W-:Y:S01]  /*ca00*/  HMMA.1688.F32.TF32 R20, R152, R12, R104 ;  /* 0x0000000c9814723c */ /* 0x000fe20000081068 */
[----:B----4-:R-:W-:Y:S02]  /*ca10*/  IMAD.MOV.U32 R222, RZ, RZ, R25 ;  /* 0x000000ffffde7224 */ /* 0x010fe400078e0019 */
[----:B---3--:R-:W-:-:S05]  /*ca20*/  IMAD.MOV.U32 R223, RZ, RZ, R24 ;  /* 0x000000ffffdf7224 */ /* 0x008fca00078e0018 */
[-C--:B------:R-:W-:Y:S01]  /*ca30*/  HMMA.1688.F32.TF32 R24, R160, R12.reuse, R16 ;  /* 0x0000000ca018723c */ /* 0x080fe20000081010 */
[----:B------:R-:W-:Y:S01]  /*ca40*/  IMAD.MOV.U32 R220, RZ, RZ, R29 ;  /* 0x000000ffffdc7224 */ /* 0x000fe200078e001d */
[----:B------:R-:W1:Y:S11]  /*ca50*/  LDSM.16.M88.4 R16, [R192+0x11000] ;  /* 0x01100000c010783b */ /* 0x000e760000000200 */
[----:B------:R-:W-:Y:S03]  /*ca60*/  @!UPT UIADD3 URZ, URZ, URZ, URZ ;  /* 0x0000003f3f3ff290 */ /* 0x000fe6000fffe03f */
[----:B------:R-:W-:Y:S02]  /*ca70*/  IMAD.MOV.U32 R5, RZ, RZ, R20 ;  /* 0x000000ffff057224 */ /* 0x000fe400078e0014 */
[----:B------:R-:W-:Y:S02]  /*ca80*/  IMAD.MOV.U32 R4, RZ, RZ, R21 ;  /* 0x000000ffff047224 */ /* 0x000fe400078e0015 */
[----:B------:R-:W-:Y:S02]  /*ca90*/  IMAD.MOV.U32 R2, RZ, RZ, R22 ;  /* 0x000000ffff027224 */ /* 0x000fe400078e0016 */
[----:B------:R-:W-:Y:S02]  /*caa0*/  IMAD.MOV.U32 R43, RZ, RZ, R23 ;  /* 0x000000ffff2b7224 */ /* 0x000fe400078e0017 */
[-C--:B------:R-:W-:Y:S01]  /*cab0*/  HMMA.1688.F32.TF32 R20, R156, R12.reuse, R84 ;  /* 0x0000000c9c14723c */ /* 0x080fe20000081054 */
[----:B------:R-:W-:Y:S02]  /*cac0*/  IMAD.MOV.U32 R221, RZ, RZ, R28 ;  /* 0x000000ffffdd7224 */ /* 0x000fe400078e001c */
[----:B------:R-:W-:Y:S11]  /*cad0*/  LDSM.16.M88.4 R28, [R192+0x12800] ;  /* 0x01280000c01c783b */ /* 0x000ff60000000200 */
[----:B------:R-:W-:Y:S09]  /*cae0*/  @!UPT UIADD3 URZ, URZ, URZ, URZ ;  /* 0x0000003f3f3ff290 */ /* 0x000ff2000fffe03f */
[----:B------:R-:W-:Y:S04]  /*caf0*/  STL.64 [R1+0x1f8], R20 ;  /* 0x0001f81401007387 */ /* 0x000fe80000100a00 */
[----:B------:R-:W-:Y:S04]  /*cb00*/  STL.64 [R1+0x200], R22 ;  /* 0x0002001601007387 */ /* 0x000fe80000100a00 */
[----:B------:R-:W-:Y:S04]  /*cb10*/  STL.64 [R1+0x218], R24 ;  /* 0x0002181801007387 */ /* 0x000fe80000100a00 */
[----:B------:R-:W-:Y:S04]  /*cb20*/  STL.64 [R1+0x220], R26 ;  /* 0x0002201a01007387 */ /* 0x000fe80000100a00 */
[----:B------:R-:W2:Y:S04]  /*cb30*/  LDSM.16.M88.4 R20, [R192+0x11800] ;  /* 0x01180000c014783b */ /* 0x000ea80000000200 */
[----:B------:R-:W3:Y:S01]  /*cb40*/  LDSM.16.M88.4 R24, [R192+0x12000] ;  /* 0x01200000c018783b */ /* 0x000ee20000000200 */
[----:B------:R-:W-:Y:S01]  /*cb50*/  IMAD.MOV.U32 R179, RZ, RZ, R193 ;  /* 0x000000ffffb37224 */ /* 0x000fe200078e00c1 */
[----:B------:R-:W-:Y:S01]  /*cb60*/  HMMA.1688.F32.TF32 R188, R212, R12, R188 ;  /* 0x0000000cd4bc723c */ /* 0x000fe200000810bc */
[----:B------:R-:W-:-:S02]  /*cb70*/  IMAD.MOV.U32 R96, RZ, RZ, R194 ;  /* 0x000000ffff607224 */ /* 0x000fc400078e00c2 */
[----:B------:R-:W-:-:S05]  /*cb80*/  IMAD.MOV.U32 R97, RZ, RZ, R195 ;  /* 0x000000ffff617224 */ /* 0x000fca00078e00c3 */
[----:B-1----:R-:W-:Y:S07]  /*cb90*/  HMMA.1688.F32.TF32 R104, R124, R16, R228 ;  /* 0x000000107c68723c */ /* 0x002fee00000810e4 */
[----:B------:R-:W-:Y:S01]  /*cba0*/  IMAD.MOV.U32 R228, RZ, RZ, R225 ;  /* 0x000000ffffe47224 */ /* 0x000fe200078e00e1 */
[----:B------:R-:W-:Y:S01]  /*cbb0*/  HMMA.1688.F32.TF32 R44, R76, R12, R44 ;  /* 0x0000000c4c2c723c */ /* 0x000fe2000008102c */
[----:B------:R-:W-:Y:S02]  /*cbc0*/  IMAD.MOV.U32 R229, RZ, RZ, R226 ;  /* 0x000000ffffe57224 */ /* 0x000fe400078e00e2 */
[----:B------:R-:W-:-:S02]  /*cbd0*/  IMAD.MOV.U32 R230, RZ, RZ, R120 ;  /* 0x000000ffffe67224 */ /* 0x000fc400078e0078 */
[----:B------:R-:W-:-:S03]  /*cbe0*/  IMAD.MOV.U32 R231, RZ, RZ, R121 ;  /* 0x000000ffffe77224 */ /* 0x000fc600078e0079 */
[C---:B------:R-:W-:Y:S08]  /*cbf0*/  HMMA.1688.F32.TF32 R72, R76.reuse, R32, R72 ;  /* 0x000000204c48723c */ /* 0x040ff00000081048 */
[----:B------:R-:W-:Y:S08]  /*cc00*/  HMMA.1688.F32.TF32 R56, R76, R16, R56 ;  /* 0x000000104c38723c */ /* 0x000ff00000081038 */
[----:B------:R-:W-:Y:S08]  /*cc10*/  HMMA.1688.F32.TF32 R208, R212, R32, R208 ;  /* 0x00000020d4d0723c */ /* 0x000ff000000810d0 */
[----:B--2---:R-:W-:Y:S08]  /*cc20*/  HMMA.1688.F32.TF32 R60, R76, R20, R60 ;  /* 0x000000144c3c723c */ /* 0x004ff0000008103c */
[----:B------:R-:W-:Y:S08]  /*cc30*/  HMMA.1688.F32.TF32 R204, R212, R28, R204 ;  /* 0x0000001cd4cc723c */ /* 0x000ff000000810cc */
[-C--:B---3--:R-:W-:Y:S08]  /*cc40*/  HMMA.1688.F32.TF32 R64, R76, R24.reuse, R64 ;  /* 0x000000184c40723c */ /* 0x088ff00000081040 */
[C---:B------:R-:W-:Y:S08]  /*cc50*/  HMMA.1688.F32.TF32 R200, R212.reuse, R24, R200 ;  /* 0x00000018d4c8723c */ /* 0x040ff000000810c8 */
[C---:B------:R-:W-:Y:S08]  /*cc60*/  HMMA.1688.F32.TF32 R192, R212.reuse, R16, R88 ;  /* 0x00000010d4c0723c */ /* 0x040ff00000081058 */
[C---:B------:R-:W-:Y:S08]  /*cc70*/  HMMA.1688.F32.TF32 R196, R212.reuse, R20, R196 ;  /* 0x00000014d4c4723c */ /* 0x040ff000000810c4 */
[----:B------:R-:W-:Y:S08]  /*cc80*/  HMMA.1688.F32.TF32 R212, R212, R36, R108 ;  /* 0x00000024d4d4723c */ /* 0x000ff0000008106c */
[----:B------:R-:W-:Y:S07]  /*cc90*/  HMMA.1688.F32.TF32 R108, R124, R20, R248 ;  /* 0x000000147c6c723c */ /* 0x000fee00000810f8 */
[----:B------:R-:W-:-:S02]  /*cca0*/  IMAD.MOV.U32 R248, RZ, RZ, R129 ;  /* 0x000000fffff87224 */ /* 0x000fc400078e0081 */
[----:B------:R-:W2:Y:S01]  /*ccb0*/  LDL.LU R129, [R1+0x688] ;  /* 0x0006880001817983 */ /* 0x000ea20000300800 */
[----:B------:R-:W-:Y:S02]  /*ccc0*/  IMAD.MOV.U32 R249, RZ, RZ, R130 ;  /* 0x000000fffff97224 */ /* 0x000fe400078e0082 */
[----:B------:R-:W-:Y:S01]  /*ccd0*/  IMAD.MOV.U32 R250, RZ, RZ, R131 ;  /* 0x000000fffffa7224 */ /* 0x000fe200078e0083 */
[----:B------:R-:W2:Y:S01]  /*cce0*/  LDL.LU R130, [R1+0x684] ;  /* 0x0006840001827983 */ /* 0x000ea20000300800 */
[----:B------:R-:W-:Y:S01]  /*ccf0*/  IMAD.MOV.U32 R251, RZ, RZ, R224 ;  /* 0x000000fffffb7224 */ /* 0x000fe200078e00e0 */
[C---:B------:R-:W-:Y:S02]  /*cd00*/  HMMA.1688.F32.TF32 R68, R76.reuse, R28, R68 ;  /* 0x0000001c4c44723c */ /* 0x040fe40000081044 */
[----:B------:R-:W2:Y:S04]  /*cd10*/  LDL.LU R131, [R1+0x680] ;  /* 0x0006800001837983 */ /* 0x000ea80000300800 */
[----:B------:R-:W3:Y:S02]  /*cd20*/  LDL.LU R224, [R1+0x67c] ;  /* 0x00067c0001e07983 */ /* 0x000ee40000300800 */
[----:B------:R-:W-:Y:S02]  /*cd30*/  HMMA.1688.F32.TF32 R76, R76, R36, R96 ;  /* 0x000000244c4c723c */ /* 0x000fe40000081060 */
[----:B------:R-:W3:Y:S04]  /*cd40*/  LDL.LU R225, [R1+0x678] ;  /* 0x0006780001e17983 */ /* 0x000ee80000300800 */
[----:B------:R-:W3:Y:S02]  /*cd50*/  LDL.LU R226, [R1+0x674] ;  /* 0x0006740001e27983 */ /* 0x000ee40000300800 */
[C---:B------:R-:W-:Y:S02]  /*cd60*/  HMMA.1688.F32.TF32 R96, R100.reuse, R32, R164 ;  /* 0x000000206460723c */ /* 0x040fe400000810a4 */
[----:B------:R-:W4:Y:S04]  /*cd70*/  LDL.LU R120, [R1+0x670] ;  /* 0x0006700001787983 */ /* 0x000f280000300800 */
[----:B------:R-:W4:Y:S01]  /*cd80*/  LDL.LU R121, [R1+0x66c] ;  /* 0x00066c0001797983 */ /* 0x000f220000300800 */
[----:B------:R-:W-:Y:S01]  /*cd90*/  IMAD.MOV.U32 R164, RZ, RZ, R122 ;  /* 0x000000ffffa47224 */ /* 0x000fe200078e007a */
[----:B------:R-:W-:Y:S01]  /*cda0*/  HMMA.1688.F32.TF32 R84, R100, R20, R92 ;  /* 0x000000146454723c */ /* 0x000fe2000008105c */
[----:B------:R-:W-:Y:S01]  /*cdb0*/  IMAD.MOV.U32 R165, RZ, RZ, R123 ;  /* 0x000000ffffa57224 */ /* 0x000fe200078e007b */
[----:B------:R-:W4:Y:S01]  /*cdc0*/  LDL.LU R122, [R1+0x668] ;  /* 0x00066800017a7983 */ /* 0x000f220000300800 */
[----:B------:R-:W-:-:S02]  /*cdd0*/  IMAD.MOV.U32 R166, RZ, RZ, R116 ;  /* 0x000000ffffa67224 */ /* 0x000fc400078e0074 */
[----:B------:R-:W-:Y:S01]  /*cde0*/  IMAD.MOV.U32 R167, RZ, RZ, R117 ;  /* 0x000000ffffa77224 */ /* 0x000fe200078e0075 */
[----:B------:R-:W4:Y:S02]  /*cdf0*/  LDL.LU R123, [R1+0x664] ;  /* 0x00066400017b7983 */ /* 0x000f240000300800 */
[----:B------:R-:W-:Y:S02]  /*ce00*/  HMMA.1688.F32.TF32 R92, R100, R28, R168 ;  /* 0x0000001c645c723c */ /* 0x000fe400000810a8 */
[----:B------:R-:W2:Y:S04]  /*ce10*/  LDL.LU R116, [R1+0x660] ;  /* 0x0006600001747983 */ /* 0x000ea80000300800 */
[----:B------:R-:W2:Y:S01]  /*ce20*/  LDL.LU R117, [R1+0x65c] ;  /* 0x00065c0001757983 */ /* 0x000ea20000300800 */
[----:B------:R-:W-:-:S02]  /*ce30*/  IMAD.MOV.U32 R168, RZ, RZ, R118 ;  /* 0x000000ffffa87224 */ /* 0x000fc400078e0076 */
[----:B------:R-:W-:Y:S01]  /*ce40*/  IMAD.MOV.U32 R169, RZ, RZ, R112 ;  /* 0x000000ffffa97224 */ /* 0x000fe200078e0070 */
[----:B------:R-:W2:Y:S01]  /*ce50*/  LDL.LU R118, [R1+0x658] ;  /* 0x0006580001767983 */ /* 0x000ea20000300800 */
[----:B------:R-:W-:Y:S01]  /*ce60*/  IMAD.MOV.U32 R170, RZ, RZ, R113 ;  /* 0x000000ffffaa7224 */ /* 0x000fe200078e0071 */
[C---:B------:R-:W-:Y:S01]  /*ce70*/  HMMA.1688.F32.TF32 R80, R100.reuse, R16, R176 ;  /* 0x000000106450723c */ /* 0x040fe200000810b0 */
[----:B------:R-:W-:Y:S01]  /*ce80*/  IMAD.MOV.U32 R171, RZ, RZ, R114 ;  /* 0x000000ffffab7224 */ /* 0x000fe200078e0072 */
[----:B------:R-:W2:Y:S04]  /*ce90*/  LDL.LU R112, [R1+0x654] ;  /* 0x0006540001707983 */ /* 0x000ea80000300800 */
[----:B------:R-:W2:Y:S04]  /*cea0*/  LDL.LU R113, [R1+0x650] ;  /* 0x0006500001717983 */ /* 0x000ea80000300800 */
[----:B------:R-:W2:Y:S04]  /*ceb0*/  LDL.LU R114, [R1+0x64c] ;  /* 0x00064c0001727983 */ /* 0x000ea80000300800 */
[----:B------:R-:W2:Y:S04]  /*cec0*/  LDL.LU R176, [R1+0x20] ;  /* 0x0000200001b07983 */ /* 0x000ea80000300800 */
[----:B------:R-:W2:Y:S04]  /*ced0*/  LDL.LU R177, [R1+0x24] ;  /* 0x0000240001b17983 */ /* 0x000ea80000300800 */
[----:B------:R-:W2:Y:S04]  /*cee0*/  LDL.LU R178, [R1+0x28] ;  /* 0x0000280001b27983 */ /* 0x000ea80000300800 */
[----:B------:R-:W2:Y:S01]  /*cef0*/  LDL.LU R179, [R1+0x2c] ;  /* 0x00002c0001b37983 */ /* 0x000ea20000300800 */
        /* <DEDUP_REMOVED lines=8> */
[C---:B------:R-:W-:Y:S01]  /*cf80*/  HMMA.1688.F32.TF32 R164, R156.reuse, R20, R164 ;  /* 0x000000149ca4723c */ /* 0x040fe200000810a4 */
[----:B------:R-:W-:Y:S02]  /*cf90*/  IMAD.MOV.U32 R172, RZ, RZ, R115 ;  /* 0x000000ffffac7224 */ /* 0x000fe400078e0073 */
[----:B------:R-:W-:Y:S01]  /*cfa0*/  IMAD.MOV.U32 R173, RZ, RZ, R119 ;  /* 0x000000ffffad7224 */ /* 0x000fe200078e0077 */
[----:B------:R-:W3:Y:S04]  /*cfb0*/  LDL.LU R115, [R1+0x648] ;  /* 0x0006480001737983 */ /* 0x000ee80000300800 */
[----:B------:R-:W-:Y:S01]  /*cfc0*/  HMMA.1688.F32.TF32 R220, R156, R24, R220 ;  /* 0x000000189cdc723c */ /* 0x000fe200000810dc */
[----:B------:R-:W-:Y:S01]  /*cfd0*/  IMAD.MOV.U32 R174, RZ, RZ, R227 ;  /* 0x000000ffffae7224 */ /* 0x000fe200078e00e3 */
[----:B------:R-:W3:Y:S01]  /*cfe0*/  LDL.LU R119, [R1+0x644] ;  /* 0x0006440001777983 */ /* 0x000ee20000300800 */
[----:B------:R-:W-:-:S03]  /*cff0*/  IMAD.MOV.U32 R175, RZ, RZ, R135 ;  /* 0x000000ffffaf7224 */ /* 0x000fc600078e0087 */
[----:B------:R-:W3:Y:S02]  /*d000*/  LDL.LU R227, [R1+0x640] ;  /* 0x0006400001e37983 */ /* 0x000ee40000300800 */
[C---:B------:R-:W-:Y:S02]  /*d010*/  HMMA.1688.F32.TF32 R228, R156.reuse, R28, R228 ;  /* 0x0000001c9ce4723c */ /* 0x040fe400000810e4 */
[----:B------:R-:W3:Y:S04]  /*d020*/  LDL.LU R135, [R1+0x63c] ;  /* 0x00063c0001877983 */ /* 0x000ee80000300800 */
[----:B------:R-:W3:Y:S02]  /*d030*/  LDL.LU R143, [R1+0x638] ;  /* 0x00063800018f7983 */ /* 0x000ee40000300800 */
[----:B------:R-:W-:Y:S08]  /*d040*/  HMMA.1688.F32.TF32 R248, R156, R32, R248 ;  /* 0x000000209cf8723c */ /* 0x000ff000000810f8 */
[----:B------:R-:W-:Y:S08]  /*d050*/  HMMA.1688.F32.TF32 R52, R124, R12, R52 ;  /* 0x0000000c7c34723c */ /* 0x000ff00000081034 */
[C---:B------:R-:W-:Y:S08]  /*d060*/  HMMA.1688.F32.TF32 R232, R152.reuse, R16, R232 ;  /* 0x0000001098e8723c */ /* 0x040ff000000810e8 */
[C---:B------:R-:W-:Y:S08]  /*d070*/  HMMA.1688.F32.TF32 R236, R152.reuse, R20, R236 ;  /* 0x0000001498ec723c */ /* 0x040ff000000810ec */
[C---:B------:R-:W-:Y:S08]  /*d080*/  HMMA.1688.F32.TF32 R240, R152.reuse, R24, R240 ;  /* 0x0000001898f0723c */ /* 0x040ff000000810f0 */
[C---:B------:R-:W-:Y:S08]  /*d090*/  HMMA.1688.F32.TF32 R244, R152.reuse, R28, R244 ;  /* 0x0000001c98f4723c */ /* 0x040ff000000810f4 */
[C---:B--2---:R-:W-:Y:S08]  /*d0a0*/  HMMA.1688.F32.TF32 R176, R152.reuse, R32, R176 ;  /* 0x0000002098b0723c */ /* 0x044ff000000810b0 */
[----:B------:R-:W-:Y:S11]  /*d0b0*/  HMMA.1688.F32.TF32 R152, R152, R36, R172 ;  /* 0x000000249898723c */ /* 0x000ff600000810ac */
[----:B------:R-:W-:Y:S05]  /*d0c0*/  @!UPT UIADD3 URZ, URZ, URZ, URZ ;  /* 0x0000003f3f3ff290 */ /* 0x000fea000fffe03f */
[----:B------:R-:W-:Y:S02]  /*d0d0*/  IMAD.MOV.U32 R12, RZ, RZ, R178 ;  /* 0x000000ffff0c7224 */ /* 0x000fe400078e00b2 */
[----:B------:R-:W-:Y:S02]  /*d0e0*/  IMAD.MOV.U32 R9, RZ, RZ, R179 ;  /* 0x000000ffff097224 */ /* 0x000fe400078e00b3 */
[----:B------:R-:W-:Y:S01]  /*d0f0*/  IMAD.MOV.U32 R252, RZ, RZ, R176 ;  /* 0x000000fffffc7224 */ /* 0x000fe200078e00b0 */
[----:B------:R-:W2:Y:S01]  /*d100*/  LDL.LU.64 R178, [R1+0x630] ;  /* 0x0006300001b27983 */ /* 0x000ea20000300a00 */
[----:B------:R-:W-:-:S03]  /*d110*/  IMAD.MOV.U32 R13, RZ, RZ, R177 ;  /* 0x000000ffff0d7224 */ /* 0x000fc600078e00b1 */
[----:B------:R-:W2:Y:S04]  /*d120*/  LDL.LU.64 R176, [R1+0x628] ;  /* 0x0006280001b07983 */ /* 0x000ea80000300a00 */
[----:B------:R-:W2:Y:S04]  /*d130*/  LDL.LU.64 R174, [R1+0x620] ;  /* 0x0006200001ae7983 */ /* 0x000ea80000300a00 */
[----:B------:R-:W2:Y:S04]  /*d140*/  LDL.LU.64 R172, [R1+0x618] ;  /* 0x0006180001ac7983 */ /* 0x000ea80000300a00 */
[----:B------:R-:W-:Y:S04]  /*d150*/  STL.64 [R1+0x70], R168 ;  /* 0x000070a801007387 */ /* 0x000fe80000100a00 */
[----:B------:R1:W-:Y:S04]  /*d160*/  STL.64 [R1+0x78], R170 ;  /* 0x000078aa01007387 */ /* 0x0003e80000100a00 */
[----:B-1----:R-:W2:Y:S04]  /*d170*/  LDL.LU.64 R170, [R1+0x610] ;  /* 0x0006100001aa7983 */ /* 0x002ea80000300a00 */
        /* <DEDUP_REMOVED lines=16> */
[----:B------:R-:W2:Y:S01]  /*d280*/  LDL.LU.64 R248, [R1+0x5c8] ;  /* 0x0005c80001f87983 */ /* 0x000ea20000300a00 */
[C---:B---3--:R-:W-:Y:S08]  /*d290*/  HMMA.1688.F32.TF32 R112, R124.reuse, R24, R112 ;  /* 0x000000187c70723c */ /* 0x048ff00000081070 */
[C---:B------:R-:W-:Y:S08]  /*d2a0*/  HMMA.1688.F32.TF32 R116, R124.reuse, R28, R116 ;  /* 0x0000001c7c74723c */ /* 0x040ff00000081074 */
[C---:B----4-:R-:W-:Y:S08]  /*d2b0*/  HMMA.1688.F32.TF32 R120, R124.reuse, R32, R120 ;  /* 0x000000207c78723c */ /* 0x050ff00000081078 */
[----:B------:R-:W-:Y:S01]  /*d2c0*/  HMMA.1688.F32.TF32 R124, R124, R36, R224 ;  /* 0x000000247c7c723c */ /* 0x000fe200000810e0 */
[----:B------:R-:W-:Y:S04]  /*d2d0*/  LDS R224, [R6+0x6000] ;  /* 0x0060000006e07984 */ /* 0x000fe80000000800 */
[----:B------:R-:W-:Y:S04]  /*d2e0*/  LDS R226, [R6+0x7000] ;  /* 0x0070000006e27984 */ /* 0x000fe80000000800 */
[----:B------:R-:W-:Y:S04]  /*d2f0*/  LDS R225, [R7+0x6000] ;  /* 0x0060000007e17984 */ /* 0x000fe80000000800 */
[----:B------:R-:W-:Y:S01]  /*d300*/  LDS R227, [R7+0x7000] ;  /* 0x0070000007e37984 */ /* 0x000fe20000000800 */
[C---:B------:R-:W-:Y:S08]  /*d310*/  HMMA.1688.F32.TF32 R144, R148.reuse, R32, R144 ;  /* 0x000000209490723c */ /* 0x040ff00000081090 */
[C---:B------:R-:W-:Y:S08]  /*d320*/  HMMA.1688.F32.TF32 R128, R148.reuse, R16, R128 ;  /* 0x000000109480723c */ /* 0x040ff00000081080 */
[C---:B------:R-:W-:Y:S08]  /*d330*/  HMMA.1688.F32.TF32 R132, R148.reuse, R20, R132 ;  /* 0x000000149484723c */ /* 0x040ff00000081084 */
[C---:B------:R-:W-:Y:S08]  /*d340*/  HMMA.1688.F32.TF32 R136, R148.reuse, R24, R136 ;  /* 0x000000189488723c */ /* 0x040ff00000081088 */
[C---:B------:R-:W-:Y:S08]  /*d350*/  HMMA.1688.F32.TF32 R140, R148.reuse, R28, R140 ;  /* 0x0000001c948c723c */ /* 0x040ff0000008108c */
[----:B------:R-:W-:Y:S01]  /*d360*/  HMMA.1688.F32.TF32 R148, R148, R36, R216 ;  /* 0x000000249494723c */ /* 0x000fe200000810d8 */
[----:B------:R-:W-:Y:S04]  /*d370*/  LDS R216, [R6+0x6080] ;  /* 0x0060800006d87984 */ /* 0x000fe80000000800 */
[----:B------:R-:W-:Y:S04]  /*d380*/  LDS R218, [R6+0x7080] ;  /* 0x0070800006da7984 */ /* 0x000fe80000000800 */
[----:B------:R-:W-:Y:S04]  /*d390*/  LDS R217, [R7+0x6080] ;  /* 0x0060800007d97984 */ /* 0x000fe80000000800 */
[----:B------:R-:W1:Y:S02]  /*d3a0*/  LDS R219, [R7+0x7080] ;  /* 0x0070800007db7984 */ /* 0x000e640000000800 */
[C---:B-1----:R-:W-:Y:S08]  /*d3b0*/  HMMA.1688.F32.TF32 R56, R216.reuse, R18, R56 ;  /* 0x00000012d838723c */ /* 0x042ff00000081038 */
[C---:B------:R-:W-:Y:S08]  /*d3c0*/  HMMA.1688.F32.TF32 R60, R216.reuse, R22, R60 ;  /* 0x00000016d83c723c */ /* 0x040ff0000008103c */
[----:B------:R-:W-:Y:S08]  /*d3d0*/  HMMA.1688.F32.TF32 R64, R216, R26, R64 ;  /* 0x0000001ad840723c */ /* 0x000ff00000081040 */
[----:B--2---:R-:W-:Y:S08]  /*d3e0*/  HMMA.1688.F32.TF32 R228, R160, R16, R228 ;  /* 0x00000010a0e4723c */ /* 0x004ff000000810e4 */
[----:B------:R-:W-:Y:S08]  /*d3f0*/  HMMA.1688.F32.TF32 R248, R156, R36, R248 ;  /* 0x000000249cf8723c */ /* 0x000ff000000810f8 */
[C---:B------:R-:W-:Y:S08]  /*d400*/  HMMA.1688.F32.TF32 R156, R160.reuse, R20, R220 ;  /* 0x00000014a09c723c */ /* 0x040ff000000810dc */
[C---:B------:R-:W-:Y:S07]  /*d410*/  HMMA.1688.F32.TF32 R220, R160.reuse, R24, R164 ;  /* 0x00000018a0dc723c */ /* 0x040fee00000810a4 */
[----:B------:R-:W-:Y:S04]  /*d420*/  STL.64 [R1], R248 ;  /* 0x000000f801007387 */ /* 0x000fe80000100a00 */
[----:B------:R-:W-:Y:S01]  /*d430*/  STL.64 [R1+0x8], R250 ;  /* 0x000008fa01007387 */ /* 0x000fe20000100a00 */
[C---:B------:R-:W-:Y:S03]  /*d440*/  HMMA.1688.F32.TF32 R164, R160.reuse, R28, R168 ;  /* 0x0000001ca0a4723c */ /* 0x040fe600000810a8 */
[----:B------:R-:W-:Y:S04]  /*d450*/  STL.64 [R1+0x80], R228 ;  /* 0x000080e401007387 */ /* 0x000fe80000100a00 */
[----:B------:R-:W-:Y:S04]  /*d460*/  STL.64 [R1+0x88], R230 ;  /* 0x000088e601007387 */ /* 0x000fe80000100a00 */
[----:B------:R-:W-:Y:S04]  /*d470*/  STL.64 [R1+0xb8], R156 ;  /* 0x0000b89c01007387 */ /* 0x000fe80000100a00 */
[----:B------:R1:W-:Y:S02]  /*d480*/  STL.64 [R1+0xc0], R158 ;  /* 0x0000c09e01007387 */ /* 0x0003e40000100a00 */
[----:B-1----:R-:W-:Y:S02]  /*d490*/  HMMA.1688.F32.TF32 R156, R160, R32, R172 ;  /* 0x00000020a09c723c */ /* 0x002fe400000810ac */
[----:B------:R-:W-:Y:S04]  /*d4a0*/  STL.64 [R1+0xa8], R220 ;  /* 0x0000a8dc01007387 */ /* 0x000fe80000100a00 */
[----:B------:R-:W-:Y:S04]  /*d4b0*/  STL.64 [R1+0xb0], R222 ;  /* 0x0000b0de01007387 */ /* 0x000fe80000100a00 */
[----:B------:R-:W-:Y:S04]  /*d4c0*/  STL.64 [R1+0x98], R164 ;  /* 0x000098a401007387 */ /* 0x000fe80000100a00 */
[----:B------:R-:W-:Y:S09]  /*d4d0*/  STL.64 [R1+0xa0], R166 ;  /* 0x0000a0a601007387 */ /* 0x000ff20000100a00 */
[----:B------:R1:W-:Y:S01]  /*d4e0*/  STL [R1+0x90], R156 ;  /* 0x0000909c01007387 */ /* 0x0003e20000100800 */
[----:B------:R-:W-:-:S02]  /*d4f0*/  IMAD.MOV.U32 R0, RZ, RZ, R157 ;  /* 0x000000ffff007224 */ /* 0x000fc400078e009d */
[----:B------:R-:W-:Y:S02]  /*d500*/  IMAD.MOV.U32 R3, RZ, RZ, R158 ;  /* 0x000000ffff037224 */ /* 0x000fe400078e009e */
[----:B------:R-:W-:Y:S02]  /*d510*/  IMAD.MOV.U32 R33, RZ, RZ, R159 ;  /* 0x000000ffff217224 */ /* 0x000fe400078e009f */
[----:B-1----:R-:W-:Y:S08]  /*d520*/  HMMA.1688.F32.TF32 R156, R160, R36, R176 ;  /* 0x00000024a09c723c */ /* 0x002ff000000810b0 */
[----:B------:R-:W-:Y:S01]  /*d530*/  HMMA.1688.F32.TF32 R228, R224, R10, R180 ;  /* 0x0000000ae0e4723c */ /* 0x000fe200000810b4 */
[----:B------:R-:W1:Y:S01]  /*d540*/  S2R R29, SR_TID.X ;  /* 0x00000000001d7919 */ /* 0x000e620000002100 */
[----:B------:R-:W-:-:S03]  /*d550*/  UIADD3 UR5, UR5, 0x1, URZ ;  /* 0x0000000105057890 */ /* 0x000fc6000fffe03f */
[----:B------:R-:W-:Y:S03]  /*d560*/  LDS R180, [R6+0x6300] ;  /* 0x0063000006b47984 */ /* 0x000fe60000000800 */
[C---:B------:R-:W-:Y:S01]  /*d570*/  HMMA.1688.F32.TF32 R220, R224.reuse, R14, R188 ;  /* 0x0000000ee0dc723c */ /* 0x040fe200000810bc */
[----:B------:R-:W-:Y:S04]  /*d580*/  LDS R182, [R6+0x7300] ;  /* 0x0073000006b67984 */ /* 0x000fe80000000800 */
[----:B------:R-:W-:Y:S03]  /*d590*/  LDS R181, [R7+0x6300] ;  /* 0x0063000007b57984 */ /* 0x000fe60000000800 */
[----:B------:R-:W-:Y:S01]  /*d5a0*/  HMMA.1688.F32.TF32 R164, R224, R18, R192 ;  /* 0x00000012e0a4723c */ /* 0x000fe200000810c0 */
[----:B------:R-:W-:Y:S01]  /*d5b0*/  IMAD.MOV.U32 R32, RZ, RZ, R156 ;  /* 0x000000ffff207224 */ /* 0x000fe200078e009c */
[----:B------:R-:W-:Y:S01]  /*d5c0*/  LDS R183, [R7+0x7300] ;  /* 0x0073000007b77984 */ /* 0x000fe20000000800 */
[----:B------:R-:W-:-:S02]  /*d5d0*/  IMAD.MOV.U32 R28, RZ, RZ, R157 ;  /* 0x000000ffff1c7224 */ /* 0x000fc400078e009d */
[----:B------:R-:W-:Y:S02]  /*d5e0*/  IMAD.MOV.U32 R25, RZ, RZ, R158 ;  /* 0x000000ffff197224 */ /* 0x000fe400078e009e */
[----:B------:R-:W-:Y:S01]  /*d5f0*/  IMAD.MOV.U32 R17, RZ, RZ, R159 ;  /* 0x000000ffff117224 */ /* 0x000fe200078e009f */
[C---:B------:R-:W-:Y:S08]  /*d600*/  HMMA.1688.F32.TF32 R160, R224.reuse, R22, R196 ;  /* 0x00000016e0a0723c */ /* 0x040ff000000810c4 */
[C---:B------:R-:W-:Y:S01]  /*d610*/  HMMA.1688.F32.TF32 R156, R224.reuse, R26, R200 ;  /* 0x0000001ae09c723c */ /* 0x040fe200000810c8 */
[----:B------:R-:W-:Y:S04]  /*d620*/  STL [R1+0x588], R228 ;  /* 0x000588e401007387 */ /* 0x000fe80000100800 */
[----:B------:R-:W-:Y:S04]  /*d630*/  STL [R1+0x584], R229 ;  /* 0x000584e501007387 */ /* 0x000fe80000100800 */
[----:B------:R-:W-:Y:S04]  /*d640*/  STL [R1+0x580], R230 ;  /* 0x000580e601007387 */ /* 0x000fe80000100800 */
[----:B------:R-:W-:Y:S04]  /*d650*/  STL [R1+0x57c], R231 ;  /* 0x00057ce701007387 */ /* 0x000fe80000100800 */
[----:B------:R-:W-:Y:S04]  /*d660*/  STL [R1+0x590], R222 ;  /* 0x000590de01007387 */ /* 0x000fe80000100800 */
[----:B------:R-:W-:Y:S04]  /*d670*/  STL [R1+0x58c], R223 ;  /* 0x00058cdf01007387 */ /* 0x000fe80000100800 */
[----:B------:R-:W-:Y:S04]  /*d680*/  STL.64 [R1+0x1c0], R164 ;  /* 0x0001c0a401007387 */ /* 0x000fe80000100a00 */
[----:B------:R2:W-:Y:S04]  /*d690*/  STL.64 [R1+0x1c8], R166 ;  /* 0x0001c8a601007387 */ /* 0x0005e80000100a00 */
[----:B------:R-:W-:Y:S04]  /*d6a0*/  STL.64 [R1+0x1b0], R160 ;  /* 0x0001b0a001007387 */ /* 0x000fe80000100a00 */
[----:B------:R3:W-:Y:S01]  /*d6b0*/  STL.64 [R1+0x1b8], R162 ;  /* 0x0001b8a201007387 */ /* 0x0007e20000100a00 */
[C---:B--2---:R-:W-:Y:S03]  /*d6c0*/  HMMA.1688.F32.TF32 R164, R224.reuse, R30, R204 ;  /* 0x0000001ee0a4723c */ /* 0x044fe600000810cc */
[----:B------:R-:W-:Y:S04]  /*d6d0*/  STL.64 [R1+0x1a0], R156 ;  /* 0x0001a09c01007387 */ /* 0x000fe80000100a00 */
[----:B------:R2:W-:Y:S01]  /*d6e0*/  STL.64 [R1+0x1a8], R158 ;  /* 0x0001a89e01007387 */ /* 0x0005e20000100a00 */
[C---:B---3--:R-:W-:Y:S08]  /*d6f0*/  HMMA.1688.F32.TF32 R160, R224.reuse, R34, R208 ;  /* 0x00000022e0a0723c */ /* 0x048ff000000810d0 */
[----:B--2---:R-:W-:Y:S07]  /*d700*/  HMMA.1688.F32.TF32 R156, R224, R38, R212 ;  /* 0x00000026e09c723c */ /* 0x004fee00000810d4 */
[----:B------:R2:W-:Y:S04]  /*d710*/  STL.64 [R1+0x190], R164 ;  /* 0x000190a401007387 */ /* 0x0005e80000100a00 */
[----:B------:R3:W-:Y:S04]  /*d720*/  STL.64 [R1+0x198], R166 ;  /* 0x000198a601007387 */ /* 0x0007e80000100a00 */
[----:B------:R-:W-:Y:S04]  /*d730*/  STL.64 [R1+0x180], R160 ;  /* 0x000180a001007387 */ /* 0x000fe80000100a00 */
[----:B------:R-:W-:Y:S01]  /*d740*/  STL.64 [R1+0x188], R162 ;  /* 0x000188a201007387 */ /* 0x000fe20000100a00 */
[----:B--2---:R-:W-:-:S02]  /*d750*/  IMAD.MOV.U32 R164, RZ, RZ, R40 ;  /* 0x000000ffffa47224 */ /* 0x004fc400078e0028 */
[----:B------:R-:W-:Y:S01]  /*d760*/  IMAD.MOV.U32 R165, RZ, RZ, R41 ;  /* 0x000000ffffa57224 */ /* 0x000fe200078e0029 */
[----:B------:R-:W-:Y:S04]  /*d770*/  LDS R160, [R6+0x6380] ;  /* 0x0063800006a07984 */ /* 0x000fe80000000800 */
[----:B------:R-:W-:Y:S04]  /*d780*/  STL.64 [R1+0x170], R156 ;  /* 0x0001709c01007387 */ /* 0x000fe80000100a00 */
[----:B------:R-:W-:Y:S04]  /*d790*/  STL.64 [R1+0x178], R158 ;  /* 0x0001789e01007387 */ /* 0x000fe80000100a00 */
[----:B------:R-:W-:Y:S04]  /*d7a0*/  STL.64 [R1+0x148], R56 ;  /* 0x0001483801007387 */ /* 0x000fe80000100a00 */
[----:B------:R2:W-:Y:S01]  /*d7b0*/  STL.64 [R1+0x150], R58 ;  /* 0x0001503a01007387 */ /* 0x0005e20000100a00 */
[----:B---3--:R-:W-:-:S02]  /*d7c0*/  IMAD.MOV.U32 R166, RZ, RZ, R42 ;  /* 0x000000ffffa67224 */ /* 0x008fc400078e002a */
[----:B------:R-:W-:Y:S01]  /*d7d0*/  IMAD.MOV.U32 R167, RZ, RZ, R8 ;  /* 0x000000ffffa77224 */ /* 0x000fe200078e0008 */
[----:B------:R-:W-:Y:S04]  /*d7e0*/  LDS R162, [R6+0x7380] ;  /* 0x0073800006a27984 */ /* 0x000fe80000000800 */
[----:B------:R-:W-:Y:S01]  /*d7f0*/  LDS R161, [R7+0x6380] ;  /* 0x0063800007a17984 */ /* 0x000fe20000000800 */
[----:B--2---:R-:W-:Y:S03]  /*d800*/  HMMA.1688.F32.TF32 R56, R216, R30, R68 ;  /* 0x0000001ed838723c */ /* 0x004fe60000081044 */
[----:B------:R-:W-:Y:S04]  /*d810*/  STL.64 [R1+0x138], R60 ;  /* 0x0001383c01007387 */ /* 0x000fe80000100a00 */
[----:B------:R-:W-:Y:S04]  /*d820*/  STL.64 [R1+0x140], R62 ;  /* 0x0001403e01007387 */ /* 0x000fe80000100a00 */
[----:B------:R-:W-:Y:S04]  /*d830*/  STL.64 [R1+0x128], R64 ;  /* 0x0001284001007387 */ /* 0x000fe80000100a00 */
[----:B------:R-:W-:Y:S01]  /*d840*/  STL.64 [R1+0x130], R66 ;  /* 0x0001304201007387 */ /* 0x000fe20000100a00 */
[----:B------:R-:W-:-:S02]  /*d850*/  IMAD.MOV.U32 R156, RZ, RZ, R5 ;  /* 0x000000ffff9c7224 */ /* 0x000fc400078e0005 */
[----:B------:R-:W-:Y:S01]  /*d860*/  IMAD.MOV.U32 R157, RZ, RZ, R4 ;  /* 0x000000ffff9d7224 */ /* 0x000fe200078e0004 */
[----:B------:R-:W-:Y:S01]  /*d870*/  LDS R60, [R6+0x6100] ;  /* 0x00610000063c7984 */ /* 0x000fe20000000800 */
[----:B------:R-:W-:Y:S02]  /*d880*/  IMAD.MOV.U32 R158, RZ, RZ, R2 ;  /* 0x000000ffff9e7224 */ /* 0x000fe400078e0002 */
[----:B------:R-:W-:Y:S01]  /*d890*/  IMAD.MOV.U32 R159, RZ, RZ, R43 ;  /* 0x000000ffff9f7224 */ /* 0x000fe200078e002b */
[----:B------:R-:W-:Y:S04]  /*d8a0*/  LDS R62, [R6+0x7100] ;  /* 0x00710000063e7984 */ /* 0x000fe80000000800 */
[----:B------:R-:W-:Y:S04]  /*d8b0*/  STL.64 [R1+0x118], R56 ;  /* 0x0001183801007387 */ /* 0x000fe80000100a00 */
[----:B------:R2:W-:Y:S04]  /*d8c0*/  STL.64 [R1+0x120], R58 ;  /* 0x0001203a01007387 */ /* 0x0005e80000100a00 */
[----:B------:R-:W-:Y:S04]  /*d8d0*/  LDS R61, [R7+0x6100] ;  /* 0x00610000073d7984 */ /* 0x000fe80000000800 */
[----:B------:R-:W3:Y:S01]  /*d8e0*/  LDS R63, [R7+0x7100] ;  /* 0x00710000073f7984 */ /* 0x000ee20000000800 */
[C---:B--2---:R-:W-:Y:S03]  /*d8f0*/  HMMA.1688.F32.TF32 R56, R216.reuse, R34, R72 ;  /* 0x00000022d838723c */ /* 0x044fe60000081048 */
[----:B------:R-:W-:Y:S04]  /*d900*/  LDS R68, [R6+0x6180] ;  /* 0x0061800006447984 */ /* 0x000fe80000000800 */
[----:B------:R-:W-:Y:S04]  /*d910*/  LDS R70, [R6+0x7180] ;  /* 0x0071800006467984 */ /* 0x000fe80000000800 */
[----:B------:R-:W-:Y:S04]  /*d920*/  LDS R69, [R7+0x6180] ;  /* 0x0061800007457984 */ /* 0x000fe80000000800 */
[----:B------:R-:W2:Y:S04]  /*d930*/  LDS R71, [R7+0x7180] ;  /* 0x0071800007477984 */ /* 0x000ea80000000800 */
[----:B------:R-:W-:Y:S04]  /*d940*/  LDS R64, [R6+0x6200] ;  /* 0x0062000006407984 */ /* 0x000fe80000000800 */
[----:B------:R-:W-:Y:S04]  /*d950*/  LDS R66, [R6+0x7200] ;  /* 0x0072000006427984 */ /* 0x000fe80000000800 */
[----:B------:R-:W-:Y:S04]  /*d960*/  STL.64 [R1+0x108], R56 ;  /* 0x0001083801007387 */ /* 0x000fe80000100a00 */
[----:B------:R4:W-:Y:S04]  /*d970*/  STL.64 [R1+0x110], R58 ;  /* 0x0001103a01007387 */ /* 0x0009e80000100a00 */
[----:B------:R-:W2:Y:S04]  /*d980*/  LDL.LU R248, [R1+0x160] ;  /* 0x0001600001f87983 */ /* 0x000ea80000300800 */
[----:B------:R-:W-:Y:S01]  /*d990*/  LDS R65, [R7+0x6200] ;  /* 0x0062000007417984 */ /* 0x000fe20000000800 */
[----:B----4-:R-:W-:Y:S03]  /*d9a0*/  HMMA.1688.F32.TF32 R56, R216, R38, R76 ;  /* 0x00000026d838723c */ /* 0x010fe6000008104c */
[----:B------:R-:W4:Y:S04]  /*d9b0*/  LDS R67, [R7+0x7200] ;  /* 0x0072000007437984 */ /* 0x000f280000000800 */
[----:B------:R-:W-:Y:S11]  /*d9c0*/  LDS R163, [R7+0x7380] ;  /* 0x0073800007a37984 */ /* 0x000ff60000000800 */
[----:B------:R-:W-:Y:S05]  /*d9d0*/  @!UPT UIADD3 URZ, URZ, URZ, URZ ;  /* 0x0000003f3f3ff290 */ /* 0x000fea000fffe03f */
[----:B------:R-:W-:Y:S04]  /*d9e0*/  STL.64 [R1+0xf8], R56 ;  /* 0x0000f83801007387 */ /* 0x000fe80000100a00 */
[----:B------:R-:W-:Y:S04]  /*d9f0*/  STL.64 [R1+0x100], R58 ;  /* 0x0001003a01007387 */ /* 0x000fe80000100a00 */
[----:B------:R-:W2:Y:S04]  /*da00*/  LDL.LU R249, [R1+0x164] ;  /* 0x0001640001f97983 */ /* 0x000ea80000300800 */
[----:B------:R-:W2:Y:S04]  /*da10*/  LDL.LU R250, [R1+0x168] ;  /* 0x0001680001fa7983 */ /* 0x000ea80000300800 */
[----:B------:R-:W2:Y:S04]  /*da20*/  LDL.LU R251, [R1+0x16c] ;  /* 0x00016c0001fb7983 */ /* 0x000ea80000300800 */
[----:B------:R-:W2:Y:S04]  /*da30*/  LDL.LU R5, [R1+0x5c4] ;  /* 0x0005c40001057983 */ /* 0x000ea80000300800 */
[----:B------:R-:W2:Y:S04]  /*da40*/  LDL.LU R4, [R1+0x5c0] ;  /* 0x0005c00001047983 */ /* 0x000ea80000300800 */
[----:B------:R-:W2:Y:S04]  /*da50*/  LDL.LU R2, [R1+0x5bc] ;  /* 0x0005bc0001027983 */ /* 0x000ea80000300800 */
[----:B------:R-:W2:Y:S04]  /*da60*/  LDL.LU R43, [R1+0x5b8] ;  /* 0x0005b800012b7983 */ /* 0x000ea80000300800 */
[----:B------:R-:W4:Y:S04]  /*da70*/  LDL.LU R172, [R1+0x1e8] ;  /* 0x0001e80001ac7983 */ /* 0x000f280000300800 */
[----:B------:R-:W4:Y:S04]  /*da80*/  LDL.LU R173, [R1+0x1ec] ;  /* 0x0001ec0001ad7983 */ /* 0x000f280000300800 */
[----:B------:R-:W4:Y:S04]  /*da90*/  LDL.LU R174, [R1+0x1f0] ;  /* 0x0001f00001ae7983 */ /* 0x000f280000300800 */
[----:B------:R-:W4:Y:S04]  /*daa0*/  LDL.LU R175, [R1+0x1f4] ;  /* 0x0001f40001af7983 */ /* 0x000f280000300800 */
[----:B------:R-:W4:Y:S04]  /*dab0*/  LDL.LU R40, [R1+0x5b4] ;  /* 0x0005b40001287983 */ /* 0x000f280000300800 */
[----:B------:R-:W4:Y:S04]  /*dac0*/  LDL.LU R41, [R1+0x5b0] ;  /* 0x0005b00001297983 */ /* 0x000f280000300800 */
[----:B------:R-:W4:Y:S01]  /*dad0*/  LDL.LU R42, [R1+0x5ac] ;  /* 0x0005ac00012a7983 */ /* 0x000f220000300800 */
[C---:B---3--:R-:W-:Y:S03]  /*dae0*/  HMMA.1688.F32.TF32 R48, R60.reuse, R14, R48 ;  /* 0x0000000e3c30723c */ /* 0x048fe60000081030 */
[----:B------:R-:W-:Y:S04]  /*daf0*/  LDS R56, [R6+0x6280] ;  /* 0x0062800006387984 */ /* 0x000fe80000000800 */
[----:B------:R-:W-:Y:S01]  /*db00*/  LDS R58, [R6+0x7280] ;  /* 0x00728000063a7984 */ /* 0x000fe20000000800 */
[----:B------:R-:W-:Y:S03]  /*db10*/  HMMA.1688.F32.TF32 R208, R60, R18, R80 ;  /* 0x000000123cd0723c */ /* 0x000fe60000081050 */
[----:B------:R-:W-:Y:S04]  /*db20*/  LDS R57, [R7+0x6280] ;  /* 0x0062800007397984 */ /* 0x000fe80000000800 */
[----:B------:R-:W3:Y:S01]  /*db30*/  LDS R59, [R7+0x7280] ;  /* 0x00728000073b7984 */ /* 0x000ee20000000800 */
[----:B--2---:R-:W-:-:S03]  /*db40*/  IMAD.MOV.U32 R168, RZ, RZ, R43 ;  /* 0x000000ffffa87224 */ /* 0x004fc600078e002b */
[----:B------:R-:W2:Y:S01]  /*db50*/  LDL.LU R43, [R1+0x5a8] ;  /* 0x0005a800012b7983 */ /* 0x000ea20000300800 */
[----:B------:R-:W-:Y:S01]  /*db60*/  IMAD.MOV.U32 R169, RZ, RZ, R2 ;  /* 0x000000ffffa97224 */ /* 0x000fe200078e0002 */
[----:B------:R-:W-:Y:S01]  /*db70*/  HMMA.1688.F32.TF32 R84, R60, R22, R84 ;  /* 0x000000163c54723c */ /* 0x000fe20000081054 */
[----:B------:R-:W-:Y:S01]  /*db80*/  IMAD.MOV.U32 R170, RZ, RZ, R4 ;  /* 0x000000ffffaa7224 */ /* 0x000fe200078e0004 */
[----:B------:R-:W3:Y:S01]  /*db90*/  LDL.LU R2, [R1+0x5a4] ;  /* 0x0005a40001027983 */ /* 0x000ee20000300800 */
[----:B------:R-:W-:-:S03]  /*dba0*/  IMAD.MOV.U32 R171, RZ, RZ, R5 ;  /* 0x000000ffffab7224 */ /* 0x000fc600078e0005 */
[----:B------:R-:W3:Y:S02]  /*dbb0*/  LDL.LU R4, [R1+0x5a0] ;  /* 0x0005a00001047983 */ /* 0x000ee40000300800 */
[C---:B------:R-:W-:Y:S02]  /*dbc0*/  HMMA.1688.F32.TF32 R88, R60.reuse, R26, R88 ;  /* 0x0000001a3c58723c */ /* 0x040fe40000081058 */
[----:B------:R-:W3:Y:S04]  /*dbd0*/  LDL.LU R5, [R1+0x59c] ;  /* 0x00059c0001057983 */ /* 0x000ee80000300800 */
[----:B------:R-:W3:Y:S02]  /*dbe0*/  LDL R8, [R1+0x574] ;  /* 0x0005740001087983 */ /* 0x000ee40000100800 */
[C---:B------:R-:W-:Y:S02]  /*dbf0*/  HMMA.1688.F32.TF32 R92, R60.reuse, R30, R92 ;  /* 0x0000001e3c5c723c */ /* 0x040fe4000008105c */
[----:B------:R-:W3:Y:S04]  /*dc00*/  LDL R36, [R1+0x344] ;  /* 0x0003440001247983 */ /* 0x000ee80000100800 */
[----:B------:R-:W3:Y:S02]  /*dc10*/  LDL R16, [R1+0x34c] ;  /* 0x00034c0001107983 */ /* 0x000ee40000100800 */
[C---:B------:R-:W-:Y:S08]  /*dc20*/  HMMA.1688.F32.TF32 R96, R60.reuse, R34, R96 ;  /* 0x000000223c60723c */ /* 0x040ff00000081060 */
[----:B------:R-:W-:Y:S08]  /*dc30*/  HMMA.1688.F32.TF32 R100, R60, R38, R100 ;  /* 0x000000263c64723c */ /* 0x000ff00000081064 */
[C---:B------:R-:W-:Y:S08]  /*dc40*/  HMMA.1688.F32.TF32 R52, R68.reuse, R14, R52 ;  /* 0x0000000e4434723c */ /* 0x040ff00000081034 */
[C---:B------:R-:W-:Y:S08]  /*dc50*/  HMMA.1688.F32.TF32 R104, R68.reuse, R18, R104 ;  /* 0x000000124468723c */ /* 0x040ff00000081068 */
[C---:B------:R-:W-:Y:S08]  /*dc60*/  HMMA.1688.F32.TF32 R108, R68.reuse, R22, R108 ;  /* 0x00000016446c723c */ /* 0x040ff0000008106c */
[C---:B------:R-:W-:Y:S08]  /*dc70*/  HMMA.1688.F32.TF32 R112, R68.reuse, R26, R112 ;  /* 0x0000001a4470723c */ /* 0x040ff00000081070 */
[C---:B------:R-:W-:Y:S08]  /*dc80*/  HMMA.1688.F32.TF32 R116, R68.reuse, R30, R116 ;  /* 0x0000001e4474723c */ /* 0x040ff00000081074 */
[C---:B------:R-:W-:Y:S08]  /*dc90*/  HMMA.1688.F32.TF32 R120, R68.reuse, R34, R120 ;  /* 0x000000224478723c */ /* 0x040ff00000081078 */
[----:B------:R-:W-:Y:S08]  /*dca0*/  HMMA.1688.F32.TF32 R124, R68, R38, R124 ;  /* 0x00000026447c723c */ /* 0x000ff0000008107c */
[C---:B----4-:R-:W-:Y:S08]  /*dcb0*/  HMMA.1688.F32.TF32 R164, R64.reuse, R14, R164 ;  /* 0x0000000e40a4723c */ /* 0x050ff000000810a4 */
[----:B------:R-:W-:Y:S08]  /*dcc0*/  HMMA.1688.F32.TF32 R128, R64, R18, R128 ;  /* 0x000000124080723c */ /* 0x000ff00000081080 */
[-C--:B--2---:R-:W-:Y:S08]  /*dcd0*/  HMMA.1688.F32.TF32 R40, R60, R10.reuse, R40 ;  /* 0x0000000a3c28723c */ /* 0x084ff00000081028 */
[----:B------:R-:W-:Y:S07]  /*dce0*/  HMMA.1688.F32.TF32 R60, R68, R10, R248 ;  /* 0x0000000a443c723c */ /* 0x000fee00000810f8 */
[----:B------:R-:W-:-:S02]  /*dcf0*/  IMAD.MOV.U32 R250, RZ, RZ, R12 ;  /* 0x000000fffffa7224 */ /* 0x000fc400078e000c */
[----:B------:R-:W2:Y:S04]  /*dd00*/  LDL R12, [R1+0x348] ;  /* 0x00034800010c7983 */ /* 0x000ea80000100800 */
[----:B------:R-:W4:Y:S01]  /*dd10*/  LDL.LU R24, [R1+0x240] ;  /* 0x0002400001187983 */ /* 0x000f220000300800 */
[----:B---3--:R-:W-:Y:S03]  /*dd20*/  HMMA.1688.F32.TF32 R176, R56, R10, R172 ;  /* 0x0000000a38b0723c */ /* 0x008fe600000810ac */
[----:B------:R-:W3:Y:S01]  /*dd30*/  LDL R20, [R1+0x388] ;  /* 0x0003880001147983 */ /* 0x000ee20000100800 */
[----:B------:R-:W-:-:S03]  /*dd40*/  ISETP.GT.AND P2, PT, R2, 0x4, PT ;  /* 0x000000040200780c */ /* 0x000fc60003f44270 */
[----:B------:R-:W2:Y:S01]  /*dd50*/  LDL R21, [R1+0x350] ;  /* 0x0003500001157983 */ /* 0x000ea20000100800 */
[----:B------:R-:W-:Y:S03]  /*dd60*/  HMMA.1688.F32.TF32 R172, R56, R14, R156 ;  /* 0x0000000e38ac723c */ /* 0x000fe6000008109c */
[----:B------:R-:W2:Y:S01]  /*dd70*/  LDL R188, [R1+0x390] ;  /* 0x0003900001bc7983 */ /* 0x000ea20000100800 */
[----:B------:R-:W-:Y:S02]  /*dd80*/  IMAD.MOV.U32 R248, RZ, RZ, R252 ;  /* 0x000000fffff87224 */ /* 0x000fe400078e00fc */
[----:B------:R-:W-:Y:S01]  /*dd90*/  IMAD.MOV.U32 R249, RZ, RZ, R13 ;  /* 0x000000fffff97224 */ /* 0x000fe200078e000d */
[----:B------:R-:W2:Y:S01]  /*dda0*/  LDL R159, [R1+0x384] ;  /* 0x00038400019f7983 */ /* 0x000ea20000100800 */
[----:B------:R-:W-:-:S03]  /*ddb0*/  IMAD.MOV.U32 R251, RZ, RZ, R9 ;  /* 0x000000fffffb7224 */ /* 0x000fc600078e0009 */
[----:B------:R-:W3:Y:S01]  /*ddc0*/  LDL R157, [R1+0x38c] ;  /* 0x00038c00019d7983 */ /* 0x000ee20000100800 */
[C---:B------:R-:W-:Y:S01]  /*ddd0*/  HMMA.1688.F32.TF32 R168, R64.reuse, R10, R168 ;  /* 0x0000000a40a8723c */ /* 0x040fe200000810a8 */
[C---:B------:R-:W-:Y:S01]  /*dde0*/  ISETP.GT.AND P1, PT, R2.reuse, RZ, PT ;  /* 0x000000ff0200720c */ /* 0x040fe20003f24270 */
[----:B------:R-:W-:Y:S01]  /*ddf0*/  UISETP.GT.AND UP0, UPT, UR5, 0x1, UPT ;  /* 0x000000010500788c */ /* 0x000fe2000bf04270 */
[----:B------:R-:W3:Y:S05]  /*de00*/  LDL R158, [R1+0x3d0] ;  /* 0x0003d000019e7983 */ /* 0x000eea0000100800 */
[C---:B------:R-:W-:Y:S01]  /*de10*/  HMMA.1688.F32.TF32 R132, R64.reuse, R22, R132 ;  /* 0x000000164084723c */ /* 0x040fe20000081084 */
[----:B------:R-:W-:Y:S01]  /*de20*/  SEL R9, RZ, 0x4, !P1 ;  /* 0x00000004ff097807 */ /* 0x000fe20004800000 */
[----:B------:R-:W3:Y:S06]  /*de30*/  LDL R156, [R1+0x408] ;  /* 0x00040800019c7983 */ /* 0x000eec0000100800 */
[C---:B------:R-:W-:Y:S08]  /*de40*/  HMMA.1688.F32.TF32 R136, R64.reuse, R26, R136 ;  /* 0x0000001a4088723c */ /* 0x040ff00000081088 */
[C---:B------:R-:W-:Y:S08]  /*de50*/  HMMA.1688.F32.TF32 R140, R64.reuse, R30, R140 ;  /* 0x0000001e408c723c */ /* 0x040ff0000008108c */
[C---:B------:R-:W-:Y:S08]  /*de60*/  HMMA.1688.F32.TF32 R144, R64.reuse, R34, R144 ;  /* 0x000000224090723c */ /* 0x040ff00000081090 */
[----:B------:R-:W-:Y:S08]  /*de70*/  HMMA.1688.F32.TF32 R148, R64, R38, R148 ;  /* 0x000000264094723c */ /* 0x000ff00000081094 */
[C---:B------:R-:W-:Y:S08]  /*de80*/  HMMA.1688.F32.TF32 R72, R56.reuse, R18, R232 ;  /* 0x000000123848723c */ /* 0x040ff000000810e8 */
[C---:B------:R-:W-:Y:S08]  /*de90*/  HMMA.1688.F32.TF32 R76, R56.reuse, R30, R244 ;  /* 0x0000001e384c723c */ /* 0x040ff000000810f4 */
[----:B------:R-:W-:Y:S01]  /*dea0*/  HMMA.1688.F32.TF32 R152, R56, R38, R152 ;  /* 0x000000263898723c */ /* 0x000fe20000081098 */
[----:B------:R-:W-:Y:S01]  /*deb0*/  BAR.SYNC.DEFER_BLOCKING 0x0 ;  /* 0x0000000000007b1d */ /* 0x000fe20000010000 */
[----:B------:R-:W-:-:S02]  /*dec0*/  ISETP.GT.AND P6, PT, R2, 0x1d, PT ;  /* 0x0000001d0200780c */ /* 0x000fc40003fc4270 */
[----:B------:R-:W-:-:S03]  /*ded0*/  ISETP.GT.AND P5, PT, R2, 0x2, PT ;  /* 0x000000020200780c */ /* 0x000fc60003fa4270 */
[----:B------:R-:W3:Y:S01]  /*dee0*/  LDL R189, [R1+0x51c] ;  /* 0x00051c0001bd7983 */ /* 0x000ee20000100800 */
[C---:B------:R-:W-:Y:S08]  /*def0*/  HMMA.1688.F32.TF32 R68, R56.reuse, R22, R236 ;  /* 0x000000163844723c */ /* 0x040ff000000810ec */
[C---:B------:R-:W-:Y:S08]  /*df00*/  HMMA.1688.F32.TF32 R64, R56.reuse, R26, R240 ;  /* 0x0000001a3840723c */ /* 0x040ff000000810f0 */
[----:B------:R-:W-:Y:S01]  /*df10*/  HMMA.1688.F32.TF32 R80, R56, R34, R248 ;  /* 0x000000223850723c */ /* 0x000fe200000810f8 */
[----:B------:R-:W3:Y:S01]  /*df20*/  LDL R58, [R1+0x3c8] ;  /* 0x0003c800013a7983 */ /* 0x000ee20000100800 */
[----:B----4-:R-:W-:Y:S01]  /*df30*/  ISETP.GE.AND P0, PT, R24, R8, PT ;  /* 0x000000081800720c */ /* 0x010fe20003f06270 */
[----:B------:R-:W-:Y:S01]  /*df40*/  USEL UR5, UR5, URZ, !UP0 ;  /* 0x0000003f05057287 */ /* 0x000fe2000c000000 */
[----:B------:R-:W-:Y:S01]  /*df50*/  SEL R8, RZ, 0x4, !P2 ;  /* 0x00000004ff087807 */ /* 0x000fe20005000000 */
[----:B------:R-:W4:Y:S03]  /*df60*/  LDL R56, [R1+0x3cc] ;  /* 0x0003cc0001387983 */ /* 0x000f260000100800 */
[----:B------:R-:W-:Y:S01]  /*df70*/  SEL R8, R8, RZ, !P0 ;  /* 0x000000ff08087207 */ /* 0x000fe20004000000 */
[----:B------:R-:W4:Y:S03]  /*df80*/  LDL R59, [R1+0x410] ;  /* 0x00041000013b7983 */ /* 0x000f260000100800 */
[----:B------:R-:W-:Y:S01]  /*df90*/  ISETP.NE.U32.AND P1, PT, R8, RZ, PT ;  /* 0x000000ff0800720c */ /* 0x000fe20003f25070 */
[----:B------:R-:W4:Y:S01]  /*dfa0*/  LDL R57, [R1+0x40c] ;  /* 0x00040c0001397983 */ /* 0x000f220000100800 */
[----:B------:R-:W-:-:S03]  /*dfb0*/  IADD3 R8, P4, R4, R36, RZ ;  /* 0x0000002404087210 */ /* 0x000fc60007f9e0ff */
[----:B------:R-:W4:Y:S01]  /*dfc0*/  LDL R36, [R1+0x3c4] ;  /* 0x0003c40001247983 */ /* 0x000f220000100800 */
[----:B------:R-:W-:Y:S02]  /*dfd0*/  SEL R9, R9, RZ, !P0 ;  /* 0x000000ff09097207 */ /* 0x000fe40004000000 */
[----:B--2---:R-:W-:Y:S02]  /*dfe0*/  IADD3 R12, P2, R4, R12, RZ ;  /* 0x0000000c040c7210 */ /* 0x004fe40007f5e0ff */
[----:B-1----:R-:W-:Y:S02]  /*dff0*/  LOP3.LUT R252, R29, 0x7f, RZ, 0xc0, !PT ;  /* 0x0000007f1dfc7812 */ /* 0x002fe400078ec0ff */
[----:B------:R-:W-:Y:S01]  /*e000*/  ISETP.NE.U32.AND P3, PT, R9, RZ, PT ;  /* 0x000000ff0900720c */ /* 0x000fe20003f65070 */
[----:B------:R-:W-:Y:S02]  /*e010*/  IMAD.X R13, R5, 0x1, R16, P2 ;  /* 0x00000001050d7824 */ /* 0x000fe400010e0610 */
[----:B------:R-:W-:-:S02]  /*e020*/  IMAD.SHL.U32 R37, R252, 0x4, RZ ;  /* 0x00000004fc257824 */ /* 0x000fc400078e00ff */
[----:B------:R-:W-:Y:S01]  /*e030*/  IMAD.U32 R16, RZ, RZ, UR5 ;  /* 0x00000005ff107e24 */ /* 0x000fe2000f8e00ff */
[----:B------:R-:W-:-:S03]  /*e040*/  ISETP.GT.AND P2, PT, R2, 0x8, PT ;  /* 0x000000080200780c */ /* 0x000fc60003f44270 */
[----:B------:R-:W-:Y:S01]  /*e050*/  IMAD R16, R16, 0x8000, R37 ;  /* 0x0000800010107824 */ /* 0x000fe200078e0225 */
[----:B------:R-:W-:Y:S01]  /*e060*/  SEL R7, RZ, 0x4, !P2 ;  /* 0x00000004ff077807 */ /* 0x000fe20005000000 */
[----:B------:R-:W-:Y:S01]  /*e070*/  IMAD.X R9, R5, 0x1, R21, P4 ;  /* 0x0000000105097824 */ /* 0x000fe200020e0615 */
[C---:B---3--:R-:W-:Y:S02]  /*e080*/  IADD3 R20, P2, R4.reuse, R20, RZ ;  /* 0x0000001404147210 */ /* 0x048fe40007f5e0ff */
[----:B------:R-:W-:Y:S01]  /*e090*/  @!PT LDS RZ, [RZ] ;  /* 0x00000000fffff984 */ /* 0x000fe20000000800 */
[----:B------:R-:W-:Y:S01]  /*e0a0*/  @!PT LDS RZ, [RZ] ;  /* 0x00000000fffff984 */ /* 0x000fe20000000800 */
[----:B------:R-:W-:Y:S01]  /*e0b0*/  @!PT LDS RZ, [RZ] ;  /* 0x00000000fffff984 */ /* 0x000fe20000000800 */
[----:B------:R1:W-:Y:S01]  /*e0c0*/  LDGSTS.E [R16], [R12.64], P3 ;  /* 0x000000000c107fae */ /* 0x0003e20009921848 */
[----:B------:R-:W-:Y:S02]  /*e0d0*/  SEL R7, R7, RZ, !P0 ;  /* 0x000000ff07077207 */ /* 0x000fe40004000000 */
[----:B------:R-:W-:Y:S01]  /*e0e0*/  IADD3 R6, P4, R4, R188, RZ ;  /* 0x000000bc04067210 */ /* 0x000fe20007f9e0ff */
[----:B------:R-:W-:Y:S01]  /*e0f0*/  IMAD.X R21, R5, 0x1, R159, P2 ;  /* 0x0000000105157824 */ /* 0x000fe200010e069f */
[----:B------:R-:W-:Y:S01]  /*e100*/  ISETP.NE.U32.AND P2, PT, R7, RZ, PT ;  /* 0x000000ff0700720c */ /* 0x000fe20003f45070 */
[----:B------:R2:W-:Y:S04]  /*e110*/  LDGSTS.E [R16+0x200], [R8.64], P3 ;  /* 0x0020000008107fae */ /* 0x0005e80009921848 */
[----:B-1----:R-:W3:Y:S01]  /*e120*/  LDL R13, [R1+0x404] ;  /* 0x00040400010d7983 */ /* 0x002ee20000100800 */
[----:B------:R-:W-:Y:S01]  /*e130*/  IMAD.X R7, R5, 0x1, R157, P4 ;  /* 0x0000000105077824 */ /* 0x000fe200020e069d */
[----:B------:R-:W-:-:S02]  /*e140*/  ISETP.GT.AND P3, PT, R2, 0xc, PT ;  /* 0x0000000c0200780c */ /* 0x000fc40003f64270 */
[----:B------:R-:W3:Y:S02]  /*e150*/  LDL R157, [R1+0x448] ;  /* 0x00044800019d7983 */ /* 0x000ee40000100800 */
[----:B--2---:R-:W-:Y:S02]  /*e160*/  SEL R9, RZ, 0x4, !P3 ;  /* 0x00000004ff097807 */ /* 0x004fe40005800000 */
[----:B------:R-:W2:Y:S04]  /*e170*/  LDL R12, [R1+0x444] ;  /* 0x00044400010c7983 */ /* 0x000ea80000100800 */
[----:B------:R1:W-:Y:S04]  /*e180*/  LDGSTS.E [R16+0x1000], [R20.64], P1 ;  /* 0x0100000014107fae */ /* 0x0003e80008921848 */
[----:B------:R1:W-:Y:S04]  /*e190*/  LDGSTS.E [R16+0x1200], [R6.64], P1 ;  /* 0x0120000006107fae */ /* 0x0003e80008921848 */
[----:B------:R-:W2:Y:S04]  /*e1a0*/  LDL R159, [R1+0x538] ;  /* 0x00053800019f7983 */ /* 0x000ea80000100800 */
[----:B-1----:R-:W2:Y:S01]  /*e1b0*/  LDL R21, [R1+0x4a4] ;  /* 0x0004a40001157983 */ /* 0x002ea20000100800 */
[----:B------:R-:W-:-:S03]  /*e1c0*/  SEL R7, R9, RZ, !P0 ;  /* 0x000000ff09077207 */ /* 0x000fc60004000000 */
[----:B------:R-:W2:Y:S04]  /*e1d0*/  LDL R20, [R1+0x4c0] ;  /* 0x0004c00001147983 */ /* 0x000ea80000100800 */
[----:B------:R-:W1:Y:S04]  /*e1e0*/  S2R R251, SR_TID.X ;  /* 0x0000000000fb7919 */ /* 0x000e680000002100 */
[----:B------:R-:W2:Y:S01]  /*e1f0*/  LDL R188, [R1+0x368] ;  /* 0x0003680001bc7983 */ /* 0x000ea20000100800 */
[----:B------:R-:W-:-:S03]  /*e200*/  IADD3 R8, P3, R4, R58, RZ ;  /* 0x0000003a04087210 */ /* 0x000fc60007f7e0ff */
[----:B------:R-:W2:Y:S02]  /*e210*/  LDL R58, [R1+0x450] ;  /* 0x00045000013a7983 */ /* 0x000ea40000100800 */
[----:B----4-:R-:W-:Y:S02]  /*e220*/  IMAD.X R9, R5, 0x1, R36, P3 ;  /* 0x0000000105097824 */ /* 0x010fe400018e0624 */
[----:B------:R-:W4:Y:S01]  /*e230*/  LDL R36, [R1+0x44c] ;  /* 0x00044c0001247983 */ /* 0x000f220000100800 */
[----:B------:R-:W-:Y:S02]  /*e240*/  IADD3 R6, P4, R4, R158, RZ ;  /* 0x0000009e04067210 */ /* 0x000fe40007f9e0ff */
[----:B------:R-:W-:Y:S01]  /*e250*/  ISETP.GT.AND P3, PT, R2, 0x10, PT ;  /* 0x000000100200780c */ /* 0x000fe20003f64270 */
[----:B------:R1:W-:Y:S01]  /*e260*/  LDGSTS.E [R16+0x2000], [R8.64], P2 ;  /* 0x0200000008107fae */ /* 0x0003e20009121848 */
[----:B------:R-:W-:Y:S01]  /*e270*/  ISETP.NE.U32.AND P1, PT, R7, RZ, PT ;  /* 0x000000ff0700720c */ /* 0x000fe20003f25070 */
[----:B------:R-:W-:-:S02]  /*e280*/  IMAD.X R7, R5, 0x1, R56, P4 ;  /* 0x0000000105077824 */ /* 0x000fc400020e0638 */
[----:B------:R-:W4:Y:S04]  /*e290*/  LDL R56, [R1+0x498] ;  /* 0x0004980001387983 */ /* 0x000f280000100800 */
[----:B------:R3:W-:Y:S01]  /*e2a0*/  LDGSTS.E [R16+0x2200], [R6.64], P2 ;  /* 0x0220000006107fae */ /* 0x0007e20009121848 */
[----:B-1----:R-:W-:-:S03]  /*e2b0*/  SEL R9, RZ, 0x4, !P3 ;  /* 0x00000004ff097807 */ /* 0x002fc60005800000 */
[----:B------:R-:W4:Y:S01]  /*e2c0*/  LDL R158, [R1+0x394] ;  /* 0x00039400019e7983 */ /* 0x000f220000100800 */
[----:B------:R-:W-:-:S03]  /*e2d0*/  IADD3 R8, P3, R4, R156, RZ ;  /* 0x0000009c04087210 */ /* 0x000fc60007f7e0ff */
[----:B------:R-:W4:Y:S01]  /*e2e0*/  LDL R156, [R1+0x480] ;  /* 0x00048000019c7983 */ /* 0x000f220000100800 */
[----:B---3--:R-:W-:Y:S02]  /*e2f0*/  SEL R7, R9, RZ, !P0 ;  /* 0x000000ff09077207 */ /* 0x008fe40004000000 */
[----:B------:R-:W-:Y:S01]  /*e300*/  IADD3 R6, P4, R4, R59, RZ ;  /* 0x0000003b04067210 */ /* 0x000fe20007f9e0ff */
[----:B------:R-:W-:Y:S01]  /*e310*/  IMAD.X R9, R5, 0x1, R13, P3 ;  /* 0x0000000105097824 */ /* 0x000fe200018e060d */
[----:B------:R-:W-:Y:S01]  /*e320*/  ISETP.GT.AND P3, PT, R2, 0x14, PT ;  /* 0x000000140200780c */ /* 0x000fe20003f64270 */
[----:B------:R-:W3:Y:S01]  /*e330*/  LDL R13, [R1+0x484] ;  /* 0x00048400010d7983 */ /* 0x000ee20000100800 */
[----:B------:R-:W-:Y:S01]  /*e340*/  ISETP.NE.U32.AND P2, PT, R7, RZ, PT ;  /* 0x000000ff0700720c */ /* 0x000fe20003f45070 */
[----:B------:R-:W-:Y:S02]  /*e350*/  IMAD.X R7, R5, 0x1, R57, P4 ;  /* 0x0000000105077824 */ /* 0x000fe400020e0639 */
[----:B------:R1:W-:Y:S04]  /*e360*/  LDGSTS.E [R16+0x3000], [R8.64], P1 ;  /* 0x0300000008107fae */ /* 0x0003e80008921848 */
[----:B------:R-:W3:Y:S04]  /*e370*/  LDL R59, [R1+0x4d8] ;  /* 0x0004d800013b7983 */ /* 0x000ee80000100800 */
[----:B------:R-:W3:Y:S01]  /*e380*/  LDL R57, [R1+0x4e4] ;  /* 0x0004e40001397983 */ /* 0x000ee20000100800 */
[----:B-1----:R-:W-:-:S03]  /*e390*/  SEL R9, RZ, 0x4, !P3 ;  /* 0x00000004ff097807 */ /* 0x002fc60005800000 */
[----:B------:R1:W-:Y:S01]  /*e3a0*/  LDGSTS.E [R16+0x3200], [R6.64], P1 ;  /* 0x0320000006107fae */ /* 0x0003e20008921848 */
[C---:B------:R-:W-:Y:S02]  /*e3b0*/  IADD3 R8, P3, R4.reuse, R157, RZ ;  /* 0x0000009d04087210 */ /* 0x040fe40007f7e0ff */
[----:B------:R-:W-:Y:S01]  /*e3c0*/  LOP3.LUT R251, R251, 0x7f, RZ, 0xc0, !PT ;  /* 0x0000007ffbfb7812 */ /* 0x000fe200078ec0ff */
[----:B------:R-:W3:Y:S01]  /*e3d0*/  LDL R157, [R1+0x39c] ;  /* 0x00039c00019d7983 */ /* 0x000ee20000100800 */
[----:B-1----:R-:W-:Y:S01]  /*e3e0*/  SEL R7, R9, RZ, !P0 ;  /* 0x000000ff09077207 */ /* 0x002fe20004000000 */
[----:B--2---:R-:W-:Y:S02]  /*e3f0*/  IMAD.X R9, R5, 0x1, R12, P3 ;  /* 0x0000000105097824 */ /* 0x004fe400018e060c */
[----:B------:R-:W2:Y:S01]  /*e400*/  LDL R12, [R1+0x4cc] ;  /* 0x0004cc00010c7983 */ /* 0x000ea20000100800 */
[----:B------:R-:W-:Y:S02]  /*e410*/  ISETP.NE.U32.AND P1, PT, R7, RZ, PT ;  /* 0x000000ff0700720c */ /* 0x000fe40003f25070 */
[----:B------:R-:W-:Y:S01]  /*e420*/  IADD3 R6, P4, R4, R58, RZ ;  /* 0x0000003a04067210 */ /* 0x000fe20007f9e0ff */
[----:B------:R1:W-:Y:S01]  /*e430*/  LDGSTS.E [R16+0x4000], [R8.64], P2 ;  /* 0x0400000008107fae */ /* 0x0003e20009121848 */
[----:B------:R-:W-:-:S03]  /*e440*/  ISETP.GT.AND P3, PT, R2, 0x18, PT ;  /* 0x000000180200780c */ /* 0x000fc60003f64270 */
[----:B------:R-:W2:Y:S01]  /*e450*/  LDL R58, [R1+0x518] ;  /* 0x00051800013a7983 */ /* 0x000ea20000100800 */
[----:B----4-:R-:W-:-:S03]  /*e460*/  IMAD.X R7, R5, 0x1, R36, P4 ;  /* 0x0000000105077824 */ /* 0x010fc600020e0624 */
[----:B------:R-:W4:Y:S01]  /*e470*/  LDL R36, [R1+0x524] ;  /* 0x0005240001247983 */ /* 0x000f220000100800 */
[----:B-1----:R-:W-:-:S03]  /*e480*/  SEL R9, RZ, 0x4, !P3 ;  /* 0x00000004ff097807 */ /* 0x002fc60005800000 */
[----:B------:R1:W-:Y:S01]  /*e490*/  LDGSTS.E [R16+0x4200], [R6.64], P2 ;  /* 0x0420000006107fae */ /* 0x0003e20009121848 */
[----:B------:R-:W-:-:S03]  /*e4a0*/  IADD3 R8, P3, R4, R56, RZ ;  /* 0x0000003804087210 */ /* 0x000fc60007f7e0ff */
[----:B------:R-:W4:Y:S01]  /*e4b0*/  LDL R56, [R1+0x500] ;  /* 0x0005000001387983 */ /* 0x000f220000100800 */
[----:B-1----:R-:W-:Y:S02]  /*e4c0*/  SEL R7, R9, RZ, !P0 ;  /* 0x000000ff09077207 */ /* 0x002fe40004000000 */
[----:B------:R-:W-:Y:S01]  /*e4d0*/  IADD3 R6, P4, R4, R21, RZ ;  /* 0x0000001504067210 */ /* 0x000fe20007f9e0ff */
[----:B------:R-:W-:Y:S01]  /*e4e0*/  IMAD.X R9, R5, 0x1, R156, P3 ;  /* 0x0000000105097824 */ /* 0x000fe200018e069c */
[----:B------:R-:W4:Y:S01]  /*e4f0*/  LDL R21, [R1+0x50c] ;  /* 0x00050c0001157983 */ /* 0x000f220000100800 */
[----:B------:R-:W-:Y:S02]  /*e500*/  ISETP.GT.AND P3, PT, R2, 0x1c, PT ;  /* 0x0000001c0200780c */ /* 0x000fe40003f64270 */
[----:B------:R-:W-:Y:S01]  /*e510*/  ISETP.NE.U32.AND P2, PT, R7, RZ, PT ;  /* 0x000000ff0700720c */ /* 0x000fe20003f45070 */
[----:B------:R1:W-:Y:S01]  /*e520*/  LDGSTS.E [R16+0x5000], [R8.64], P1 ;  /* 0x0500000008107fae */ /* 0x0003e20008921848 */
[----:B------:R-:W-:-:S03]  /*e530*/  IMAD.SHL.U32 R251, R251, 0x4, RZ ;  /* 0x00000004fbfb7824 */ /* 0x000fc600078e00ff */
[----:B------:R-:W4:Y:S01]  /*e540*/  LDL R156, [R1+0x3e0] ;  /* 0x0003e000019c7983 */ /* 0x000f220000100800 */
[----:B---3--:R-:W-:-:S03]  /*e550*/  IMAD.X R7, R5, 0x1, R13, P4 ;  /* 0x0000000105077824 */ /* 0x008fc600020e060d */
[----:B------:R-:W3:Y:S01]  /*e560*/  LDL R13, [R1+0x534] ;  /* 0x00053400010d7983 */ /* 0x000ee20000100800 */
[----:B-1----:R-:W-:-:S03]  /*e570*/  SEL R9, RZ, 0x4, !P3 ;  /* 0x00000004ff097807 */ /* 0x002fc60005800000 */
[----:B------:R1:W-:Y:S01]  /*e580*/  LDGSTS.E [R16+0x5200], [R6.64], P1 ;  /* 0x0520000006107fae */ /* 0x0003e20008921848 */
[----:B------:R-:W-:-:S03]  /*e590*/  IADD3 R8, P3, R4, R59, RZ ;  /* 0x0000003b04087210 */ /* 0x000fc60007f7e0ff */
[----:B------:R-:W3:Y:S01]  /*e5a0*/  LDL R59, [R1+0x35c] ;  /* 0x00035c00013b7983 */ /* 0x000ee20000100800 */
[----:B-1----:R-:W-:Y:S02]  /*e5b0*/  SEL R7, R9, RZ, !P0 ;  /* 0x000000ff09077207 */ /* 0x002fe40004000000 */
[----:B------:R-:W-:Y:S01]  /*e5c0*/  IADD3 R6, P4, R4, R57, RZ ;  /* 0x0000003904067210 */ /* 0x000fe20007f9e0ff */
[----:B------:R-:W-:Y:S01]  /*e5d0*/  IMAD.X R9, R5, 0x1, R20, P3 ;  /* 0x0000000105097824 */ /* 0x000fe200018e0614 */
[----:B------:R-:W-:Y:S01]  /*e5e0*/  ISETP.NE.U32.AND P3, PT, R7, RZ, PT ;  /* 0x000000ff0700720c */ /* 0x000fe20003f65070 */
[----:B------:R-:W3:Y:S04]  /*e5f0*/  LDL R57, [R1+0x360] ;  /* 0x0003600001397983 */ /* 0x000ee80000100800 */
[----:B------:R-:W3:Y:S04]  /*e600*/  LDL R20, [R1+0x398] ;  /* 0x0003980001147983 */ /* 0x000ee80000100800 */
[----:B------:R1:W-:Y:S01]  /*e610*/  LDGSTS.E [R16+0x6000], [R8.64], P2 ;  /* 0x0600000008107fae */ /* 0x0003e20009121848 */
[----:B--2---:R-:W-:-:S05]  /*e620*/  IMAD.X R7, R5, 0x1, R12, P4 ;  /* 0x0000000105077824 */ /* 0x004fca00020e060c */
[----:B------:R4:W-:Y:S02]  /*e630*/  LDGSTS.E [R16+0x6200], [R6.64], P2 ;  /* 0x0620000006107fae */ /* 0x0009e40009121848 */
[----:B----4-:R-:W-:Y:S02]  /*e640*/  IADD3 R6, P4, R4, R36, RZ ;  /* 0x0000002404067210 */ /* 0x010fe40007f9e0ff */
[----:B------:R-:W2:Y:S01]  /*e650*/  LDL R36, [R1+0x3a0] ;  /* 0x0003a00001247983 */ /* 0x000ea20000100800 */
[----:B------:R-:W-:-:S04]  /*e660*/  ISETP.GT.AND P1, PT, R2, 0x1, PT ;  /* 0x000000010200780c */ /* 0x000fc80003f24270 */
[----:B------:R-:W-:Y:S02]  /*e670*/  SEL R12, RZ, 0x4, !P1 ;  /* 0x00000004ff0c7807 */ /* 0x000fe40004800000 */
[----:B-1----:R-:W-:Y:S02]  /*e680*/  IADD3 R8, P1, R4, R58, RZ ;  /* 0x0000003a04087210 */ /* 0x002fe40007f3e0ff */
[----:B------:R-:W-:-:S03]  /*e690*/  SEL R12, R12, RZ, !P0 ;  /* 0x000000ff0c0c7207 */ /* 0x000fc60004000000 */
[C---:B------:R-:W-:Y:S01]  /*e6a0*/  IMAD.X R9, R5.reuse, 0x1, R56, P1 ;  /* 0x0000000105097824 */ /* 0x040fe200008e0638 */
[----:B------:R-:W-:Y:S01]  /*e6b0*/  ISETP.GT.AND P2, PT, R2, 0x5, PT ;  /* 0x000000050200780c */ /* 0x000fe20003f44270 */
[----:B------:R-:W4:Y:S01]  /*e6c0*/  LDL R56, [R1+0x3d8] ;  /* 0x0003d80001387983 */ /* 0x000f220000100800 */
[----:B------:R-:W-:Y:S01]  /*e6d0*/  ISETP.NE.U32.AND P1, PT, R12, RZ, PT ;  /* 0x000000ff0c00720c */ /* 0x000fe20003f25070 */
[----:B------:R-:W-:Y:S02]  /*e6e0*/  IMAD.X R7, R5, 0x1, R21, P4 ;  /* 0x0000000105077824 */ /* 0x000fe400020e0615 */
[----:B------:R1:W-:Y:S01]  /*e6f0*/  LDGSTS.E [R16+0x7000], [R8.64], P3 ;  /* 0x0700000008107fae */ /* 0x0003e20009921848 */
[----:B------:R-:W-:-:S03]  /*e700*/  LOP3.LUT R58, R251, 0x20, RZ, 0x3c, !PT ;  /* 0x00000020fb3a7812 */ /* 0x000fc600078e3cff */
[----:B------:R3:W-:Y:S04]  /*e710*/  LDGSTS.E [R16+0x7200], [R6.64], P3 ;  /* 0x0720000006107fae */ /* 0x0007e80009921848 */
[----:B------:R-:W4:Y:S01]  /*e720*/  LDL R21, [R1+0x3d4] ;  /* 0x0003d40001157983 */ /* 0x000f220000100800 */
[----:B-1----:R-:W-:Y:S02]  /*e730*/  SEL R8, RZ, 0x4, !P2 ;  /* 0x00000004ff087807 */ /* 0x002fe40005000000 */
[----:B---3--:R-:W-:Y:S01]  /*e740*/  IADD3 R12, P2, R4, R13, RZ ;  /* 0x0000000d040c7210 */ /* 0x008fe20007f5e0ff */
[----:B------:R-:W-:Y:S01]  /*e750*/  IMAD.U32 R6, RZ, RZ, UR5 ;  /* 0x00000005ff067e24 */ /* 0x000fe2000f8e00ff */
[----:B------:R-:W-:Y:S01]  /*e760*/  SEL R7, R8, RZ, !P0 ;  /* 0x000000ff08077207 */ /* 0x000fe20004000000 */
[----:B------:R-:W3:Y:S01]  /*e770*/  LDL R16, [R1+0x458] ;  /* 0x0004580001107983 */ /* 0x000ee20000100800 */
[----:B------:R-:W-:Y:S01]  /*e780*/  IADD3 R8, P4, R4, R159, RZ ;  /* 0x0000009f04087210 */ /* 0x000fe20007f9e0ff */
[----:B------:R-:W-:Y:S01]  /*e790*/  IMAD.X R13, R5, 0x1, R59, P2 ;  /* 0x00000001050d7824 */ /* 0x000fe200010e063b */
[----:B------:R-:W-:Y:S01]  /*e7a0*/  ISETP.GT.AND P3, PT, R2, 0x9, PT ;  /* 0x000000090200780c */ /* 0x000fe20003f64270 */
[----:B------:R-:W-:Y:S01]  /*e7b0*/  IMAD R6, R6, 0x8000, R58 ;  /* 0x0000800006067824 */ /* 0x000fe200078e023a */
[----:B------:R-:W3:Y:S01]  /*e7c0*/  LDL R59, [R1+0x3dc] ;  /* 0x0003dc00013b7983 */ /* 0x000ee20000100800 */
[----:B------:R-:W-:-:S03]  /*e7d0*/  ISETP.NE.U32.AND P2, PT, R7, RZ, PT ;  /* 0x000000ff0700720c */ /* 0x000fc60003f45070 */
[----:B------:R-:W3:Y:S01]  /*e7e0*/  LDL R58, [R1+0x418] ;  /* 0x00041800013a7983 */ /* 0x000ee20000100800 */
[----:B------:R-:W-:-:S03]  /*e7f0*/  SEL R7, RZ, 0x4, !P3 ;  /* 0x00000004ff077807 */ /* 0x000fc60005800000 */
[----:B------:R1:W-:Y:S01]  /*e800*/  LDGSTS.E [R6+0x400], [R12.64], P1 ;  /* 0x004000000c067fae */ /* 0x0003e20008921848 */
[----:B------:R-:W-:-:S03]  /*e810*/  IMAD.X R9, R5, 0x1, R57, P4 ;  /* 0x0000000105097824 */ /* 0x000fc600020e0639 */
[----:B------:R-:W3:Y:S04]  /*e820*/  LDL R57, [R1+0x420] ;  /* 0x0004200001397983 */ /* 0x000ee80000100800 */
[----:B------:R2:W-:Y:S01]  /*e830*/  LDGSTS.E [R6+0x600], [R8.64], P1 ;  /* 0x0060000008067fae */ /* 0x0005e20008921848 */
[----:B-1----:R-:W-:-:S03]  /*e840*/  IADD3 R12, P3, R4, R20, RZ ;  /* 0x00000014040c7210 */ /* 0x002fc60007f7e0ff */
[----:B------:R-:W3:Y:S01]  /*e850*/  LDL R20, [R1+0x414] ;  /* 0x0004140001147983 */ /* 0x000ee20000100800 */
[----:B--2---:R-:W-:-:S03]  /*e860*/  IADD3 R8, P4, R4, R36, RZ ;  /* 0x0000002404087210 */ /* 0x004fc60007f9e0ff */
[----:B------:R-:W2:Y:S01]  /*e870*/  LDL R36, [R1+0x41c] ;  /* 0x00041c0001247983 */ /* 0x000ea20000100800 */
[----:B------:R-:W-:Y:S01]  /*e880*/  SEL R7, R7, RZ, !P0 ;  /* 0x000000ff07077207 */ /* 0x000fe20004000000 */
[----:B------:R-:W-:Y:S01]  /*e890*/  IMAD.X R13, R5, 0x1, R158, P3 ;  /* 0x00000001050d7824 */ /* 0x000fe200018e069e */
[----:B------:R-:W-:Y:S02]  /*e8a0*/  ISETP.GT.AND P3, PT, R2, 0xd, PT ;  /* 0x0000000d0200780c */ /* 0x000fe40003f64270 */
[----:B------:R-:W-:Y:S01]  /*e8b0*/  ISETP.NE.U32.AND P1, PT, R7, RZ, PT ;  /* 0x000000ff0700720c */ /* 0x000fe20003f25070 */
[----:B------:R-:W-:Y:S01]  /*e8c0*/  IMAD.X R9, R5, 0x1, R157, P4 ;  /* 0x0000000105097824 */ /* 0x000fe200020e069d */
[----:B------:R4:W-:Y:S01]  /*e8d0*/  LDGSTS.E [R6+0x1400], [R12.64], P2 ;  /* 0x014000000c067fae */ /* 0x0009e20009121848 */
[----:B------:R-:W-:-:S03]  /*e8e0*/  SEL R7, RZ, 0x4, !P3 ;  /* 0x00000004ff077807 */ /* 0x000fc60005800000 */
[----:B------:R1:W-:Y:S01]  /*e8f0*/  LDGSTS.E [R6+0x1600], [R8.64], P2 ;  /* 0x0160000008067fae */ /* 0x0003e20009121848 */
[----:B------:R-:W-:Y:S02]  /*e900*/  SEL R7, R7, RZ, !P0 ;  /* 0x000000ff07077207 */ /* 0x000fe40004000000 */
[----:B----4-:R-:W-:Y:S02]  /*e910*/  IADD3 R12, P3, R4, R56, RZ ;  /* 0x00000038040c7210 */ /* 0x010fe40007f7e0ff */
[----:B------:R-:W4:Y:S01]  /*e920*/  LDL R56, [R1+0x454] ;  /* 0x0004540001387983 */ /* 0x000f220000100800 */
[----:B------:R-:W-:Y:S02]  /*e930*/  ISETP.GT.AND P2, PT, R2, 0x11, PT ;  /* 0x000000110200780c */ /* 0x000fe40003f44270 */
[----:B-1----:R-:W-:Y:S01]  /*e940*/  IADD3 R8, P4, R4, R156, RZ ;  /* 0x0000009c04087210 */ /* 0x002fe20007f9e0ff */
[----:B------:R-:W-:Y:S01]  /*e950*/  IMAD.X R13, R5, 0x1, R21, P3 ;  /* 0x00000001050d7824 */ /* 0x000fe200018e0615 */
[----:B------:R-:W4:Y:S01]  /*e960*/  LDL R156, [R1+0x4a8] ;  /* 0x0004a800019c7983 */ /* 0x000f220000100800 */
[----:B------:R-:W-:-:S03]  /*e970*/  ISETP.NE.U32.AND P3, PT, R7, RZ, PT ;  /* 0x000000ff0700720c */ /* 0x000fc60003f65070 */
[----:B------:R-:W4:Y:S01]  /*e980*/  LDL R21, [R1+0x460] ;  /* 0x0004600001157983 */ /* 0x000f220000100800 */
[----:B------:R-:W-:-:S03]  /*e990*/  SEL R7, RZ, 0x4, !P2 ;  /* 0x00000004ff077807 */ /* 0x000fc60005000000 */
[----:B------:R1:W-:Y:S01]  /*e9a0*/  LDGSTS.E [R6+0x2400], [R12.64], P1 ;  /* 0x024000000c067fae */ /* 0x0003e20008921848 */
[----:B---3--:R-:W-:-:S03]  /*e9b0*/  IMAD.X R9, R5, 0x1, R59, P4 ;  /* 0x0000000105097824 */ /* 0x008fc600020e063b */
[----:B------:R-:W3:Y:S01]  /*e9c0*/  LDL R59, [R1+0x45c] ;  /* 0x00045c00013b7983 */ /* 0x000ee20000100800 */
[----:B-1----:R-:W-:-:S03]  /*e9d0*/  IADD3 R12, P2, R4, R58, RZ ;  /* 0x0000003a040c7210 */ /* 0x002fc60007f5e0ff */
[----:B------:R1:W-:Y:S04]  /*e9e0*/  LDGSTS.E [R6+0x2600], [R8.64], P1 ;  /* 0x0260000008067fae */ /* 0x0003e80008921848 */
[----:B------:R-:W3:Y:S01]  /*e9f0*/  LDL R58, [R1+0x488] ;  /* 0x00048800013a7983 */ /* 0x000ee20000100800 */
[----:B-1----:R-:W-:-:S03]  /*ea00*/  IADD3 R8, P4, R4, R57, RZ ;  /* 0x0000003904087210 */ /* 0x002fc60007f9e0ff */
[----:B------:R-:W3:Y:S01]  /*ea10*/  LDL R57, [R1+0x4e8] ;  /* 0x0004e80001397983 */ /* 0x000ee20000100800 */
[----:B------:R-:W-:-:S03]  /*ea20*/  IMAD.X R13, R5, 0x1, R20, P2 ;  /* 0x00000001050d7824 */ /* 0x000fc600010e0614 */
[----:B------:R-:W3:Y:S04]  /*ea30*/  LDL R20, [R1+0x4b4] ;  /* 0x0004b40001147983 */ /* 0x000ee80000100800 */
[----:B------:R1:W-:Y:S01]  /*ea40*/  LDGSTS.E [R6+0x3400], [R12.64], P3 ;  /* 0x034000000c067fae */ /* 0x0003e20009921848 */
[----:B--2---:R-:W-:Y:S01]  /*ea50*/  IMAD.X R9, R5, 0x1, R36, P4 ;  /* 0x0000000105097824 */ /* 0x004fe200020e0624 */
[----:B-1----:R-:W-:Y:S02]  /*ea60*/  IADD3 R12, P4, R4, R16, RZ ;  /* 0x00000010040c7210 */ /* 0x002fe40007f9e0ff */
[----:B------:R-:W2:Y:S04]  /*ea70*/  LDL R36, [R1+0x49c] ;  /* 0x00049c0001247983 */ /* 0x000ea80000100800 */
[----:B------:R-:W2:Y:S01]  /*ea80*/  LDL R16, [R1+0x4d0] ;  /* 0x0004d00001107983 */ /* 0x000ea20000100800 */
[----:B------:R-:W-:-:S02]  /*ea90*/  SEL R7, R7, RZ, !P0 ;  /* 0x000000ff07077207 */ /* 0x000fc40004000000 */
[C---:B------:R-:W-:Y:S01]  /*eaa0*/  ISETP.GT.AND P1, PT, R2.reuse, 0x15, PT ;  /* 0x000000150200780c */ /* 0x040fe20003f24270 */
[----:B------:R1:W-:Y:S01]  /*eab0*/  LDGSTS.E [R6+0x3600], [R8.64], P3 ;  /* 0x0360000008067fae */ /* 0x0003e20009921848 */
[----:B------:R-:W-:Y:S02]  /*eac0*/  ISETP.NE.U32.AND P2, PT, R7, RZ, PT ;  /* 0x000000ff0700720c */ /* 0x000fe40003f45070 */
[----:B------:R-:W-:Y:S02]  /*ead0*/  SEL R7, RZ, 0x4, !P1 ;  /* 0x00000004ff077807 */ /* 0x000fe40004800000 */
[----:B------:R-:W-:Y:S02]  /*eae0*/  ISETP.GT.AND P1, PT, R2, 0x19, PT ;  /* 0x000000190200780c */ /* 0x000fe40003f24270 */
[----:B------:R-:W-:Y:S01]  /*eaf0*/  SEL R7, R7, RZ, !P0 ;  /* 0x000000ff07077207 */ /* 0x000fe20004000000 */
[----:B----4-:R-:W-:-:S03]  /*eb00*/  IMAD.X R13, R5, 0x1, R56, P4 ;  /* 0x00000001050d7824 */ /* 0x010fc600020e0638 */
[----:B------:R-:W-:Y:S01]  /*eb10*/  ISETP.NE.U32.AND P3, PT, R7, RZ, PT ;  /* 0x000000ff0700720c */ /* 0x000fe20003f65070 */
[----:B------:R-:W4:Y:S01]  /*eb20*/  LDL R56, [R1+0x4f4] ;  /* 0x0004f40001387983 */ /* 0x000f220000100800 */
[----:B-1----:R-:W-:-:S03]  /*eb30*/  SEL R9, RZ, 0x4, !P1 ;  /* 0x00000004ff097807 */ /* 0x002fc60004800000 */
[----:B------:R1:W-:Y:S01]  /*eb40*/  LDGSTS.E [R6+0x4400], [R12.64], P2 ;  /* 0x044000000c067fae */ /* 0x0003e20009121848 */
[C---:B------:R-:W-:Y:S02]  /*eb50*/  IADD3 R8, P1, R4.reuse, R21, RZ ;  /* 0x0000001504087210 */ /* 0x040fe40007f3e0ff */
[----:B------:R-:W-:Y:S01]  /*eb60*/  SEL R7, R9, RZ, !P0 ;  /* 0x000000ff09077207 */ /* 0x000fe20004000000 */
[----:B------:R-:W4:Y:S01]  /*eb70*/  LDL R21, [R1+0x4dc] ;  /* 0x0004dc0001157983 */ /* 0x000f220000100800 */
[----:B-1----:R-:W-:Y:S01]  /*eb80*/  IADD3 R12, P4, R4, R156, RZ ;  /* 0x0000009c040c7210 */ /* 0x002fe20007f9e0ff */
[----:B---3--:R-:W-:-:S05]  /*eb90*/  IMAD.X R9, R5, 0x1, R59, P1 ;  /* 0x0000000105097824 */ /* 0x008fca00008e063b */
[----:B------:R1:W-:Y:S01]  /*eba0*/  LDGSTS.E [R6+0x4600], [R8.64], P2 ;  /* 0x0460000008067fae */ /* 0x0003e20009121848 */
[----:B------:R-:W-:-:S05]  /*ebb0*/  IMAD.X R13, R5, 0x1, R58, P4 ;  /* 0x00000001050d7824 */ /* 0x000fca00020e063a */
[----:B------:R3:W-:Y:S01]  /*ebc0*/  LDGSTS.E [R6+0x5400], [R12.64], P3 ;  /* 0x054000000c067fae */ /* 0x0007e20009921848 */
[----:B-1----:R-:W-:Y:S02]  /*ebd0*/  SEL R9, RZ, 0x4, !P6 ;  /* 0x00000004ff097807 */ /* 0x002fe40007000000 */
[C---:B------:R-:W-:Y:S02]  /*ebe0*/  IADD3 R8, P4, R4.reuse, R20, RZ ;  /* 0x0000001404087210 */ /* 0x040fe40007f9e0ff */
[----:B------:R-:W4:Y:S01]  /*ebf0*/  LDL R20, [R1+0x528] ;  /* 0x0005280001147983 */ /* 0x000f220000100800 */
[----:B---3--:R-:W-:-:S05]  /*ec00*/  IADD3 R12, P6, R4, R57, RZ ;  /* 0x00000039040c7210 */ /* 0x008fca0007fde0ff */
[----:B--2---:R-:W-:Y:S02]  /*ec10*/  IMAD.X R13, R5, 0x1, R16, P6 ;  /* 0x00000001050d7824 */ /* 0x004fe400030e0610 */
[----:B------:R-:W2:Y:S01]  /*ec20*/  LDL R16, [R1+0x510] ;  /* 0x0005100001107983 */ /* 0x000ea20000100800 */
[----:B------:R-:W-:-:S04]  /*ec30*/  SEL R9, R9, RZ, !P0 ;  /* 0x000000ff09097207 */ /* 0x000fc80004000000 */
[----:B------:R-:W-:Y:S01]  /*ec40*/  ISETP.NE.U32.AND P2, PT, R9, RZ, PT ;  /* 0x000000ff0900720c */ /* 0x000fe20003f45070 */
[----:B------:R-:W-:Y:S02]  /*ec50*/  IMAD.X R9, R5, 0x1, R36, P4 ;  /* 0x0000000105097824 */ /* 0x000fe400020e0624 */
[----:B------:R-:W3:Y:S01]  /*ec60*/  LDL R36, [R1+0x53c] ;  /* 0x00053c0001247983 */ /* 0x000ee20000100800 */
[----:B------:R-:W-:Y:S02]  /*ec70*/  ISETP.NE.U32.AND P1, PT, R7, RZ, PT ;  /* 0x000000ff0700720c */ /* 0x000fe40003f25070 */
[----:B------:R-:W-:Y:S01]  /*ec80*/  SEL R7, RZ, 0x4, !P5 ;  /* 0x00000004ff077807 */ /* 0x000fe20006800000 */
[----:B------:R-:W3:Y:S01]  /*ec90*/  LDL.LU R228, [R1+0x208] ;  /* 0x0002080001e47983 */ /* 0x000ee20000300800 */
[----:B------:R-:W-:Y:S02]  /*eca0*/  ISETP.GT.AND P4, PT, R2, 0x6, PT ;  /* 0x000000060200780c */ /* 0x000fe40003f84270 */
[----:B------:R-:W-:Y:S01]  /*ecb0*/  SEL R7, R7, RZ, !P0 ;  /* 0x000000ff07077207 */ /* 0x000fe20004000000 */
[----:B------:R-:W3:Y:S03]  /*ecc0*/  LDL.LU R229, [R1+0x20c] ;  /* 0x00020c0001e57983 */ /* 0x000ee60000300800 */
[----:B------:R-:W-:Y:S01]  /*ecd0*/  ISETP.NE.U32.AND P5, PT, R7, RZ, PT ;  /* 0x000000ff0700720c */ /* 0x000fe20003fa5070 */
[----:B------:R4:W-:Y:S01]  /*ece0*/  LDGSTS.E [R6+0x5600], [R8.64], P3 ;  /* 0x0560000008067fae */ /* 0x0009e20009921848 */
[----:B------:R-:W-:-:S03]  /*ecf0*/  SEL R7, RZ, 0x4, !P4 ;  /* 0x00000004ff077807 */ /* 0x000fc60006000000 */
[----:B------:R-:W3:Y:S01]  /*ed00*/  LDL.LU R230, [R1+0x210] ;  /* 0x0002100001e67983 */ /* 0x000ee20000300800 */
[----:B------:R-:W-:-:S03]  /*ed10*/  ISETP.GT.AND P4, PT, R2, 0xa, PT ;  /* 0x0000000a0200780c */ /* 0x000fc60003f84270 */
[----:B------:R-:W3:Y:S01]  /*ed20*/  LDL.LU R231, [R1+0x214] ;  /* 0x0002140001e77983 */ /* 0x000ee20000300800 */
[----:B----4-:R-:W-:-:S03]  /*ed30*/  IADD3 R8, P6, R4, R56, RZ ;  /* 0x0000003804087210 */ /* 0x010fc60007fde0ff */
[----:B------:R-:W4:Y:S01]  /*ed40*/  LDL R59, [R1+0x370] ;  /* 0x00037000013b7983 */ /* 0x000f220000100800 */
[----:B------:R-:W-:Y:S02]  /*ed50*/  SEL R7, R7, RZ, !P0 ;  /* 0x000000ff07077207 */ /* 0x000fe40004000000 */
[----:B------:R-:W-:Y:S01]  /*ed60*/  ISETP.GT.AND P3, PT, R2, 0xe, PT ;  /* 0x0000000e0200780c */ /* 0x000fe20003f64270 */
[----:B------:R1:W-:Y:S01]  /*ed70*/  LDGSTS.E [R6+0x6400], [R12.64], P1 ;  /* 0x064000000c067fae */ /* 0x0003e20008921848 */
[----:B------:R-:W-:-:S03]  /*ed80*/  IMAD.X R9, R5, 0x1, R21, P6 ;  /* 0x0000000105097824 */ /* 0x000fc600030e0615 */
[----:B------:R-:W4:Y:S04]  /*ed90*/  LDL R58, [R1+0x364] ;  /* 0x00036400013a7983 */ /* 0x000f280000100800 */
[----:B------:R-:W4:Y:S01]  /*eda0*/  LDL R21, [R1+0x36c] ;  /* 0x00036c0001157983 */ /* 0x000f220000100800 */
[----:B-1----:R-:W-:-:S03]  /*edb0*/  SEL R12, RZ, 0x4, !P4 ;  /* 0x00000004ff0c7807 */ /* 0x002fc60006000000 */
[----:B------:R3:W-:Y:S01]  /*edc0*/  LDGSTS.E [R6+0x6600], [R8.64], P1 ;  /* 0x0660000008067fae */ /* 0x0007e20008921848 */
[----:B------:R-:W-:Y:S02]  /*edd0*/  ISETP.NE.U32.AND P4, PT, R7, RZ, PT ;  /* 0x000000ff0700720c */ /* 0x000fe40003f85070 */
[----:B------:R-:W-:Y:S02]  /*ede0*/  SEL R13, RZ, 0x4, !P3 ;  /* 0x00000004ff0d7807 */ /* 0x000fe40005800000 */
[----:B------:R-:W-:Y:S02]  /*edf0*/  SEL R7, R12, RZ, !P0 ;  /* 0x000000ff0c077207 */ /* 0x000fe40004000000 */
[----:B------:R-:W-:Y:S02]  /*ee00*/  IADD3 R12, P3, R4, R20, RZ ;  /* 0x00000014040c7210 */ /* 0x000fe40007f7e0ff */
[----:B------:R-:W4:Y:S01]  /*ee10*/  LDL R20, [R1+0x3a8] ;  /* 0x0003a80001147983 */ /* 0x000f220000100800 */
[----:B------:R-:W-:-:S03]  /*ee20*/  ISETP.NE.U32.AND P1, PT, R7, RZ, PT ;  /* 0x000000ff0700720c */ /* 0x000fc60003f25070 */
[----:B------:R-:W4:Y:S01]  /*ee30*/  LDL.LU R156, [R1+0x1f8] ;  /* 0x0001f800019c7983 */ /* 0x000f220000300800 */
[----:B------:R-:W-:-:S03]  /*ee40*/  SEL R7, R13, RZ, !P0 ;  /* 0x000000ff0d077207 */ /* 0x000fc60004000000 */
[----:B------:R-:W4:Y:S04]  /*ee50*/  LDL.LU R157, [R1+0x1fc] ;  /* 0x0001fc00019d7983 */ /* 0x000f280000300800 */
[----:B------:R-:W4:Y:S04]  /*ee60*/  LDL.LU R158, [R1+0x200] ;  /* 0x00020000019e7983 */ /* 0x000f280000300800 */
[----:B------:R-:W4:Y:S04]  /*ee70*/  LDL.LU R159, [R1+0x204] ;  /* 0x00020400019f7983 */ /* 0x000f280000300800 */
[----:B------:R-:W4:Y:S01]  /*ee80*/  LDL R57, [R1+0x3b0] ;  /* 0x0003b00001397983 */ /* 0x000f220000100800 */
[----:B--2---:R-:W-:-:S03]  /*ee90*/  IMAD.X R13, R5, 0x1, R16, P3 ;  /* 0x00000001050d7824 */ /* 0x004fc600018e0610 */
[----:B------:R-:W2:Y:S01]  /*eea0*/  LDL R16, [R1+0x3a4] ;  /* 0x0003a40001107983 */ /* 0x000ea20000100800 */
[----:B---3--:R-:W-:-:S03]  /*eeb0*/  IADD3 R8, P6, R4, R36, RZ ;  /* 0x0000002404087210 */ /* 0x008fc60007fde0ff */
[----:B------:R-:W3:Y:S04]  /*eec0*/  LDL.LU R248, [R1+0x70] ;  /* 0x0000700001f87983 */ /* 0x000ee80000300800 */
[----:B------:R-:W1:Y:S01]  /*eed0*/  S2R R36, SR_TID.X ;  /* 0x0000000000247919 */ /* 0x000e620000002100 */
[----:B------:R-:W-:Y:S01]  /*eee0*/  IMAD.X R9, R5, 0x1, R189, P6 ;  /* 0x0000000105097824 */ /* 0x000fe200030e06bd */
[----:B------:R-:W-:Y:S02]  /*eef0*/  ISETP.NE.U32.AND P3, PT, R7, RZ, PT ;  /* 0x000000ff0700720c */ /* 0x000fe40003f65070 */
[----:B------:R-:W3:Y:S01]  /*ef00*/  LDL.LU R249, [R1+0x74] ;  /* 0x0000740001f97983 */ /* 0x000ee20000300800 */
[----:B------:R-:W-:-:S03]  /*ef10*/  IMAD.U32 R7, RZ, RZ, UR5 ;  /* 0x00000005ff077e24 */ /* 0x000fc6000f8e00ff */
[----:B------:R-:W3:Y:S04]  /*ef20*/  LDL.LU R250, [R1+0x78] ;  /* 0x0000780001fa7983 */ /* 0x000ee80000300800 */
[----:B------:R1:W-:Y:S04]  /*ef30*/  LDGSTS.E [R6+0x7400], [R12.64], P2 ;  /* 0x074000000c067fae */ /* 0x0003e80009121848 */
[----:B------:R-:W3:Y:S04]  /*ef40*/  LDL.LU R251, [R1+0x7c] ;  /* 0x00007c0001fb7983 */ /* 0x000ee80000300800 */
[----:B------:R4:W-:Y:S01]  /*ef50*/  LDGSTS.E [R6+0x7600], [R8.64], P2 ;  /* 0x0760000008067fae */ /* 0x0009e20009121848 */
[----:B-1----:R-:W-:-:S03]  /*ef60*/  LOP3.LUT R36, R36, 0x7f, RZ, 0xc0, !PT ;  /* 0x0000007f24247812 */ /* 0x002fc600078ec0ff */
[----:B------:R-:W3:Y:S02]  /*ef70*/  LDL R56, [R1+0x3ac] ;  /* 0x0003ac0001387983 */ /* 0x000ee40000100800 */
[----:B------:R-:W-:Y:S01]  /*ef80*/  IMAD.SHL.U32 R36, R36, 0x4, RZ ;  /* 0x0000000424247824 */ /* 0x000fe200078e00ff */
[C---:B------:R-:W-:Y:S02]  /*ef90*/  IADD3 R12, P6, R4.reuse, R188, RZ ;  /* 0x000000bc040c7210 */ /* 0x040fe40007fde0ff */
[----:B----4-:R-:W-:Y:S02]  /*efa0*/  IADD3 R8, P2, R4, R59, RZ ;  /* 0x0000003b04087210 */ /* 0x010fe40007f5e0ff */
[----:B------:R-:W-:Y:S01]  /*efb0*/  LOP3.LUT R36, R36, 0x40, RZ, 0x3c, !PT ;  /* 0x0000004024247812 */ /* 0x000fe200078e3cff */
[C---:B------:R-:W-:Y:S01]  /*efc0*/  IMAD.X R13, R5.reuse, 0x1, R58, P6 ;  /* 0x00000001050d7824 */ /* 0x040fe200030e063a */
[----:B------:R-:W-:Y:S01]  /*efd0*/  HMMA.1688.F32.TF32 R196, R180, R10, R228 ;  /* 0x0000000ab4c4723c */ /* 0x000fe200000810e4 */
[----:B------:R-:W-:-:S02]  /*efe0*/  IMAD.X R9, R5, 0x1, R21, P2 ;  /* 0x0000000105097824 */ /* 0x000fc400010e0615 */
[----:B------:R-:W-:Y:S01]  /*eff0*/  IMAD R6, R7, 0x8000, R36 ;  /* 0x0000800007067824 */ /* 0x000fe200078e0224 */
[----:B------:R-:W4:Y:S04]  /*f000*/  LDL R21, [R1+0x3f0] ;  /* 0x0003f00001157983 */ /* 0x000f280000100800 */
[----:B------:R-:W4:Y:S04]  /*f010*/  LDL R36, [R1+0x3e8] ;  /* 0x0003e80001247983 */ /* 0x000f280000100800 */
[----:B------:R-:W4:Y:S04]  /*f020*/  LDL.LU R228, [R1+0x60] ;  /* 0x0000600001e47983 */ /* 0x000f280000300800 */
[----:B------:R-:W4:Y:S04]  /*f030*/  LDL.LU R229, [R1+0x64] ;  /* 0x0000640001e57983 */ /* 0x000f280000300800 */
[----:B------:R1:W-:Y:S04]  /*f040*/  LDGSTS.E [R6+0x800], [R12.64], P5 ;  /* 0x008000000c067fae */ /* 0x0003e8000a921848 */
[----:B------:R-:W4:Y:S04]  /*f050*/  LDL.LU R230, [R1+0x68] ;  /* 0x0000680001e67983 */ /* 0x000f280000300800 */
[----:B------:R-:W4:Y:S01]  /*f060*/  LDL.LU R231, [R1+0x6c] ;  /* 0x00006c0001e77983 */ /* 0x000f220000300800 */
[----:B-1----:R-:W-:-:S03]  /*f070*/  IADD3 R12, P2, R4, R20, RZ ;  /* 0x00000014040c7210 */ /* 0x002fc60007f5e0ff */
[----:B------:R1:W-:Y:S04]  /*f080*/  LDGSTS.E [R6+0xa00], [R8.64], P5 ;  /* 0x00a0000008067fae */ /* 0x0003e8000a921848 */
[----:B------:R-:W4:Y:S01]  /*f090*/  LDL R20, [R1+0x3e4] ;  /* 0x0003e40001147983 */ /* 0x000f220000100800 */
[----:B--2---:R-:W-:-:S03]  /*f0a0*/  IMAD.X R13, R5, 0x1, R16, P2 ;  /* 0x00000001050d7824 */ /* 0x004fc600010e0610 */
[----:B------:R-:W2:Y:S01]  /*f0b0*/  LDL R16, [R1+0x3ec] ;  /* 0x0003ec0001107983 */ /* 0x000ea20000100800 */
[----:B-1----:R-:W-:-:S03]  /*f0c0*/  IADD3 R8, P5, R4, R57, RZ ;  /* 0x0000003904087210 */ /* 0x002fc60007fbe0ff */
[----:B------:R-:W2:Y:S04]  /*f0d0*/  LDL.LU R204, [R1+0x50] ;  /* 0x0000500001cc7983 */ /* 0x000ea80000300800 */
[----:B------:R-:W2:Y:S04]  /*f0e0*/  LDL.LU R205, [R1+0x54] ;  /* 0x0000540001cd7983 */ /* 0x000ea80000300800 */
[----:B------:R-:W2:Y:S04]  /*f0f0*/  LDL.LU R206, [R1+0x58] ;  /* 0x0000580001ce7983 */ /* 0x000ea80000300800 */
[----:B------:R-:W2:Y:S04]  /*f100*/  LDL.LU R207, [R1+0x5c] ;  /* 0x00005c0001cf7983 */ /* 0x000ea80000300800 */
[----:B------:R-:W2:Y:S04]  /*f110*/  LDL.LU R200, [R1+0x40] ;  /* 0x0000400001c87983 */ /* 0x000ea80000300800 */
[----:B------:R-:W2:Y:S04]  /*f120*/  LDL.LU R201, [R1+0x44] ;  /* 0x0000440001c97983 */ /* 0x000ea80000300800 */
[----:B------:R-:W2:Y:S04]  /*f130*/  LDL.LU R202, [R1+0x48] ;  /* 0x0000480001ca7983 */ /* 0x000ea80000300800 */
[----:B------:R-:W2:Y:S01]  /*f140*/  LDL.LU R203, [R1+0x4c] ;  /* 0x00004c0001cb7983 */ /* 0x000ea20000300800 */
[----:B---3--:R-:W-:-:S03]  /*f150*/  IMAD.X R9, R5, 0x1, R56, P5 ;  /* 0x0000000105097824 */ /* 0x008fc600028e0638 */
[----:B------:R-:W3:Y:S01]  /*f160*/  LDL R190, [R1+0x428] ;  /* 0x0004280001be7983 */ /* 0x000ee20000100800 */
[C---:B------:R-:W-:Y:S03]  /*f170*/  HMMA.1688.F32.TF32 R192, R180.reuse, R14, R156 ;  /* 0x0000000eb4c0723c */ /* 0x040fe6000008109c */
[----:B------:R4:W-:Y:S04]  /*f180*/  LDGSTS.E [R6+0x1800], [R12.64], P4 ;  /* 0x018000000c067fae */ /* 0x0009e8000a121848 */
[----:B------:R1:W-:Y:S01]  /*f190*/  LDGSTS.E [R6+0x1a00], [R8.64], P4 ;  /* 0x01a0000008067fae */ /* 0x0003e2000a121848 */
[----:B------:R-:W-:Y:S03]  /*f1a0*/  HMMA.1688.F32.TF32 R156, R180, R18, R248 ;  /* 0x00000012b49c723c */ /* 0x000fe600000810f8 */
[----:B------:R-:W3:Y:S01]  /*f1b0*/  LDL R189, [R1+0x430] ;  /* 0x0004300001bd7983 */ /* 0x000ee20000100800 */
[----:B----4-:R-:W-:-:S03]  /*f1c0*/  IADD3 R12, P5, R4, R21, RZ ;  /* 0x00000015040c7210 */ /* 0x010fc60007fbe0ff */
[----:B------:R-:W4:Y:S01]  /*f1d0*/  LDL R188, [R1+0x424] ;  /* 0x0004240001bc7983 */ /* 0x000f220000100800 */
[----:B-1----:R-:W-:-:S03]  /*f1e0*/  IADD3 R8, P4, R4, R36, RZ ;  /* 0x0000002404087210 */ /* 0x002fc60007f9e0ff */
[----:B------:R-:W4:Y:S04]  /*f1f0*/  LDL R21, [R1+0x42c] ;  /* 0x00042c0001157983 */ /* 0x000f280000100800 */
[----:B------:R-:W4:Y:S04]  /*f200*/  LDL.LU R248, [R1+0x30] ;  /* 0x0000300001f87983 */ /* 0x000f280000300800 */
[----:B------:R-:W4:Y:S04]  /*f210*/  LDL.LU R249, [R1+0x34] ;  /* 0x0000340001f97983 */ /* 0x000f280000300800 */
[----:B------:R-:W4:Y:S04]  /*f220*/  LDL.LU R250, [R1+0x38] ;  /* 0x0000380001fa7983 */ /* 0x000f280000300800 */
[----:B------:R-:W4:Y:S01]  /*f230*/  LDL.LU R251, [R1+0x3c] ;  /* 0x00003c0001fb7983 */ /* 0x000f220000300800 */
[----:B------:R-:W-:Y:S03]  /*f240*/  HMMA.1688.F32.TF32 R56, R180, R22, R228 ;  /* 0x00000016b438723c */ /* 0x000fe600000810e4 */
[----:B------:R-:W4:Y:S01]  /*f250*/  LDL R36, [R1+0x470] ;  /* 0x0004700001247983 */ /* 0x000f220000100800 */
[----:B------:R-:W-:-:S03]  /*f260*/  IMAD.X R9, R5, 0x1, R20, P4 ;  /* 0x0000000105097824 */ /* 0x000fc600020e0614 */
[----:B------:R-:W4:Y:S01]  /*f270*/  LDL R20, [R1+0x468] ;  /* 0x0004680001147983 */ /* 0x000f220000100800 */
[----:B------:R-:W-:-:S03]  /*f280*/  ISETP.GT.AND P6, PT, R2, 0x12, PT ;  /* 0x000000120200780c */ /* 0x000fc60003fc4270 */
[----:B------:R1:W-:Y:S01]  /*f290*/  LDGSTS.E [R6+0x2800], [R8.64], P1 ;  /* 0x0280000008067fae */ /* 0x0003e20008921848 */
[----:B--2---:R-:W-:-:S03]  /*f2a0*/  IMAD.X R13, R5, 0x1, R16, P5 ;  /* 0x00000001050d7824 */ /* 0x004fc600028e0610 */
[----:B------:R-:W2:Y:S04]  /*f2b0*/  LDL R16, [R1+0x464] ;  /* 0x0004640001107983 */ /* 0x000ea80000100800 */
[----:B------:R-:W2:Y:S04]  /*f2c0*/  LDL.LU R228, [R1] ;  /* 0x0000000001e47983 */ /* 0x000ea80000300800 */
[----:B------:R-:W2:Y:S04]  /*f2d0*/  LDL.LU R229, [R1+0x4] ;  /* 0x0000040001e57983 */ /* 0x000ea80000300800 */
[----:B------:R-:W2:Y:S04]  /*f2e0*/  LDL.LU R230, [R1+0x8] ;  /* 0x0000080001e67983 */ /* 0x000ea80000300800 */
[----:B------:R-:W2:Y:S01]  /*f2f0*/  LDL.LU R231, [R1+0xc] ;  /* 0x00000c0001e77983 */ /* 0x000ea20000300800 */
[----:B------:R-:W-:-:S02]  /*f300*/  SEL R7, RZ, 0x4, !P6 ;  /* 0x00000004ff077807 */ /* 0x000fc40007000000 */
[C---:B------:R-:W-:Y:S01]  /*f310*/  ISETP.GT.AND P6, PT, R2.reuse, 0x16, PT ;  /* 0x000000160200780c */ /* 0x040fe20003fc4270 */
[----:B------:R3:W-:Y:S01]  /*f320*/  LDGSTS.E [R6+0x2a00], [R12.64], P1 ;  /* 0x02a000000c067fae */ /* 0x0007e20008921848 */
[----:B------:R-:W-:Y:S02]  /*f330*/  SEL R7, R7, RZ, !P0 ;  /* 0x000000ff07077207 */ /* 0x000fe40004000000 */
[C---:B------:R-:W-:Y:S01]  /*f340*/  ISETP.GT.AND P5, PT, R2.reuse, 0x1e, PT ;  /* 0x0000001e0200780c */ /* 0x040fe20003fa4270 */
[----:B------:R-:W-:Y:S01]  /*f350*/  HMMA.1688.F32.TF32 R184, R216, R10, R184 ;  /* 0x0000000ad8b8723c */ /* 0x000fe200000810b8 */
[----:B------:R-:W-:Y:S01]  /*f360*/  ISETP.NE.U32.AND P2, PT, R7, RZ, PT ;  /* 0x000000ff0700720c */ /* 0x000fe20003f45070 */
[----:B------:R-:W2:Y:S01]  /*f370*/  LDL R191, [R1+0x4b8] ;  /* 0x0004b80001bf7983 */ /* 0x000ea20000100800 */
[----:B------:R-:W-:Y:S02]  /*f380*/  SEL R7, RZ, 0x4, !P6 ;  /* 0x00000004ff077807 */ /* 0x000fe40007000000 */
[----:B------:R-:W-:-:S02]  /*f390*/  ISETP.GT.AND P6, PT, R2, 0x1a, PT ;  /* 0x0000001a0200780c */ /* 0x000fc40003fc4270 */
[----:B------:R-:W-:-:S04]  /*f3a0*/  SEL R7, R7, RZ, !P0 ;  /* 0x000000ff07077207 */ /* 0x000fc80004000000 */
[----:B------:R-:W-:Y:S02]  /*f3b0*/  ISETP.NE.U32.AND P4, PT, R7, RZ, PT ;  /* 0x000000ff0700720c */ /* 0x000fe40003f85070 */
[----:B------:R-:W-:Y:S01]  /*f3c0*/  SEL R7, RZ, 0x4, !P6 ;  /* 0x00000004ff077807 */ /* 0x000fe20007000000 */
[----:B------:R-:W-:Y:S01]  /*f3d0*/  HMMA.1688.F32.TF32 R44, R216, R14, R44 ;  /* 0x0000000ed82c723c */ /* 0x000fe2000008102c */
[----:B-1----:R-:W-:Y:S02]  /*f3e0*/  SEL R8, RZ, 0x4, !P5 ;  /* 0x00000004ff087807 */ /* 0x002fe40006800000 */
[----:B------:R-:W-:Y:S02]  /*f3f0*/  SEL R7, R7, RZ, !P0 ;  /* 0x000000ff07077207 */ /* 0x000fe40004000000 */
[----:B---3--:R-:W-:Y:S02]  /*f400*/  IADD3 R12, P1, R4, R190, RZ ;  /* 0x000000be040c7210 */ /* 0x008fe40007f3e0ff */
[----:B------:R-:W-:Y:S01]  /*f410*/  ISETP.NE.U32.AND P5, PT, R7, RZ, PT ;  /* 0x000000ff0700720c */ /* 0x000fe20003fa5070 */
[----:B------:R-:W-:Y:S01]  /*f420*/  HMMA.1688.F32.TF32 R216, R180, R26, R204 ;  /* 0x0000001ab4d8723c */ /* 0x000fe200000810cc */
[----:B------:R-:W3:Y:S01]  /*f430*/  LDL R204, [R1+0x46c] ;  /* 0x00046c0001cc7983 */ /* 0x000ee20000100800 */
[----:B------:R-:W-:-:S02]  /*f440*/  SEL R7, R8, RZ, !P0 ;  /* 0x000000ff08077207 */ /* 0x000fc40004000000 */
[C---:B------:R-:W-:Y:S01]  /*f450*/  IADD3 R8, P6, R4.reuse, R189, RZ ;  /* 0x000000bd04087210 */ /* 0x040fe20007fde0ff */
[C---:B----4-:R-:W-:Y:S01]  /*f460*/  IMAD.X R13, R5.reuse, 0x1, R188, P1 ;  /* 0x00000001050d7824 */ /* 0x050fe200008e06bc */
[----:B------:R-:W4:Y:S03]  /*f470*/  LDL R190, [R1+0x4c4] ;  /* 0x0004c40001be7983 */ /* 0x000f260000100800 */
[----:B------:R-:W-:Y:S01]  /*f480*/  IMAD.X R9, R5, 0x1, R21, P6 ;  /* 0x0000000105097824 */ /* 0x000fe200030e0615 */
[----:B------:R1:W-:Y:S01]  /*f490*/  LDGSTS.E [R6+0x3800], [R12.64], P3 ;  /* 0x038000000c067fae */ /* 0x0003e20009921848 */
[C---:B------:R-:W-:Y:S03]  /*f4a0*/  HMMA.1688.F32.TF32 R224, R180.reuse, R30, R200 ;  /* 0x0000001eb4e0723c */ /* 0x040fe600000810c8 */
[----:B------:R-:W3:Y:S04]  /*f4b0*/  LDL R21, [R1+0x4a0] ;  /* 0x0004a00001157983 */ /* 0x000ee80000100800 */
[----:B------:R1:W-:Y:S01]  /*f4c0*/  LDGSTS.E [R6+0x3a00], [R8.64], P3 ;  /* 0x03a0000008067fae */ /* 0x0003e20009921848 */
[----:B------:R-:W-:Y:S01]  /*f4d0*/  HMMA.1688.F32.TF32 R248, R180, R34, R248 ;  /* 0x00000022b4f8723c */ /* 0x000fe200000810f8 */
[----:B-1----:R-:W-:-:S02]  /*f4e0*/  IADD3 R12, P6, R4, R20, RZ ;  /* 0x00000014040c7210 */ /* 0x002fc40007fde0ff */
[----:B------:R-:W4:Y:S04]  /*f4f0*/  LDL R20, [R1+0x4ac] ;  /* 0x0004ac0001147983 */ /* 0x000f280000100800 */
[----:B------:R-:W4:Y:S04]  /*f500*/  LDL.LU R200, [R1+0x228] ;  /* 0x0002280001c87983 */ /* 0x000f280000300800 */
[----:B------:R-:W4:Y:S04]  /*f510*/  LDL.LU R201, [R1+0x22c] ;  /* 0x00022c0001c97983 */ /* 0x000f280000300800 */
[----:B------:R-:W4:Y:S04]  /*f520*/  LDL.LU R202, [R1+0x230] ;  /* 0x0002300001ca7983 */ /* 0x000f280000300800 */
[----:B------:R-:W4:Y:S04]  /*f530*/  LDL.LU R203, [R1+0x234] ;  /* 0x0002340001cb7983 */ /* 0x000f280000300800 */
[----:B------:R-:W4:Y:S01]  /*f540*/  LDL R189, [R1+0x504] ;  /* 0x0005040001bd7983 */ /* 0x000f220000100800 */
[----:B------:R-:W-:Y:S01]  /*f550*/  IADD3 R8, P3, R4, R36, RZ ;  /* 0x0000002404087210 */ /* 0x000fe20007f7e0ff */
[----:B--2---:R-:W-:-:S02]  /*f560*/  IMAD.X R13, R5, 0x1, R16, P6 ;  /* 0x00000001050d7824 */ /* 0x004fc400030e0610 */
[----:B------:R-:W2:Y:S01]  /*f570*/  LDL R16, [R1+0x4f8] ;  /* 0x0004f80001107983 */ /* 0x000ea20000100800 */
[----:B------:R-:W-:Y:S01]  /*f580*/  HMMA.1688.F32.TF32 R180, R180, R38, R228 ;  /* 0x00000026b4b4723c */ /* 0x000fe200000810e4 */
[C---:B------:R-:W-:Y:S02]  /*f590*/  ISETP.GT.AND P6, PT, R2.reuse, 0x3, PT ;  /* 0x000000030200780c */ /* 0x040fe40003fc4270 */
[----:B------:R1:W-:Y:S11]  /*f5a0*/  LDGSTS.E [R6+0x4800], [R12.64], P2 ;  /* 0x048000000c067fae */ /* 0x0003f60009121848 */
[----:B------:R-:W-:Y:S09]  /*f5b0*/  @!UPT UIADD3 URZ, URZ, URZ, URZ ;  /* 0x0000003f3f3ff290 */ /* 0x000ff2000fffe03f */
[----:B------:R1:W-:Y:S04]  /*f5c0*/  STL.64 [R1+0x20], R180 ;  /* 0x000020b401007387 */ /* 0x0003e80000100a00 */
[----:B------:R1:W-:Y:S04]  /*f5d0*/  STL.64 [R1+0x28], R182 ;  /* 0x000028b601007387 */ /* 0x0003e80000100a00 */
[----:B------:R-:W2:Y:S04]  /*f5e0*/  LDL R188, [R1+0x4e0] ;  /* 0x0004e00001bc7983 */ /* 0x000ea80000100800 */
[----:B------:R-:W2:Y:S04]  /*f5f0*/  LDL.LU R228, [R1+0x218] ;  /* 0x0002180001e47983 */ /* 0x000ea80000300800 */
[----:B------:R-:W2:Y:S04]  /*f600*/  LDL.LU R229, [R1+0x21c] ;  /* 0x00021c0001e57983 */ /* 0x000ea80000300800 */
[----:B------:R-:W2:Y:S04]  /*f610*/  LDL.LU R230, [R1+0x220] ;  /* 0x0002200001e67983 */ /* 0x000ea80000300800 */
[----:B------:R-:W2:Y:S04]  /*f620*/  LDL.LU R231, [R1+0x224] ;  /* 0x0002240001e77983 */ /* 0x000ea80000300800 */
[----:B------:R-:W2:Y:S01]  /*f630*/  LDL R36, [R1+0x4ec] ;  /* 0x0004ec0001247983 */ /* 0x000ea20000100800 */
[----:B---3--:R-:W-:Y:S01]  /*f640*/  IMAD.X R9, R5, 0x1, R204, P3 ;  /* 0x0000000105097824 */ /* 0x008fe200018e06cc */
[----:B------:R-:W-:-:S02]  /*f650*/  ISETP.GT.AND P3, PT, R2, 0x7, PT ;  /* 0x000000070200780c */ /* 0x000fc40003f64270 */
[----:B------:R-:W-:Y:S01]  /*f660*/  ISETP.NE.U32.AND P1, PT, R7, RZ, PT ;  /* 0x000000ff0700720c */ /* 0x000fe20003f25070 */
[----:B-1----:R-:W3:Y:S01]  /*f670*/  LDL R181, [R1+0x540] ;  /* 0x0005400001b57983 */ /* 0x002ee20000100800 */
[----:B------:R-:W-:Y:S02]  /*f680*/  SEL R7, RZ, 0x4, !P6 ;  /* 0x00000004ff077807 */ /* 0x000fe40007000000 */
[----:B------:R-:W-:Y:S01]  /*f690*/  SEL R13, RZ, 0x4, !P3 ;  /* 0x00000004ff0d7807 */ /* 0x000fe20005800000 */
[----:B------:R1:W-:Y:S01]  /*f6a0*/  LDGSTS.E [R6+0x4a00], [R8.64], P2 ;  /* 0x04a0000008067fae */ /* 0x0003e20009121848 */
[C---:B------:R-:W-:Y:S02]  /*f6b0*/  IADD3 R12, P2, R4.reuse, R191, RZ ;  /* 0x000000bf040c7210 */ /* 0x040fe40007f5e0ff */
[----:B-1----:R-:W-:Y:S02]  /*f6c0*/  SEL R9, R7, RZ, !P0 ;  /* 0x000000ff07097207 */ /* 0x002fe40004000000 */
[----:B----4-:R-:W-:-:S02]  /*f6d0*/  IADD3 R8, P6, R4, R190, RZ ;  /* 0x000000be04087210 */ /* 0x010fc40007fde0ff */
[----:B------:R-:W-:Y:S01]  /*f6e0*/  SEL R7, R13, RZ, !P0 ;  /* 0x000000ff0d077207 */ /* 0x000fe20004000000 */
[----:B------:R-:W-:Y:S01]  /*f6f0*/  IMAD.X R13, R5, 0x1, R21, P2 ;  /* 0x00000001050d7824 */ /* 0x000fe200010e0615 */
[----:B------:R-:W-:Y:S01]  /*f700*/  ISETP.NE.U32.AND P2, PT, R9, RZ, PT ;  /* 0x000000ff0900720c */ /* 0x000fe20003f45070 */
[----:B------:R-:W-:Y:S01]  /*f710*/  IMAD.X R9, R5, 0x1, R20, P6 ;  /* 0x0000000105097824 */ /* 0x000fe200030e0614 */
[----:B------:R-:W4:Y:S01]  /*f720*/  LDL R21, [R1+0x544] ;  /* 0x0005440001157983 */ /* 0x000f220000100800 */
[----:B------:R-:W-:Y:S03]  /*f730*/  HMMA.1688.F32.TF32 R200, R160, R10, R200 ;  /* 0x0000000aa0c8723c */ /* 0x000fe600000810c8 */
[----:B------:R-:W3:Y:S04]  /*f740*/  LDL R20, [R1+0x520] ;  /* 0x0005200001147983 */ /* 0x000ee80000100800 */
[----:B------:R4:W-:Y:S04]  /*f750*/  LDGSTS.E [R6+0x5800], [R12.64], P4 ;  /* 0x058000000c067fae */ /* 0x0009e8000a121848 */
[----:B------:R1:W-:Y:S02]  /*f760*/  LDGSTS.E [R6+0x5a00], [R8.64], P4 ;  /* 0x05a0000008067fae */ /* 0x0003e4000a121848 */
[----:B-1----:R-:W-:-:S02]  /*f770*/  IADD3 R8, P4, R4, R189, RZ ;  /* 0x000000bd04087210 */ /* 0x002fc40007f9e0ff */
[----:B--2---:R-:W-:Y:S02]  /*f780*/  IADD3 R10, P6, R4, R16, RZ ;  /* 0x00000010040a7210 */ /* 0x004fe40007fde0ff */
[----:B------:R-:W2:Y:S04]  /*f790*/  LDL R16, [R1+0x52c] ;  /* 0x00052c0001107983 */ /* 0x000ea80000100800 */
[----:B------:R-:W2:Y:S04]  /*f7a0*/  LDL.LU R212, [R1+0x80] ;  /* 0x0000800001d47983 */ /* 0x000ea80000300800 */
[----:B------:R-:W2:Y:S04]  /*f7b0*/  LDL.LU R213, [R1+0x84] ;  /* 0x0000840001d57983 */ /* 0x000ea80000300800 */
[----:B------:R-:W2:Y:S04]  /*f7c0*/  LDL.LU R214, [R1+0x88] ;  /* 0x0000880001d67983 */ /* 0x000ea80000300800 */
[----:B------:R-:W2:Y:S04]  /*f7d0*/  LDL.LU R215, [R1+0x8c] ;  /* 0x00008c0001d77983 */ /* 0x000ea80000300800 */
[----:B------:R-:W2:Y:S01]  /*f7e0*/  LDL R180, [R1+0x380] ;  /* 0x0003800001b47983 */ /* 0x000ea20000100800 */
[----:B------:R-:W-:Y:S03]  /*f7f0*/  HMMA.1688.F32.TF32 R204, R160, R14, R228 ;  /* 0x0000000ea0cc723c */ /* 0x000fe600000810e4 */
[----:B------:R-:W2:Y:S01]  /*f800*/  LDL R14, [R1+0x378] ;  /* 0x00037800010e7983 */ /* 0x000ea20000100800 */
[----:B------:R-:W-:-:S03]  /*f810*/  IMAD.X R9, R5, 0x1, R36, P4 ;  /* 0x0000000105097824 */ /* 0x000fc600020e0624 */
[----:B------:R-:W2:Y:S04]  /*f820*/  LDL R36, [R1+0x374] ;  /* 0x0003740001247983 */ /* 0x000ea80000100800 */
[----:B------:R-:W2:Y:S04]  /*f830*/  LDL.LU R228, [R1+0xb8] ;  /* 0x0000b80001e47983 */ /* 0x000ea80000300800 */
[----:B------:R-:W2:Y:S04]  /*f840*/  LDL.LU R229, [R1+0xbc] ;  /* 0x0000bc0001e57983 */ /* 0x000ea80000300800 */
[----:B------:R-:W2:Y:S04]  /*f850*/  LDL.LU R230, [R1+0xc0] ;  /* 0x0000c00001e67983 */ /* 0x000ea80000300800 */
[----:B------:R-:W2:Y:S01]  /*f860*/  LDL.LU R231, [R1+0xc4] ;  /* 0x0000c40001e77983 */ /* 0x000ea20000300800 */
[----:B------:R-:W-:Y:S01]  /*f870*/  IMAD.X R11, R5, 0x1, R188, P6 ;  /* 0x00000001050b7824 */ /* 0x000fe200030e06bc */
[----:B------:R-:W-:-:S02]  /*f880*/  ISETP.GT.AND P4, PT, R2, 0xf, PT ;  /* 0x0000000f0200780c */ /* 0x000fc40003f84270 */
[----:B------:R-:W-:Y:S01]  /*f890*/  ISETP.NE.U32.AND P3, PT, R7, RZ, PT ;  /* 0x000000ff0700720c */ /* 0x000fe20003f65070 */
[----:B------:R-:W2:Y:S01]  /*f8a0*/  LDL.LU R188, [R1+0xa8] ;  /* 0x0000a80001bc7983 */ /* 0x000ea20000300800 */
[----:B------:R-:W-:-:S03]  /*f8b0*/  SEL R7, RZ, 0x4, !P4 ;  /* 0x00000004ff077807 */ /* 0x000fc60006000000 */
[----:B------:R1:W-:Y:S01]  /*f8c0*/  LDGSTS.E [R6+0x6800], [R10.64], P5 ;  /* 0x068000000a067fae */ /* 0x0003e2000a921848 */
[----:B------:R-:W-:-:S03]  /*f8d0*/  SEL R7, R7, RZ, !P0 ;  /* 0x000000ff07077207 */ /* 0x000fc60004000000 */
[----:B------:R3:W-:Y:S01]  /*f8e0*/  LDGSTS.E [R6+0x6a00], [R8.64], P5 ;  /* 0x06a0000008067fae */ /* 0x0007e2000a921848 */
[----:B------:R-:W-:-:S03]  /*f8f0*/  ISETP.GT.AND P6, PT, R2, 0xb, PT ;  /* 0x0000000b0200780c */ /* 0x000fc60003fc4270 */
[----:B------:R-:W4:Y:S04]  /*f900*/  S2R R222, SR_TID.X ;  /* 0x0000000000de7919 */ /* 0x000f280000002100 */
[----:B------:R-:W2:Y:S01]  /*f910*/  LDL.LU R189, [R1+0xac] ;  /* 0x0000ac0001bd7983 */ /* 0x000ea20000300800 */
[----:B---3--:R-:W-:-:S03]  /*f920*/  IADD3 R8, P4, R4, R181, RZ ;  /* 0x000000b504087210 */ /* 0x008fc60007f9e0ff */
[----:B------:R-:W3:Y:S01]  /*f930*/  LDL.LU R190, [R1+0xb0] ;  /* 0x0000b00001be7983 */ /* 0x000ee20000300800 */
[----:B-1----:R-:W-:Y:S01]  /*f940*/  SEL R10, RZ, 0x4, !P6 ;  /* 0x00000004ff0a7807 */ /* 0x002fe20007000000 */
[----:B------:R-:W-:Y:S02]  /*f950*/  IMAD.X R9, R5, 0x1, R20, P4 ;  /* 0x0000000105097824 */ /* 0x000fe400020e0614 */
[----:B------:R-:W3:Y:S01]  /*f960*/  LDL.LU R191, [R1+0xb4] ;  /* 0x0000b40001bf7983 */ /* 0x000ee20000300800 */
[----:B------:R-:W-:-:S03]  /*f970*/  ISETP.NE.U32.AND P4, PT, R7, RZ, PT ;  /* 0x000000ff0700720c */ /* 0x000fc60003f85070 */
[----:B------:R-:W3:Y:S01]  /*f980*/  LDL R7, [R1+0x37c] ;  /* 0x00037c0001077983 */ /* 0x000ee20000100800 */
[----:B----4-:R-:W-:-:S03]  /*f990*/  IADD3 R12, P6, R4, R21, RZ ;  /* 0x00000015040c7210 */ /* 0x010fc60007fde0ff */
[----:B------:R1:W-:Y:S01]  /*f9a0*/  LDGSTS.E [R6+0x7800], [R8.64], P1 ;  /* 0x0780000008067fae */ /* 0x0003e20008921848 */
[----:B------:R-:W-:Y:S02]  /*f9b0*/  LOP3.LUT R222, R222, 0x7f, RZ, 0xc0, !PT ;  /* 0x0000007fdede7812 */ /* 0x000fe400078ec0ff */
[----:B------:R-:W-:-:S03]  /*f9c0*/  SEL R10, R10, RZ, !P0 ;  /* 0x000000ff0a0a7207 */ /* 0x000fc60004000000 */
[----:B------:R-:W-:Y:S01]  /*f9d0*/  IMAD.SHL.U32 R222, R222, 0x4, RZ ;  /* 0x00000004dede7824 */ /* 0x000fe200078e00ff */
[----:B------:R-:W-:Y:S01]  /*f9e0*/  ISETP.NE.U32.AND P5, PT, R10, RZ, PT ;  /* 0x000000ff0a00720c */ /* 0x000fe20003fa5070 */
[----:B--2---:R-:W-:Y:S01]  /*f9f0*/  HMMA.1688.F32.TF32 R212, R160, R18, R212 ;  /* 0x00000012a0d4723c */ /* 0x004fe200000810d4 */
[----:B------:R-:W-:-:S05]  /*fa00*/  IMAD.X R13, R5, 0x1, R16, P6 ;  /* 0x00000001050d7824 */ /* 0x000fca00030e0610 */
[----:B------:R2:W-:Y:S01]  /*fa10*/  LDGSTS.E [R6+0x7a00], [R12.64], P1 ;  /* 0x07a000000c067fae */ /* 0x0005e20008921848 */
[----:B-1----:R-:W-:Y:S11]  /*fa20*/  IADD3 R8, P1, R4, R180, RZ ;  /* 0x000000b404087210 */ /* 0x002ff60007f3e0ff */
[----:B------:R-:W-:Y:S05]  /*fa30*/  @!UPT UIADD3 URZ, URZ, URZ, URZ ;  /* 0x0000003f3f3ff290 */ /* 0x000fea000fffe03f */
[----:B------:R-:W-:Y:S04]  /*fa40*/  STL.64 [R1+0x80], R212 ;  /* 0x000080d401007387 */ /* 0x000fe80000100a00 */
[----:B------:R-:W-:Y:S04]  /*fa50*/  STL.64 [R1+0x88], R214 ;  /* 0x000088d601007387 */ /* 0x000fe80000100a00 */
[----:B------:R-:W4:Y:S04]  /*fa60*/  LDL R21, [R1+0x3b8] ;  /* 0x0003b80001157983 */ /* 0x000f280000100800 */
[----:B------:R-:W4:Y:S01]  /*fa70*/  LDL R20, [R1+0x3c0] ;  /* 0x0003c00001147983 */ /* 0x000f220000100800 */
[----:B--2---:R-:W-:-:S03]  /*fa80*/  IMAD.U32 R6, RZ, RZ, UR5 ;  /* 0x00000005ff067e24 */ /* 0x004fc6000f8e00ff */
[----:B------:R-:W2:Y:S04]  /*fa90*/  LDL R15, [R1+0x3bc] ;  /* 0x0003bc00010f7983 */ /* 0x000ea80000100800 */
[----:B------:R-:W2:Y:S01]  /*faa0*/  LDL R16, [R1+0x3b4] ;  /* 0x0003b40001107983 */ /* 0x000ea20000100800 */
[----:B------:R-:W-:Y:S02]  /*fab0*/  IADD3 R10, P6, R4, R14, RZ ;  /* 0x0000000e040a7210 */ /* 0x000fe40007fde0ff */
[----:B------:R-:W-:Y:S01]  /*fac0*/  LOP3.LUT R14, R222, 0x60, RZ, 0x3c, !PT ;  /* 0x00000060de0e7812 */ /* 0x000fe200078e3cff */
[----:B------:R-:W2:Y:S01]  /*fad0*/  LDL R19, [R1+0x400] ;  /* 0x0004000001137983 */ /* 0x000ea20000100800 */
[----:B------:R-:W-:Y:S03]  /*fae0*/  HMMA.1688.F32.TF32 R180, R160, R22, R228 ;  /* 0x00000016a0b4723c */ /* 0x000fe600000810e4 */
[----:B------:R-:W-:-:S02]  /*faf0*/  IMAD R6, R6, 0x8000, R14 ;  /* 0x0000800006067824 */ /* 0x000fc400078e020e */
[----:B------:R-:W2:Y:S11]  /*fb00*/  LDL R14, [R1+0x3f8] ;  /* 0x0003f800010e7983 */ /* 0x000eb60000100800 */
[----:B------:R-:W-:Y:S07]  /*fb10*/  @!UPT UIADD3 URZ, URZ, URZ, URZ ;  /* 0x0000003f3f3ff290 */ /* 0x000fee000fffe03f */
[----:B------:R-:W-:Y:S04]  /*fb20*/  STL.64 [R1+0x70], R180 ;  /* 0x000070b401007387 */ /* 0x000fe80000100a00 */
[----:B------:R-:W-:Y:S04]  /*fb30*/  STL.64 [R1+0x78], R182 ;  /* 0x000078b601007387 */ /* 0x000fe80000100a00 */
[----:B------:R-:W2:Y:S04]  /*fb40*/  LDL R13, [R1+0x3f4] ;  /* 0x0003f400010d7983 */ /* 0x000ea80000100800 */
[----:B------:R-:W2:Y:S04]  /*fb50*/  LDL.LU R228, [R1+0x98] ;  /* 0x0000980001e47983 */ /* 0x000ea80000300800 */
[----:B------:R-:W2:Y:S04]  /*fb60*/  LDL.LU R229, [R1+0x9c] ;  /* 0x00009c0001e57983 */ /* 0x000ea80000300800 */
[----:B------:R-:W2:Y:S04]  /*fb70*/  LDL.LU R230, [R1+0xa0] ;  /* 0x0000a00001e67983 */ /* 0x000ea80000300800 */
[----:B------:R-:W2:Y:S01]  /*fb80*/  LDL.LU R231, [R1+0xa4] ;  /* 0x0000a40001e77983 */ /* 0x000ea20000300800 */
[----:B------:R-:W-:-:S02]  /*fb90*/  IMAD.X R11, R5, 0x1, R36, P6 ;  /* 0x00000001050b7824 */ /* 0x000fc400030e0624 */
[----:B---3--:R-:W-:Y:S01]  /*fba0*/  IMAD.X R9, R5, 0x1, R7, P1 ;  /* 0x0000000105097824 */ /* 0x008fe200008e0607 */
[----:B------:R-:W3:Y:S04]  /*fbb0*/  LDL R12, [R1+0x3fc] ;  /* 0x0003fc00010c7983 */ /* 0x000ee80000100800 */
[----:B------:R4:W-:Y:S04]  /*fbc0*/  LDGSTS.E [R6+0xc00], [R10.64], P2 ;  /* 0x00c000000a067fae */ /* 0x0009e80009121848 */
[----:B------:R1:W-:Y:S01]  /*fbd0*/  LDGSTS.E [R6+0xe00], [R8.64], P2 ;  /* 0x00e0000008067fae */ /* 0x0003e20009121848 */
[----:B----4-:R-:W-:-:S02]  /*fbe0*/  IADD3 R10, P1, R4, R21, RZ ;  /* 0x00000015040a7210 */ /* 0x010fc40007f3e0ff */
[----:B-1----:R-:W-:Y:S02]  /*fbf0*/  IADD3 R8, P2, R4, R20, RZ ;  /* 0x0000001404087210 */ /* 0x002fe40007f5e0ff */
[----:B------:R-:W-:Y:S03]  /*fc00*/  HMMA.1688.F32.TF32 R20, R160, R26, R188 ;  /* 0x0000001aa014723c */ /* 0x000fe600000810bc */
[----:B--2---:R-:W-:Y:S02]  /*fc10*/  IMAD.X R9, R5, 0x1, R15, P2 ;  /* 0x0000000105097824 */ /* 0x004fe400010e060f */
[----:B------:R-:W2:Y:S11]  /*fc20*/  LDL R15, [R1+0x438] ;  /* 0x00043800010f7983 */ /* 0x000eb60000100800 */
[----:B------:R-:W-:Y:S07]  /*fc30*/  @!UPT UIADD3 URZ, URZ, URZ, URZ ;  /* 0x0000003f3f3ff290 */ /* 0x000fee000fffe03f */
[----:B------:R-:W-:Y:S04]  /*fc40*/  STL.64 [R1+0x60], R20 ;  /* 0x0000601401007387 */ /* 0x000fe80000100a00 */
[----:B------:R1:W-:Y:S04]  /*fc50*/  STL.64 [R1+0x68], R22 ;  /* 0x0000681601007387 */ /* 0x0003e80000100a00 */
[----:B------:R-:W4:Y:S04]  /*fc60*/  LDL R18, [R1+0x440] ;  /* 0x0004400001127983 */ /* 0x000f280000100800 */
[----:B------:R-:W4:Y:S01]  /*fc70*/  LDL.LU R188, [R1+0x90] ;  /* 0x0000900001bc7983 */ /* 0x000f220000300800 */
[----:B------:R-:W-:-:S02]  /*fc80*/  IMAD.MOV.U32 R189, RZ, RZ, R0 ;  /* 0x000000ffffbd7224 */ /* 0x000fc400078e0000 */
[----:B------:R-:W-:Y:S01]  /*fc90*/  IMAD.MOV.U32 R190, RZ, RZ, R3 ;  /* 0x000000ffffbe7224 */ /* 0x000fe200078e0003 */
[----:B------:R-:W4:Y:S01]  /*fca0*/  LDL.LU R0, [R1+0x598] ;  /* 0x0005980001007983 */ /* 0x000f220000300800 */
[----:B------:R-:W-:-:S03]  /*fcb0*/  IMAD.X R11, R5, 0x1, R16, P1 ;  /* 0x00000001050b7824 */ /* 0x000fc600008e0610 */
[----:B------:R-:W4:Y:S04]  /*fcc0*/  LDL.LU R3, [R1+0x594] ;  /* 0x0005940001037983 */ /* 0x000f280000300800 */
[----:B------:R-:W4:Y:S04]  /*fcd0*/  LDL R16, [R1+0x434] ;  /* 0x0004340001107983 */ /* 0x000f280000100800 */
[----:B------:R1:W-:Y:S01]  /*fce0*/  LDGSTS.E [R6+0x1c00], [R10.64], P3 ;  /* 0x01c000000a067fae */ /* 0x0003e20009921848 */
[----:B------:R-:W-:Y:S01]  /*fcf0*/  ISETP.GT.AND P6, PT, R2, 0x13, PT ;  /* 0x000000130200780c */ /* 0x000fe20003fc4270 */
[----:B------:R-:W-:-:S02]  /*fd00*/  IMAD.MOV.U32 R191, RZ, RZ, R33 ;  /* 0x000000ffffbf7224 */ /* 0x000fc400078e0021 */
[----:B------:R1:W-:Y:S02]  /*fd10*/  LDGSTS.E [R6+0x1e00], [R8.64], P3 ;  /* 0x01e0000008067fae */ /* 0x0003e40009921848 */
[----:B-1----:R-:W-:Y:S01]  /*fd20*/  HMMA.1688.F32.TF32 R20, R160, R30, R228 ;  /* 0x0000001ea014723c */ /* 0x002fe200000810e4 */
[----:B------:R-:W-:Y:S02]  /*fd30*/  IADD3 R10, P2, R4, R14, RZ ;  /* 0x0000000e040a7210 */ /* 0x000fe40007f5e0ff */
[----:B------:R-:W4:Y:S04]  /*fd40*/  LDL R14, [R1+0x43c] ;  /* 0x00043c00010e7983 */ /* 0x000f280000100800 */
[----:B------:R-:W-:Y:S11]  /*fd50*/  IMAD.MOV.U32 R231, RZ, RZ, R17 ;  /* 0x000000ffffe77224 */ /* 0x000ff600078e0011 */
[----:B------:R-:W-:Y:S05]  /*fd60*/  @!UPT UIADD3 URZ, URZ, URZ, URZ ;  /* 0x0000003f3f3ff290 */ /* 0x000fea000fffe03f */
[----:B------:R-:W-:Y:S04]  /*fd70*/  STL.64 [R1+0x50], R20 ;  /* 0x0000501401007387 */ /* 0x000fe80000100a00 */
[----:B------:R1:W-:Y:S04]  /*fd80*/  STL.64 [R1+0x58], R22 ;  /* 0x0000581601007387 */ /* 0x0003e80000100a00 */
[----:B------:R-:W4:Y:S01]  /*fd90*/  LDL R17, [R1+0x478] ;  /* 0x0004780001117983 */ /* 0x000f220000100800 */
[----:B------:R-:W-:Y:S02]  /*fda0*/  SEL R7, RZ, 0x4, !P6 ;  /* 0x00000004ff077807 */ /* 0x000fe40007000000 */
[----:B------:R-:W-:Y:S01]  /*fdb0*/  ISETP.GT.AND P6, PT, R2, 0x17, PT ;  /* 0x000000170200780c */ /* 0x000fe20003fc4270 */
[----:B------:R-:W-:Y:S01]  /*fdc0*/  IMAD.X R11, R5, 0x1, R13, P2 ;  /* 0x00000001050b7824 */ /* 0x000fe200010e060d */
[----:B------:R-:W-:Y:S01]  /*fdd0*/  SEL R7, R7, RZ, !P0 ;  /* 0x000000ff07077207 */ /* 0x000fe20004000000 */
[----:B------:R-:W-:Y:S01]  /*fde0*/  IMAD.MOV.U32 R229, RZ, RZ, R28 ;  /* 0x000000ffffe57224 */ /* 0x000fe200078e001c */
[----:B------:R-:W4:Y:S02]  /*fdf0*/  LDL R27, [R1+0x494] ;  /* 0x00049400011b7983 */ /* 0x000f240000100800 */
[----:B------:R-:W-:-:S02]  /*fe00*/  ISETP.NE.U32.AND P1, PT, R7, RZ, PT ;  /* 0x000000ff0700720c */ /* 0x000fc40003f25070 */
[----:B------:R-:W-:Y:S01]  /*fe10*/  SEL R7, RZ, 0x4, !P6 ;  /* 0x00000004ff077807 */ /* 0x000fe20007000000 */
[----:B------:R2:W-:Y:S01]  /*fe20*/  LDGSTS.E [R6+0x2c00], [R10.64], P5 ;  /* 0x02c000000a067fae */ /* 0x0005e2000a921848 */
[----:B------:R-:W-:-:S03]  /*fe30*/  IADD3 R8, P6, R4, R19, RZ ;  /* 0x0000001304087210 */ /* 0x000fc60007fde0ff */
[----:B------:R-:W4:Y:S02]  /*fe40*/  LDL R13, [R1+0x474] ;  /* 0x00047400010d7983 */ /* 0x000f240000100800 */
[----:B---3--:R-:W-:Y:S01]  /*fe50*/  IMAD.X R9, R5, 0x1, R12, P6 ;  /* 0x0000000105097824 */ /* 0x008fe200030e060c */
[----:B------:R-:W-:Y:S01]  /*fe60*/  SEL R7, R7, RZ, !P0 ;  /* 0x000000ff07077207 */ /* 0x000fe20004000000 */
[----:B------:R-:W3:Y:S01]  /*fe70*/  LDL R12, [R1+0x4c8] ;  /* 0x0004c800010c7983 */ /* 0x000ee20000100800 */
[C---:B------:R-:W-:Y:S01]  /*fe80*/  ISETP.GT.AND P3, PT, R2.reuse, 0x1b, PT ;  /* 0x0000001b0200780c */ /* 0x040fe20003f64270 */
[----:B------:R-:W-:Y:S01]  /*fe90*/  IMAD.MOV.U32 R230, RZ, RZ, R25 ;  /* 0x000000ffffe67224 */ /* 0x000fe200078e0019 */
[----:B------:R-:W-:Y:S01]  /*fea0*/  ISETP.NE.U32.AND P2, PT, R7, RZ, PT ;  /* 0x000000ff0700720c */ /* 0x000fe20003f45070 */
[----:B------:R-:W3:Y:S01]  /*feb0*/  LDL R26, [R1+0x47c] ;  /* 0x00047c00011a7983 */ /* 0x000ee20000100800 */
[----:B------:R-:W-:Y:S02]  /*fec0*/  SEL R7, RZ, 0x4, !P3 ;  /* 0x00000004ff077807 */ /* 0x000fe40005800000 */
[----:B------:R-:W-:Y:S01]  /*fed0*/  ISETP.GT.AND P3, PT, R2, 0x1f, PT ;  /* 0x0000001f0200780c */ /* 0x000fe20003f64270 */
[----:B------:R-:W3:Y:S04]  /*fee0*/  LDL R25, [R1+0x4d4] ;  /* 0x0004d40001197983 */ /* 0x000ee80000100800 */
[----:B-1----:R-:W3:Y:S01]  /*fef0*/  LDL R23, [R1+0x4b0] ;  /* 0x0004b00001177983 */ /* 0x002ee20000100800 */
[----:B------:R-:W-:-:S03]  /*ff00*/  SEL R7, R7, RZ, !P0 ;  /* 0x000000ff07077207 */ /* 0x000fc60004000000 */
[----:B------:R-:W3:Y:S04]  /*ff10*/  LDL R22, [R1+0x508] ;  /* 0x0005080001167983 */ /* 0x000ee80000100800 */
[----:B------:R1:W-:Y:S01]  /*ff20*/  LDGSTS.E [R6+0x2e00], [R8.64], P5 ;  /* 0x02e0000008067fae */ /* 0x0003e2000a921848 */
[----:B------:R-:W-:Y:S02]  /*ff30*/  ISETP.NE.U32.AND P5, PT, R7, RZ, PT ;  /* 0x000000ff0700720c */ /* 0x000fe40003fa5070 */
[----:B-1----:R-:W-:-:S04]  /*ff40*/  SEL R9, RZ, 0x4, !P3 ;  /* 0x00000004ff097807 */ /* 0x002fc80005800000 */
[----:B------:R-:W-:Y:S02]  /*ff50*/  SEL R7, R9, RZ, !P0 ;  /* 0x000000ff09077207 */ /* 0x000fe40004000000 */
[C---:B--2---:R-:W-:Y:S02]  /*ff60*/  IADD3 R10, P6, R4.reuse, R15, RZ ;  /* 0x0000000f040a7210 */ /* 0x044fe40007fde0ff */
[----:B------:R-:W-:Y:S02]  /*ff70*/  LOP3.LUT R15, R29, 0x1f, RZ, 0xc0, !PT ;  /* 0x0000001f1d0f7812 */ /* 0x000fe400078ec0ff */
[----:B----4-:R-:W-:Y:S01]  /*ff80*/  HMMA.1688.F32.TF32 R28, R160, R34, R188 ;  /* 0x00000022a01c723c */ /* 0x010fe200000810bc */
[----:B------:R-:W-:Y:S01]  /*ff90*/  IADD3 R8, P3, R4, R18, RZ ;  /* 0x0000001204087210 */ /* 0x000fe20007f7e0ff */
[----:B------:R-:W-:Y:S02]  /*ffa0*/  IMAD.X R11, R5, 0x1, R16, P6 ;  /* 0x00000001050b7824 */ /* 0x000fe400030e0610 */
[----:B------:R-:W2:Y:S01]  /*ffb0*/  LDL R16, [R1+0x4bc] ;  /* 0x0004bc0001107983 */ /* 0x000ea20000100800 */
[----:B------:R-:W-:-:S03]  /*ffc0*/  ISETP.GE.AND P6, PT, R15, R2, PT ;  /* 0x000000020f00720c */ /* 0x000fc60003fc6270 */
[----:B------:R1:W-:Y:S11]  /*ffd0*/  LDGSTS.E [R6+0x3c00], [R10.64], P4 ;  /* 0x03c000000a067fae */ /* 0x0003f6000a121848 */
[----:B------:R-:W-:Y:S04]  /*ffe0*/  @!UPT UIADD3 URZ, URZ, URZ, URZ ;  /* 0x0000003f3f3ff290 */ /* 0x000fe8000fffe03f */
[----:B------:R-:W-:Y:S04]  /*fff0*/  STL.64 [R1+0x40], R28 ;  /* 0x0000401c01007387 */ /* 0x000fe80000100a00 */
[----:B------:R4:W-:Y:S04]  /*10000*/  STL.64 [R1+0x48], R30 ;  /* 0x0000481e01007387 */ /* 0x0009e80000100a00 */
[----:B------:R-:W2:Y:S04]  /*10010*/  LDL R21, [R1+0x514] ;  /* 0x0005140001157983 */ /* 0x000ea80000100800 */
[----:B------:R-:W2:Y:S04]  /*10020*/  LDL R15, [R1+0x4fc] ;  /* 0x0004fc00010f7983 */ /* 0x000ea80000100800 */
[----:B------:R-:W2:Y:S01]  /*10030*/  LDL R20, [R1+0x4f0] ;  /* 0x0004f00001147983 */ /* 0x000ea20000100800 */
[----:B------:R-:W-:-:S03]  /*10040*/  IMAD.X R9, R5, 0x1, R14, P3 ;  /* 0x0000000105097824 */ /* 0x000fc600018e060e */
[----:B------:R-:W2:Y:S01]  /*10050*/  LDL R18, [R1+0x548] ;  /* 0x0005480001127983 */ /* 0x000ea20000100800 */
[----:B------:R-:W-:-:S03]  /*10060*/  ISETP.NE.U32.AND P3, PT, R7, RZ, PT ;  /* 0x000000ff0700720c */ /* 0x000fc60003f65070 */
[----:B------:R-:W2:Y:S01]  /*10070*/  LDL R14, [R1+0x550] ;  /* 0x00055000010e7983 */ /* 0x000ea20000100800 */
[----:B------:R-:W-:-:S03]  /*10080*/  SEL R7, RZ, 0x4, P6 ;  /* 0x00000004ff077807 */ /* 0x000fc60003000000 */
[----:B------:R-:W2:Y:S04]  /*10090*/  LDL R19, [R1+0x530] ;  /* 0x0005300001137983 */ /* 0x000ea80000100800 */
[----:B------:R1:W-:Y:S02]  /*100a0*/  LDGSTS.E [R6+0x3e00], [R8.64], P4 ;  /* 0x03e0000008067fae */ /* 0x0003e4000a121848 */
[C---:B-1----:R-:W-:Y:S02]  /*100b0*/  IADD3 R10, P6, R4.reuse, R17, RZ ;  /* 0x00000011040a7210 */ /* 0x042fe40007fde0ff */
[----:B------:R-:W2:Y:S01]  /*100c0*/  LDL R17, [R1+0x54c] ;  /* 0x00054c0001117983 */ /* 0x000ea20000100800 */
[----:B------:R-:W-:Y:S02]  /*100d0*/  SEL R7, R7, RZ, !P0 ;  /* 0x000000ff07077207 */ /* 0x000fe40004000000 */
[C---:B------:R-:W-:Y:S01]  /*100e0*/  IADD3 R8, P0, R4.reuse, R27, RZ ;  /* 0x0000001b04087210 */ /* 0x040fe20007f1e0ff */
[----:B------:R-:W-:Y:S01]  /*100f0*/  IMAD.X R11, R5, 0x1, R13, P6 ;  /* 0x00000001050b7824 */ /* 0x000fe200030e060d */
[----:B---3--:R-:W-:-:S04]  /*10100*/  IADD3 R12, P6, R4, R12, RZ ;  /* 0x0000000c040c7210 */ /* 0x008fc80007fde0ff */
[----:B------:R1:W-:Y:S01]  /*10110*/  LDGSTS.E [R6+0x4c00], [R10.64], P1 ;  /* 0x04c000000a067fae */ /* 0x0003e20008921848 */
[----:B------:R-:W-:-:S05]  /*10120*/  IMAD.X R9, R5, 0x1, R26, P0 ;  /* 0x0000000105097824 */ /* 0x000fca00000e061a */
[----:B------:R3:W-:Y:S01]  /*10130*/  LDGSTS.E [R6+0x4e00], [R8.64], P1 ;  /* 0x04e0000008067fae */ /* 0x0007e20008921848 */
[----:B------:R-:W-:Y:S01]  /*10140*/  IMAD.X R13, R5, 0x1, R23, P6 ;  /* 0x00000001050d7824 */ /* 0x000fe200030e0617 */
[----:B-1----:R-:W-:-:S04]  /*10150*/  IADD3 R10, P0, R4, R25, RZ ;  /* 0x00000019040a7210 */ /* 0x002fc80007f1e0ff */
[----:B------:R1:W-:Y:S01]  /*10160*/  LDGSTS.E [R6+0x5c00], [R12.64], P2 ;  /* 0x05c000000c067fae */ /* 0x0003e20009121848 */
[----:B------:R-:W-:-:S07]  /*10170*/  IMAD.MOV.U32 R228, RZ, RZ, R32 ;  /* 0x000000ffffe47224 */ /* 0x000fce00078e0020 */
[----:B----4-:R-:W-:Y:S01]  /*10180*/  HMMA.1688.F32.TF32 R28, R160, R38, R228 ;  /* 0x00000026a01c723c */ /* 0x010fe200000810e4 */
[----:B---3--:R-:W-:Y:S01]  /*10190*/  IADD3 R8, P1, R4, R22, RZ ;  /* 0x0000001604087210 */ /* 0x008fe20007f3e0ff */
[----:B------:R-:W-:Y:S11]  /*101a0*/  IMAD.SHL.U32 R252, R252, 0x4, RZ ;  /* 0x00000004fcfc7824 */ /* 0x000ff600078e00ff */
[----:B------:R-:W-:Y:S10]  /*101b0*/  @!UPT UIADD3 URZ, URZ, URZ, URZ ;  /* 0x0000003f3f3ff290 */ /* 0x000ff4000fffe03f */
[----:B------:R3:W-:Y:S04]  /*101c0*/  STL.64 [R1+0x30], R28 ;  /* 0x0000301c01007387 */ /* 0x0007e80000100a00 */
[----:B------:R4:W-:Y:S04]  /*101d0*/  STL.64 [R1+0x38], R30 ;  /* 0x0000381e01007387 */ /* 0x0009e80000100a00 */
[----:B------:R-:W4:Y:S04]  /*101e0*/  LDL.LU R23, [R1+0x340] ;  /* 0x0003400001177983 */ /* 0x000f280000300800 */
[----:B---3--:R-:W3:Y:S04]  /*101f0*/  LDL.LU R28, [R1+0x330] ;  /* 0x00033000011c7983 */ /* 0x008ee80000300800 */
[----:B------:R-:W1:Y:S01]  /*10200*/  S2R R229, SR_TID.X ;  /* 0x0000000000e57919 */ /* 0x000e620000002100 */
[----:B------:R-:W-:Y:S01]  /*10210*/  ISETP.NE.U32.AND P4, PT, R7, RZ, PT ;  /* 0x000000ff0700720c */ /* 0x000fe20003f85070 */
[----:B------:R-:W-:-:S02]  /*10220*/  IMAD.U32 R7, RZ, RZ, UR5 ;  /* 0x00000005ff077e24 */ /* 0x000fc4000f8e00ff */
[----:B--2---:R-:W-:Y:S02]  /*10230*/  IMAD.X R11, R5, 0x1, R16, P0 ;  /* 0x00000001050b7824 */ /* 0x004fe400000e0610 */
[----:B------:R-:W2:Y:S04]  /*10240*/  LDL.LU R16, [R1+0x33c] ;  /* 0x00033c0001107983 */ /* 0x000ea80000300800 */
[----:B------:R1:W-:Y:S02]  /*10250*/  LDGSTS.E [R6+0x5e00], [R10.64], P2 ;  /* 0x05e000000a067fae */ /* 0x0003e40009121848 */
[----:B-1----:R-:W-:-:S05]  /*10260*/  IADD3 R12, P0, R4, R21, RZ ;  /* 0x00000015040c7210 */ /* 0x002fca0007f1e0ff */
[----:B------:R-:W-:Y:S01]  /*10270*/  IMAD.X R13, R5, 0x1, R15, P0 ;  /* 0x00000001050d7824 */ /* 0x000fe200000e060f */
[----:B------:R-:W-:-:S05]  /*10280*/  IADD3 R14, P0, R4, R14, RZ ;  /* 0x0000000e040e7210 */ /* 0x000fca0007f1e0ff */
[C---:B------:R-:W-:Y:S02]  /*10290*/  IMAD.X R15, R5.reuse, 0x1, R17, P0 ;  /* 0x00000001050f7824 */ /* 0x040fe400000e0611 */
[----:B------:R-:W1:Y:S01]  /*102a0*/  S2R R17, SR_TID.X ;  /* 0x0000000000117919 */ /* 0x000e620000002100 */
[----:B------:R-:W-:Y:S01]  /*102b0*/  IMAD.X R9, R5, 0x1, R20, P1 ;  /* 0x0000000105097824 */ /* 0x000fe200008e0614 */
[----:B------:R-:W-:Y:S02]  /*102c0*/  IADD3 R10, P1, R4, R18, RZ ;  /* 0x00000012040a7210 */ /* 0x000fe40007f3e0ff */
[----:B------:R-:W2:Y:S04]  /*102d0*/  LDL.LU R18, [R1+0x32c] ;  /* 0x00032c0001127983 */ /* 0x000ea80000300800 */
[----:B------:R-:W2:Y:S04]  /*102e0*/  LDL.LU R20, [R1+0x31c] ;  /* 0x00031c0001147983 */ /* 0x000ea80000300800 */
[----:B------:R-:W2:Y:S04]  /*102f0*/  LDL.LU R32, [R1+0x320] ;  /* 0x0003200001207983 */ /* 0x000ea80000300800 */
[----:B------:R-:W2:Y:S04]  /*10300*/  LDL.LU R22, [R1+0x30c] ;  /* 0x00030c0001167983 */ /* 0x000ea80000300800 */
[----:B------:R-:W2:Y:S01]  /*10310*/  LDL.LU R222, [R1+0x250] ;  /* 0x0002500001de7983 */ /* 0x000ea20000300800 */
[----:B-1----:R-:W-:-:S03]  /*10320*/  LOP3.LUT R17, R17, 0x60, RZ, 0xc0, !PT ;  /* 0x0000006011117812 */ /* 0x002fc600078ec0ff */
[----:B------:R-:W2:Y:S01]  /*10330*/  LDL.LU R228, [R1+0x260] ;  /* 0x0002600001e47983 */ /* 0x000ea20000300800 */
[----:B------:R-:W-:-:S03]  /*10340*/  SHF.R.U32.HI R17, RZ, 0x1, R17 ;  /* 0x00000001ff117819 */ /* 0x000fc60000011611 */
[----:B------:R-:W2:Y:S01]  /*10350*/  LDL.LU R230, [R1+0x270] ;  /* 0x0002700001e67983 */ /* 0x000ea20000300800 */
[----:B------:R-:W-:-:S03]  /*10360*/  LOP3.LUT R17, R252, R17, RZ, 0x3c, !PT ;  /* 0x00000011fc117212 */ /* 0x000fc600078e3cff */
[----:B------:R1:W-:Y:S04]  /*10370*/  LDGSTS.E [R6+0x6c00], [R8.64], P5 ;  /* 0x06c0000008067fae */ /* 0x0003e8000a921848 */
        /* <DEDUP_REMOVED lines=25> */
[----:B----4-:R-:W4:Y:S04]  /*10510*/  LDL.LU R31, [R1+0x2ec] ;  /* 0x0002ec00011f7983 */ /* 0x010f280000300800 */
[----:B------:R-:W4:Y:S04]  /*10520*/  LDL.LU R30, [R1+0x328] ;  /* 0x00032800011e7983 */ /* 0x000f280000300800 */
[----:B------:R-:W4:Y:S04]  /*10530*/  LDL.LU R29, [R1+0x2f4] ;  /* 0x0002f400011d7983 */ /* 0x000f280000300800 */
[----:B------:R-:W4:Y:S01]  /*10540*/  LDL.LU R27, [R1+0x2fc] ;  /* 0x0002fc00011b7983 */ /* 0x000f220000300800 */
[----:B------:R-:W-:-:S03]  /*10550*/  IMAD.X R11, R5, 0x1, R19, P1 ;  /* 0x00000001050b7824 */ /* 0x000fc600008e0613 */
[----:B------:R-:W4:Y:S04]  /*10560*/  LDL.LU R26, [R1+0x338] ;  /* 0x00033800011a7983 */ /* 0x000f280000300800 */
[----:B------:R1:W-:Y:S04]  /*10570*/  LDGSTS.E [R6+0x6e00], [R12.64], P5 ;  /* 0x06e000000c067fae */ /* 0x0003e8000a921848 */
[----:B------:R1:W-:Y:S04]  /*10580*/  LDGSTS.E [R6+0x7c00], [R10.64], P3 ;  /* 0x07c000000a067fae */ /* 0x0003e80009921848 */
[----:B------:R-:W4:Y:S04]  /*10590*/  LDL.LU R25, [R1+0x304] ;  /* 0x0003040001197983 */ /* 0x000f280000300800 */
[----:B------:R1:W-:Y:S04]  /*105a0*/  LDGSTS.E [R6+0x7e00], [R14.64], P3 ;  /* 0x07e000000e067fae */ /* 0x0003e80009921848 */
[----:B------:R-:W4:Y:S04]  /*105b0*/  LDL.LU R21, [R1+0x314] ;  /* 0x0003140001157983 */ /* 0x000f280000300800 */
[----:B------:R-:W4:Y:S01]  /*105c0*/  LDL.LU R19, [R1+0x324] ;  /* 0x0003240001137983 */ /* 0x000f220000300800 */
[----:B-1----:R-:W-:Y:S01]  /*105d0*/  IMAD R6, R7, 0x4000, R17 ;  /* 0x0000400007067824 */ /* 0x002fe200078e0211 */
[----:B------:R-:W-:-:S02]  /*105e0*/  LOP3.LUT R14, R229, 0x60, RZ, 0xc0, !PT ;  /* 0x00000060e50e7812 */ /* 0x000fc400078ec0ff */
[----:B------:R-:W4:Y:S04]  /*105f0*/  LDL.LU R17, [R1+0x334] ;  /* 0x0003340001117983 */ /* 0x000f280000300800 */
        /* <DEDUP_REMOVED lines=9> */
[----:B------:R-:W4:Y:S01]  /*10690*/  LDL.LU R234, [R1+0x2b8] ;  /* 0x0002b80001ea7983 */ /* 0x000f220000300800 */
[----:B------:R-:W-:-:S03]  /*106a0*/  SHF.R.U32.HI R14, RZ, 0x1, R14 ;  /* 0x00000001ff0e7819 */ /* 0x000fc6000001160e */
[----:B------:R-:W4:Y:S04]  /*106b0*/  LDL.LU R233, [R1+0x284] ;  /* 0x0002840001e97983 */ /* 0x000f280000300800 */
[----:B------:R-:W4:Y:S04]  /*106c0*/  LDL.LU R214, [R1+0x2c8] ;  /* 0x0002c80001d67983 */ /* 0x000f280000300800 */
[----:B------:R-:W4:Y:S04]  /*106d0*/  LDL.LU R213, [R1+0x294] ;  /* 0x0002940001d57983 */ /* 0x000f280000300800 */
[----:B------:R-:W4:Y:S01]  /*106e0*/  LDL.LU R190, [R1+0x2d8] ;  /* 0x0002d80001be7983 */ /* 0x000f220000300800 */
[----:B------:R-:W-:-:S03]  /*106f0*/  LOP3.LUT R14, R37, R14, RZ, 0x3c, !PT ;  /* 0x0000000e250e7212 */ /* 0x000fc600078e3cff */
[----:B------:R-:W4:Y:S04]  /*10700*/  LDL.LU R189, [R1+0x2a4] ;  /* 0x0002a40001bd7983 */ /* 0x000f280000300800 */
[----:B------:R-:W4:Y:S04]  /*10710*/  LDL.LU R181, [R1+0x2b4] ;  /* 0x0002b40001b57983 */ /* 0x000f280000300800 */
[----:B------:R-:W4:Y:S04]  /*10720*/  LDL.LU R161, [R1+0x2c4] ;  /* 0x0002c40001a17983 */ /* 0x000f280000300800 */
[----:B------:R-:W4:Y:S01]  /*10730*/  LDL.LU R37, [R1+0x2d4] ;  /* 0x0002d40001257983 */ /* 0x000f220000300800 */
[----:B------:R-:W-:-:S02]  /*10740*/  IADD3 R8, P1, R0, R23, RZ ;  /* 0x0000001700087210 */ /* 0x000fc40007f3e0ff */
[----:B---3--:R-:W-:Y:S01]  /*10750*/  IADD3 R10, P0, R0, R28, RZ ;  /* 0x0000001c000a7210 */ /* 0x008fe20007f1e0ff */
[----:B------:R-:W0:Y:S02]  /*10760*/  LDGDEPBAR ;  /* 0x00000000000079af */ /* 0x000e240000000000 */
[----:B--2---:R-:W-:-:S05]  /*10770*/  IMAD.X R9, R16, 0x1, R3, P1 ;  /* 0x0000000110097824 */ /* 0x004fca00008e0603 */
[----:B------:R1:W-:Y:S01]  /*10780*/  LDGSTS.E [R6+0x10000], [R8.64], P4 ;  /* 0x1000000008067fae */ /* 0x0003e2000a121848 */
[----:B------:R-:W-:-:S05]  /*10790*/  IMAD.X R11, R18, 0x1, R3, P0 ;  /* 0x00000001120b7824 */ /* 0x000fca00000e0603 */
[----:B------:R2:W-:Y:S01]  /*107a0*/  LDGSTS.E [R6+0x10400], [R10.64], P4 ;  /* 0x104000000a067fae */ /* 0x0005e2000a121848 */
[----:B------:R-:W-:-:S05]  /*107b0*/  IADD3 R12, P1, R0, R32, RZ ;  /* 0x00000020000c7210 */ /* 0x000fca0007f3e0ff */
[----:B------:R-:W-:-:S05]  /*107c0*/  IMAD.X R13, R20, 0x1, R3, P1 ;  /* 0x00000001140d7824 */ /* 0x000fca00008e0603 */
[----:B------:R3:W-:Y:S01]  /*107d0*/  LDGSTS.E [R6+0x10800], [R12.64], P4 ;  /* 0x108000000c067fae */ /* 0x0007e2000a121848 */
[----:B------:R-:W-:-:S05]  /*107e0*/  LOP3.LUT R14, R14, 0x40, RZ, 0x3c, !PT ;  /* 0x000000400e0e7812 */ /* 0x000fca00078e3cff */
[----:B------:R-:W-:Y:S01]  /*107f0*/  IMAD R7, R7, 0x4000, R14 ;  /* 0x0000400007077824 */ /* 0x000fe200078e020e */
[C---:B--2---:R-:W-:Y:S02]  /*10800*/  IADD3 R10, P1, R0.reuse, R160, RZ ;  /* 0x000000a0000a7210 */ /* 0x044fe40007f3e0ff */
[----:B-1----:R-:W-:-:S05]  /*10810*/  IADD3 R8, P0, R0, R36, RZ ;  /* 0x0000002400087210 */ /* 0x002fca0007f1e0ff */
[----:B------:R-:W-:Y:S01]  /*10820*/  IMAD.X R9, R22, 0x1, R3, P0 ;  /* 0x0000000116097824 */ /* 0x000fe200000e0603 */
[----:B---3--:R-:W-:-:S04]  /*10830*/  IADD3 R12, P0, R0, R180, RZ ;  /* 0x000000b4000c7210 */ /* 0x008fc80007f1e0ff */
[----:B------:R1:W-:Y:S01]  /*10840*/  LDGSTS.E [R6+0x10c00], [R8.64], P4 ;  /* 0x10c0000008067fae */ /* 0x0003e2000a121848 */
[--C-:B----4-:R-:W-:Y:S02]  /*10850*/  IMAD.X R13, R31, 0x1, R3.reuse, P0 ;  /* 0x000000011f0d7824 */ /* 0x110fe400000e0603 */
[----:B------:R-:W-:Y:S01]  /*10860*/  IMAD.X R11, R27, 0x1, R3, P1 ;  /* 0x000000011b0b7824 */ /* 0x000fe200008e0603 */
[----:B-1----:R-:W-:-:S04]  /*10870*/  IADD3 R8, P1, R0, R188, RZ ;  /* 0x000000bc00087210 */ /* 0x002fc80007f3e0ff */
[----:B------:R1:W-:Y:S01]  /*10880*/  LDGSTS.E [R6+0x11000], [R10.64], P4 ;  /* 0x110000000a067fae */ /* 0x0003e2000a121848 */
[----:B------:R-:W-:-:S03]  /*10890*/  IMAD.X R9, R35, 0x1, R3, P1 ;  /* 0x0000000123097824 */ /* 0x000fc600008e0603 */
[----:B------:R2:W-:Y:S04]  /*108a0*/  LDGSTS.E [R6+0x11400], [R12.64], P4 ;  /* 0x114000000c067fae */ /* 0x0005e8000a121848 */
[----:B------:R3:W-:Y:S01]  /*108b0*/  LDGSTS.E [R6+0x11800], [R8.64], P4 ;  /* 0x1180000008067fae */ /* 0x0007e2000a121848 */
[C---:B-1----:R-:W-:Y:S02]  /*108c0*/  IADD3 R10, P0, R0.reuse, R212, RZ ;  /* 0x000000d4000a7210 */ /* 0x042fe40007f1e0ff */
[----:B--2---:R-:W-:-:S03]  /*108d0*/  IADD3 R12, P1, R0, R232, RZ ;  /* 0x000000e8000c7210 */ /* 0x004fc60007f3e0ff */
[--C-:B------:R-:W-:Y:S01]  /*108e0*/  IMAD.X R11, R39, 0x1, R3.reuse, P0 ;  /* 0x00000001270b7824 */ /* 0x100fe200000e0603 */
[----:B---3--:R-:W-:Y:S01]  /*108f0*/  IADD3 R8, P0, R0, R236, RZ ;  /* 0x000000ec00087210 */ /* 0x008fe20007f1e0ff */
[----:B------:R-:W-:-:S03]  /*10900*/  IMAD.X R13, R163, 0x1, R3, P1 ;  /* 0x00000001a30d7824 */ /* 0x000fc600008e0603 */
        /* <DEDUP_REMOVED lines=31> */
[----:B-1----:R-:W-:-:S03]  /*10b00*/  IADD3 R10, P1, R0, R38, RZ ;  /* 0x00000026000a7210 */ /* 0x002fc60007f3e0ff */
[----:B------:R-:W4:Y:S01]  /*10b10*/  LDL.LU R6, [R1+0x244] ;  /* 0x0002440001067983 */ /* 0x000f220000300800 */
[C---:B--2---:R-:W-:Y:S01]  /*10b20*/  IADD3 R12, P0, R0.reuse, R162, RZ ;  /* 0x000000a2000c7210 */ /* 0x044fe20007f1e0ff */
[----:B------:R-:W-:Y:S01]  /*10b30*/  IMAD.X R11, R25, 0x1, R3, P1 ;  /* 0x00000001190b7824 */ /* 0x000fe200008e0603 */
[----:B---3--:R-:W-:-:S03]  /*10b40*/  IADD3 R8, P1, R0, R182, RZ ;  /* 0x000000b600087210 */ /* 0x008fc60007f3e0ff */
[--C-:B------:R-:W-:Y:S01]  /*10b50*/  IMAD.X R13, R29, 0x1, R3.reuse, P0 ;  /* 0x000000011d0d7824 */ /* 0x100fe200000e0603 */
        /* <DEDUP_REMOVED lines=15> */
[--C-:B------:R-:W-:Y:S02]  /*10c50*/  IMAD.X R11, R189, 0x1, R3.reuse, P1 ;  /* 0x00000001bd0b7824 */ /* 0x100fe400008e0603 */
[----:B------:R-:W-:-:S03]  /*10c60*/  IMAD.X R13, R213, 0x1, R3, P0 ;  /* 0x00000001d50d7824 */ /* 0x000fc600000e0603 */
[----:B------:R1:W-:Y:S04]  /*10c70*/  LDGSTS.E [R7+0x12600], [R10.64], P4 ;  /* 0x126000000a077fae */ /* 0x0003e8000a121848 */
[----:B------:R2:W-:Y:S04]  /*10c80*/  LDGSTS.E [R7+0x12a00], [R12.64], P4 ;  /* 0x12a000000c077fae */ /* 0x0005e8000a121848 */
[----:B--2---:R-:W2:Y:S01]  /*10c90*/  LDL.LU R13, [R1+0x248] ;  /* 0x00024800010d7983 */ /* 0x004ea20000300800 */
[C---:B---3--:R-:W-:Y:S02]  /*10ca0*/  IADD3 R8, P1, R0.reuse, R246, RZ ;  /* 0x000000f600087210 */ /* 0x048fe40007f3e0ff */
[----:B-1----:R-:W-:-:S03]  /*10cb0*/  IADD3 R10, P0, R0, R231, RZ ;  /* 0x000000e7000a7210 */ /* 0x002fc60007f1e0ff */
[--C-:B------:R-:W-:Y:S02]  /*10cc0*/  IMAD.X R9, R233, 0x1, R3.reuse, P1 ;  /* 0x00000001e9097824 */ /* 0x100fe400008e0603 */
[----:B------:R-:W-:Y:S01]  /*10cd0*/  IMAD.X R11, R237, 0x1, R3, P0 ;  /* 0x00000001ed0b7824 */ /* 0x000fe200000e0603 */
[C---:B------:R-:W-:Y:S02]  /*10ce0*/  IADD3 R12, P1, R0.reuse, R229, RZ ;  /* 0x000000e5000c7210 */ /* 0x040fe40007f3e0ff */
[----:B------:R2:W-:Y:S01]  /*10cf0*/  LDGSTS.E [R7+0x12e00], [R8.64], P4 ;  /* 0x12e0000008077fae */ /* 0x0005e2000a121848 */
[----:B------:R-:W-:-:S03]  /*10d00*/  IADD3 R14, P2, R0, R223, RZ ;  /* 0x000000df000e7210 */ /* 0x000fc60007f5e0ff */
[----:B------:R1:W-:Y:S02]  /*10d10*/  LDGSTS.E [R7+0x13200], [R10.64], P4 ;  /* 0x132000000a077fae */ /* 0x0003e4000a121848 */
[----:B------:R-:W-:Y:S01]  /*10d20*/  IMAD.X R15, R245, 0x1, R3, P2 ;  /* 0x00000001f50f7824 */ /* 0x000fe200010e0603 */
[----:B------:R-:W-:Y:S02]  /*10d30*/  IADD3 R24, R24, 0x1, RZ ;  /* 0x0000000118187810 */ /* 0x000fe40007ffe0ff */
[----:B------:R-:W-:Y:S02]  /*10d40*/  IADD3 R223, P2, R223, UR7, RZ ;  /* 0x00000007dfdf7c10 */ /* 0x000fe4000ff5e0ff */
[----:B------:R-:W-:Y:S02]  /*10d50*/  IADD3 R228, P3, R228, UR7, RZ ;  /* 0x00000007e4e47c10 */ /* 0x000fe4000ff7e0ff */
[----:B------:R-:W-:Y:S02]  /*10d60*/  IADD3 R230, P5, R230, UR7, RZ ;  /* 0x00000007e6e67c10 */ /* 0x000fe4000ffbe0ff */
[----:B------:R-:W-:-:S02]  /*10d70*/  IADD3 R231, P6, R231, UR7, RZ ;  /* 0x00000007e7e77c10 */ /* 0x000fc4000ffde0ff */
[----:B------:R-:W-:Y:S02]  /*10d80*/  IADD3.X R245, R245, UR6, RZ, P2, !PT ;  /* 0x00000006f5f57c10 */ /* 0x000fe400097fe4ff */
[----:B------:R-:W-:Y:S02]  /*10d90*/  IADD3 R244, P2, R244, UR7, RZ ;  /* 0x00000007f4f47c10 */ /* 0x000fe4000ff5e0ff */
[----:B------:R-:W-:Y:S02]  /*10da0*/  IADD3.X R243, R243, UR6, RZ, P3, !PT ;  /* 0x00000006f3f37c10 */ /* 0x000fe40009ffe4ff */
[----:B------:R-:W-:Y:S02]  /*10db0*/  IADD3 R242, P3, R242, UR7, RZ ;  /* 0x00000007f2f27c10 */ /* 0x000fe4000ff7e0ff */
[----:B------:R-:W-:Y:S02]  /*10dc0*/  IADD3.X R239, R239, UR6, RZ, P5, !PT ;  /* 0x00000006efef7c10 */ /* 0x000fe4000affe4ff */
[----:B------:R-:W-:-:S02]  /*10dd0*/  IADD3 R238, P5, R238, UR7, RZ ;  /* 0x00000007eeee7c10 */ /* 0x000fc4000ffbe0ff */
[----:B------:R-:W-:Y:S02]  /*10de0*/  IADD3.X R237, R237, UR6, RZ, P6, !PT ;  /* 0x00000006eded7c10 */ /* 0x000fe4000b7fe4ff */
[----:B------:R-:W-:Y:S02]  /*10df0*/  IADD3 R236, P6, R236, UR7, RZ ;  /* 0x00000007ecec7c10 */ /* 0x000fe4000ffde0ff */
[----:B------:R-:W-:Y:S02]  /*10e00*/  IADD3.X R215, R215, UR6, RZ, P2, !PT ;  /* 0x00000006d7d77c10 */ /* 0x000fe400097fe4ff */
[----:B------:R-:W-:Y:S02]  /*10e10*/  IADD3 R214, P2, R214, UR7, RZ ;  /* 0x00000007d6d67c10 */ /* 0x000fe4000ff5e0ff */
[----:B------:R-:W-:Y:S02]  /*10e20*/  IADD3.X R213, R213, UR6, RZ, P3, !PT ;  /* 0x00000006d5d57c10 */ /* 0x000fe40009ffe4ff */
[----:B------:R-:W-:Y:S01]  /*10e30*/  IADD3 R212, P3, R212, UR7, RZ ;  /* 0x00000007d4d47c10 */ /* 0x000fe2000ff7e0ff */
[----:B--2---:R-:W-:Y:S01]  /*10e40*/  IMAD.MOV.U32 R9, RZ, RZ, R13 ;  /* 0x000000ffff097224 */ /* 0x004fe200078e000d */
[----:B------:R-:W-:Y:S01]  /*10e50*/  IADD3 R8, P0, R0, R13, RZ ;  /* 0x0000000d00087210 */ /* 0x000fe20007f1e0ff */
[----:B------:R-:W-:-:S02]  /*10e60*/  IMAD.X R13, R241, 0x1, R3, P1 ;  /* 0x00000001f10d7824 */ /* 0x000fc400008e0603 */
[----:B-1----:R-:W-:Y:S01]  /*10e70*/  IMAD.MOV.U32 R11, RZ, RZ, R9 ;  /* 0x000000ffff0b7224 */ /* 0x002fe200078e0009 */
[----:B------:R-:W-:Y:S01]  /*10e80*/  IADD3 R222, P1, R222, UR7, RZ ;  /* 0x00000007dede7c10 */ /* 0x000fe2000ff3e0ff */
[----:B----4-:R-:W-:Y:S01]  /*10e90*/  IMAD.X R9, R6, 0x1, R3, P0 ;  /* 0x0000000106097824 */ /* 0x010fe200000e0603 */
[----:B------:R1:W-:Y:S02]  /*10ea0*/  LDGSTS.E [R7+0x13600], [R12.64], P4 ;  /* 0x136000000c077fae */ /* 0x0003e4000a121848 */
[----:B------:R-:W-:Y:S02]  /*10eb0*/  IADD3 R11, P0, R11, UR7, RZ ;  /* 0x000000070b0b7c10 */ /* 0x000fe4000ff1e0ff */
[----:B------:R2:W-:Y:S04]  /*10ec0*/  STL [R1+0x250], R222 ;  /* 0x000250de01007387 */ /* 0x0005e80000100800 */
[----:B------:R1:W-:Y:S04]  /*10ed0*/  LDGSTS.E [R7+0x13a00], [R14.64], P4 ;  /* 0x13a000000e077fae */ /* 0x0003e8000a121848 */
[----:B------:R1:W-:Y:S01]  /*10ee0*/  LDGSTS.E [R7+0x13e00], [R8.64], P4 ;  /* 0x13e0000008077fae */ /* 0x0003e2000a121848 */
[----:B------:R-:W-:-:S03]  /*10ef0*/  IADD3 R229, P4, R229, UR7, RZ ;  /* 0x00000007e5e57c10 */ /* 0x000fc6000ff9e0ff */
[----:B--2---:R2:W5:Y:S04]  /*10f00*/  LDL.LU R222, [R1+0x590] ;  /* 0x0005900001de7983 */ /* 0x0045680000300800 */
[----:B------:R-:W-:Y:S04]  /*10f10*/  STL [R1+0x248], R11 ;  /* 0x0002480b01007387 */ /* 0x000fe80000100800 */
[----:B------:R-:W-:Y:S04]  /*10f20*/  STL [R1+0x240], R24 ;  /* 0x0002401801007387 */ /* 0x000fe80000100800 */
[----:B------:R3:W-:Y:S01]  /*10f30*/  STL [R1+0x258], R223 ;  /* 0x000258df01007387 */ /* 0x0007e20000100800 */
[----:B------:R-:W-:-:S02]  /*10f40*/  IADD3.X R6, R6, UR6, RZ, P0, !PT ;  /* 0x0000000606067c10 */ /* 0x000fc400087fe4ff */
[----:B------:R-:W-:Y:S01]  /*10f50*/  IADD3 R252, P0, R252, UR7, RZ ;  /* 0x00000007fcfc7c10 */ /* 0x000fe2000ff1e0ff */
[----:B------:R-:W0:Y:S04]  /*10f60*/  LDGDEPBAR ;  /* 0x00000000000079af */ /* 0x000e280000000000 */
[----:B---3--:R2:W5:Y:S04]  /*10f70*/  LDL.LU R223, [R1+0x58c] ;  /* 0x00058c0001df7983 */ /* 0x0085680000300800 */
[----:B------:R3:W-:Y:S01]  /*10f80*/  STL [R1+0x260], R228 ;  /* 0x000260e401007387 */ /* 0x0007e20000100800 */
[----:B------:R-:W-:-:S02]  /*10f90*/  IADD3.X R247, R247, UR6, RZ, P1, !PT ;  /* 0x00000006f7f77c10 */ /* 0x000fc40008ffe4ff */
[----:B------:R-:W-:Y:S01]  /*10fa0*/  IADD3 R246, P1, R246, UR7, RZ ;  /* 0x00000007f6f67c10 */ /* 0x000fe2000ff3e0ff */
[----:B---3--:R2:W5:Y:S04]  /*10fb0*/  LDL.LU R228, [R1+0x588] ;  /* 0x0005880001e47983 */ /* 0x0085680000300800 */
[----:B------:R3:W-:Y:S01]  /*10fc0*/  STL [R1+0x268], R229 ;  /* 0x000268e501007387 */ /* 0x0007e20000100800 */
[----:B------:R-:W-:-:S03]  /*10fd0*/  IADD3.X R241, R241, UR6, RZ, P4, !PT ;  /* 0x00000006f1f17c10 */ /* 0x000fc6000a7fe4ff */
[----:B---3--:R2:W5:Y:S04]  /*10fe0*/  LDL.LU R229, [R1+0x584] ;  /* 0x0005840001e57983 */ /* 0x0085680000300800 */
[----:B------:R3:W-:Y:S01]  /*10ff0*/  STL [R1+0x270], R230 ;  /* 0x000270e601007387 */ /* 0x0007e20000100800 */
[----:B------:R-:W-:-:S03]  /*11000*/  IADD3 R240, P4, R240, UR7, RZ ;  /* 0x00000007f0f07c10 */ /* 0x000fc6000ff9e0ff */
[----:B---3--:R2:W5:Y:S04]  /*11010*/  LDL.LU R230, [R1+0x580] ;  /* 0x0005800001e67983 */ /* 0x0085680000300800 */
[----:B------:R3:W-:Y:S04]  /*11020*/  STL [R1+0x278], R231 ;  /* 0x000278e701007387 */ /* 0x0007e80000100800 */
[----:B---3--:R2:W5:Y:S04]  /*11030*/  LDL.LU R231, [R1+0x57c] ;  /* 0x00057c0001e77983 */ /* 0x0085680000300800 */
[----:B------:R3:W-:Y:S01]  /*11040*/  STL [R1+0x280], R252 ;  /* 0x000280fc01007387 */ /* 0x0007e20000100800 */
[----:B------:R-:W-:-:S03]  /*11050*/  IADD3.X R235, R235, UR6, RZ, P0, !PT ;  /* 0x00000006ebeb7c10 */ /* 0x000fc600087fe4ff */
[----:B---3--:R2:W5:Y:S04]  /*11060*/  LDL.LU R252, [R1+0x578] ;  /* 0x0005780001fc7983 */ /* 0x0085680000300800 */
[----:B------:R-:W-:Y:S04]  /*11070*/  STL [R1+0x244], R6 ;  /* 0x0002440601007387 */ /* 0x000fe80000100800 */
[----:B------:R-:W-:Y:S04]  /*11080*/  STL [R1+0x24c], R247 ;  /* 0x00024cf701007387 */ /* 0x000fe80000100800 */
[----:B------:R-:W-:Y:S04]  /*11090*/  STL [R1+0x288], R246 ;  /* 0x000288f601007387 */ /* 0x000fe80000100800 */
[----:B------:R-:W-:Y:S04]  /*110a0*/  STL [R1+0x254], R245 ;  /* 0x000254f501007387 */ /* 0x000fe80000100800 */
[----:B------:R-:W-:Y:S04]  /*110b0*/  STL [R1+0x290], R244 ;  /* 0x000290f401007387 */ /* 0x000fe80000100800 */
[----:B------:R-:W-:Y:S01]  /*110c0*/  STL [R1+0x25c], R243 ;  /* 0x00025cf301007387 */ /* 0x000fe20000100800 */
[----:B------:R-:W-:-:S03]  /*110d0*/  IADD3 R234, P0, R234, UR7, RZ ;  /* 0x00000007eaea7c10 */ /* 0x000fc6000ff1e0ff */
[----:B------:R-:W-:Y:S01]  /*110e0*/  STL [R1+0x298], R242 ;  /* 0x000298f201007387 */ /* 0x000fe20000100800 */
[----:B------:R-:W-:-:S03]  /*110f0*/  IADD3.X R233, R233, UR6, RZ, P1, !PT ;  /* 0x00000006e9e97c10 */ /* 0x000fc60008ffe4ff */
[----:B------:R-:W-:Y:S01]  /*11100*/  STL [R1+0x264], R241 ;  /* 0x000264f101007387 */ /* 0x000fe20000100800 */
[----:B------:R-:W-:-:S03]  /*11110*/  IADD3 R232, P1, R232, UR7, RZ ;  /* 0x00000007e8e87c10 */ /* 0x000fc6000ff3e0ff */
[----:B------:R-:W-:Y:S04]  /*11120*/  STL [R1+0x2a0], R240 ;  /* 0x0002a0f001007387 */ /* 0x000fe80000100800 */
[----:B------:R-:W-:Y:S04]  /*11130*/  STL [R1+0x26c], R239 ;  /* 0x00026cef01007387 */ /* 0x000fe80000100800 */
[----:B------:R-:W-:Y:S04]  /*11140*/  STL [R1+0x2a8], R238 ;  /* 0x0002a8ee01007387 */ /* 0x000fe80000100800 */
[----:B------:R-:W-:Y:S04]  /*11150*/  STL [R1+0x274], R237 ;  /* 0x000274ed01007387 */ /* 0x000fe80000100800 */
        /* <DEDUP_REMOVED lines=13> */
[----:B-1----:R-:W3:Y:S01]  /*11230*/  LDL R7, [R1+0x354] ;  /* 0x0003540001077983 */ /* 0x002ee20000100800 */
[----:B------:R-:W-:-:S02]  /*11240*/  IADD3.X R189, R189, UR6, RZ, P5, !PT ;  /* 0x00000006bdbd7c10 */ /* 0x000fc4000affe4ff */
[----:B------:R-:W-:Y:S02]  /*11250*/  IADD3 R188, P5, R188, UR7, RZ ;  /* 0x00000007bcbc7c10 */ /* 0x000fe4000ffbe0ff */
[----:B------:R-:W-:Y:S02]  /*11260*/  IADD3.X R183, R183, UR6, RZ, P6, !PT ;  /* 0x00000006b7b77c10 */ /* 0x000fe4000b7fe4ff */
[----:B------:R-:W-:Y:S01]  /*11270*/  IADD3 R182, P6, R182, UR7, RZ ;  /* 0x00000007b6b67c10 */ /* 0x000fe2000ffde0ff */
[----:B------:R-:W-:Y:S01]  /*11280*/  STL [R1+0x2a4], R189 ;  /* 0x0002a4bd01007387 */ /* 0x000fe20000100800 */
[----:B------:R-:W-:Y:S02]  /*11290*/  IADD3.X R181, R181, UR6, RZ, P0, !PT ;  /* 0x00000006b5b57c10 */ /* 0x000fe400087fe4ff */
[----:B------:R-:W-:Y:S01]  /*112a0*/  IADD3 R180, P0, R180, UR7, RZ ;  /* 0x00000007b4b47c10 */ /* 0x000fe2000ff1e0ff */
[----:B------:R-:W-:Y:S01]  /*112b0*/  STL [R1+0x2e0], R188 ;  /* 0x0002e0bc01007387 */ /* 0x000fe20000100800 */
[----:B------:R-:W-:-:S02]  /*112c0*/  IADD3.X R163, R163, UR6, RZ, P1, !PT ;  /* 0x00000006a3a37c10 */ /* 0x000fc40008ffe4ff */
[----:B------:R-:W-:Y:S01]  /*112d0*/  IADD3 R162, P1, R162, UR7, RZ ;  /* 0x00000007a2a27c10 */ /* 0x000fe2000ff3e0ff */
[----:B------:R-:W-:Y:S01]  /*112e0*/  STL [R1+0x2ac], R183 ;  /* 0x0002acb701007387 */ /* 0x000fe20000100800 */
[----:B------:R-:W-:Y:S02]  /*112f0*/  IADD3.X R161, R161, UR6, RZ, P2, !PT ;  /* 0x00000006a1a17c10 */ /* 0x000fe400097fe4ff */
[----:B------:R-:W-:Y:S01]  /*11300*/  IADD3 R160, P2, R160, UR7, RZ ;  /* 0x00000007a0a07c10 */ /* 0x000fe2000ff5e0ff */
[----:B------:R-:W-:Y:S01]  /*11310*/  STL [R1+0x2e8], R182 ;  /* 0x0002e8b601007387 */ /* 0x000fe20000100800 */
[----:B------:R-:W-:-:S03]  /*11320*/  IADD3.X R39, R39, UR6, RZ, P3, !PT ;  /* 0x0000000627277c10 */ /* 0x000fc60009ffe4ff */
[----:B------:R-:W-:Y:S01]  /*11330*/  STL [R1+0x2b4], R181 ;  /* 0x0002b4b501007387 */ /* 0x000fe20000100800 */
[----:B------:R-:W-:-:S03]  /*11340*/  IADD3 R38, P3, R38, UR7, RZ ;  /* 0x0000000726267c10 */ /* 0x000fc6000ff7e0ff */
        /* <DEDUP_REMOVED lines=38> */
[----:B------:R1:W-:Y:S01]  /*115b0*/  STL [R1+0x304], R25 ;  /* 0x0003041901007387 */ /* 0x0003e20000100800 */
[----:B------:R-:W-:-:S03]  /*115c0*/  IADD3.X R16, R16, UR6, RZ, P3, !PT ;  /* 0x0000000610107c10 */ /* 0x000fc60009ffe4ff */
[----:B------:R2:W-:Y:S01]  /*115d0*/  STL [R1+0x340], R23 ;  /* 0x0003401701007387 */ /* 0x0005e20000100800 */
[----:B------:R-:W-:-:S03]  /*115e0*/  IADD3.X R17, R17, UR6, RZ, P2, !PT ;  /* 0x0000000611117c10 */ /* 0x000fc600097fe4ff */
[----:B------:R2:W-:Y:S04]  /*115f0*/  STL [R1+0x30c], R22 ;  /* 0x00030c1601007387 */ /* 0x0005e80000100800 */
[----:B------:R2:W-:Y:S04]  /*11600*/  STL [R1+0x314], R21 ;  /* 0x0003141501007387 */ /* 0x0005e80000100800 */
[----:B------:R2:W-:Y:S04]  /*11610*/  STL [R1+0x31c], R20 ;  /* 0x00031c1401007387 */ /* 0x0005e80000100800 */
[----:B------:R2:W-:Y:S04]  /*11620*/  STL [R1+0x324], R19 ;  /* 0x0003241301007387 */ /* 0x0005e80000100800 */
[----:B------:R2:W-:Y:S01]  /*11630*/  STL [R1+0x32c], R18 ;  /* 0x00032c1201007387 */ /* 0x0005e20000100800 */
[----:B-1----:R-:W-:-:S03]  /*11640*/  IMAD.MOV.U32 R25, RZ, RZ, c[0x0][0x188] ;  /* 0x00006200ff197624 */ /* 0x002fc600078e00ff */
[----:B------:R2:W-:Y:S04]  /*11650*/  STL [R1+0x33c], R16 ;  /* 0x00033c1001007387 */ /* 0x0005e80000100800 */
[----:B------:R2:W-:Y:S01]  /*11660*/  STL [R1+0x334], R17 ;  /* 0x0003341101007387 */ /* 0x0005e20000100800 */
[----:B------:R-:W-:Y:S02]  /*11670*/  IMAD.MOV.U32 R6, RZ, RZ, c[0x0][0x188] ;  /* 0x00006200ff067624 */ /* 0x000fe400078e00ff */
[----:B------:R-:W-:Y:S02]  /*11680*/  IMAD.SHL.U32 R25, R25, 0x20, RZ ;  /* 0x0000002019197824 */ /* 0x000fe400078e00ff */
[----:B------:R-:W-:-:S03]  /*11690*/  IMAD.SHL.U32 R6, R6, 0x20, RZ ;  /* 0x0000002006067824 */ /* 0x000fc600078e00ff */
[----:B------:R-:W-:Y:S02]  /*116a0*/  SHF.R.S32.HI R25, RZ, 0x1f, R25 ;  /* 0x0000001fff197819 */ /* 0x000fe40000011419 */
[C---:B------:R-:W-:Y:S02]  /*116b0*/  LEA R4, P4, R6.reuse, R4, 0x2 ;  /* 0x0000000406047211 */ /* 0x040fe400078810ff */
[----:B------:R-:W-:Y:S02]  /*116c0*/  SHF.L.U64.HI R6, R6, 0x2, R25 ;  /* 0x0000000206067819 */ /* 0x000fe40000010219 */
[----:B------:R-:W-:-:S03]  /*116d0*/  IADD3 R2, R2, -0x20, RZ ;  /* 0xffffffe002027810 */ /* 0x000fc60007ffe0ff */
[----:B------:R-:W-:Y:S01]  /*116e0*/  IMAD.X R5, R5, 0x1, R6, P4 ;  /* 0x0000000105057824 */ /* 0x000fe200020e0606 */
[----:B---3--:R-:W-:Y:S11]  /*116f0*/  ISETP.NE.U32.AND P5, PT, R7, R24, PT ;  /* 0x000000180700720c */ /* 0x008ff60003fa5070 */
[----:B------:R-:W-:Y:S02]  /*11700*/  @!UPT UIADD3 URZ, URZ, URZ, URZ ;  /* 0x0000003f3f3ff290 */ /* 0x000fe4000fffe03f */
[----:B--2---:R-:W-:Y:S01]  /*11710*/  @!P5 CALL.REL.NOINC `(.L_x_1) ;  /* 0x000000100000d944 */ /* 0x004fe20003c00000 */
[----:B------:R-:W-:Y:S05]  /*11720*/  BRA `(.L_x_2) ;  /* 0xffff866000007947 */ /* 0x000fea000383ffff */
.L_x_1:
[----:B------:R-:W2:Y:S01]  /*11730*/  LDL.LU R6, [R1+0x56c] ;  /* 0x00056c0001067983 */ /* 0x000ea20000300800 */
[----:B------:R-:W-:-:S04]  /*11740*/  DEPBAR.LE SB0, 0x0 ;  /* 0x000080000000791a */ /* 0x000fc80000000000 */
[----:B------:R-:W3:Y:S01]  /*11750*/  S2R R8, SR_TID.X ;  /* 0x0000000000087919 */ /* 0x000ee20000002100 */
[----:B-----5:R-:W-:Y:S02]  /*11760*/  IMAD.MOV.U32 R4, RZ, RZ, R228 ;  /* 0x000000ffff047224 */ /* 0x020fe400078e00e4 */
[----:B------:R-:W-:Y:S02]  /*11770*/  IMAD.MOV.U32 R5, RZ, RZ, R229 ;  /* 0x000000ffff057224 */ /* 0x000fe400078e00e5 */
[----:B------:R-:W-:Y:S02]  /*11780*/  IMAD.MOV.U32 R7, RZ, RZ, R221 ;  /* 0x000000ffff077224 */ /* 0x000fe400078e00dd */
[----:B------:R-:W-:Y:S02]  /*11790*/  IMAD.MOV.U32 R221, RZ, RZ, R231 ;  /* 0x000000ffffdd7224 */ /* 0x000fe400078e00e7 */
[C---:B-1-3--:R-:W-:Y:S01]  /*117a0*/  IMAD.SHL.U32 R0, R8.reuse, 0x200, RZ ;  /* 0x0000020008007824 */ /* 0x04afe200078e00ff */
[C---:B------:R-:W-:Y:S01]  /*117b0*/  LOP3.LUT R3, R8.reuse, 0x7f, RZ, 0xc0, !PT ;  /* 0x0000007f08037812 */ /* 0x040fe200078ec0ff */
[----:B------:R-:W-:-:S03]  /*117c0*/  IMAD.SHL.U32 R2, R8, 0x4, RZ ;  /* 0x0000000408027824 */ /* 0x000fc600078e00ff */
[----:B------:R-:W-:Y:S01]  /*117d0*/  LOP3.LUT R0, R0, 0x3000, RZ, 0xc0, !PT ;  /* 0x0000300000007812 */ /* 0x000fe200078ec0ff */
[----:B------:R-:W-:Y:S03]  /*117e0*/  BAR.SYNC.DEFER_BLOCKING 0x0 ;  /* 0x0000000000007b1d */ /* 0x000fe60000010000 */
[----:B--2---:R-:W-:Y:S01]  /*117f0*/  LOP3.LUT R0, R0, 0x60, R6, 0xf8, !PT ;  /* 0x0000006000007812 */ /* 0x004fe200078ef806 */
[----:B------:R-:W-:Y:S02]  /*11800*/  IMAD.MOV.U32 R6, RZ, RZ, R220 ;  /* 0x000000ffff067224 */ /* 0x000fe400078e00dc */
[----:B------:R-:W-:Y:S01]  /*11810*/  IMAD.MOV.U32 R220, RZ, RZ, R230 ;  /* 0x000000ffffdc7224 */ /* 0x000fe200078e00e6 */
[----:B------:R-:W-:Y:S01]  /*11820*/  LOP3.LUT R0, R0, 0x170, R2, 0x78, !PT ;  /* 0x0000017000007812 */ /* 0x000fe200078e7802 */
[----:B------:R-:W-:-:S05]  /*11830*/  IMAD.SHL.U32 R2, R8, 0x40, RZ ;  /* 0x0000004008027824 */ /* 0x000fca00078e00ff */
[----:B------:R-:W-:-:S05]  /*11840*/  LOP3.LUT R2, R2, 0x800, RZ, 0xc0, !PT ;  /* 0x0000080002027812 */ /* 0x000fca00078ec0ff */
[----:B------:R-:W-:Y:S02]  /*11850*/  IMAD.IADD R0, R2, 0x1, R0 ;  /* 0x0000000102007824 */ /* 0x000fe400078e0200 */
[----:B------:R-:W-:-:S03]  /*11860*/  IMAD.SHL.U32 R2, R8, 0x800, RZ ;  /* 0x0000080008027824 */ /* 0x000fc600078e00ff */
[----:B------:R1:W-:Y:S02]  /*11870*/  STS.128 [R0], R4 ;  /* 0x0000000400007388 */ /* 0x0003e40000000c00 */
[----:B------:R-:W-:Y:S02]  /*11880*/  LOP3.LUT R2, R2, 0x3000, RZ, 0xc0, !PT ;  /* 0x0000300002027812 */ /* 0x000fe400078ec0ff */
[----:B------:R-:W-:Y:S03]  /*11890*/  STS.128 [R0+0x80], R220 ;  /* 0x000080dc00007388 */ /* 0x000fe60000000c00 */
[----:B------:R-:W-:-:S05]  /*118a0*/  IMAD R2, R3, 0x10, R2 ;  /* 0x0000001003027824 */ /* 0x000fca00078e0202 */
[C---:B------:R-:W-:Y:S01]  /*118b0*/  LOP3.LUT R3, R2.reuse, 0x60, RZ, 0x3c, !PT ;  /* 0x0000006002037812 */ /* 0x040fe200078e3cff */
[----:B-1----:R-:W-:Y:S01]  /*118c0*/  IMAD.MOV.U32 R4, RZ, RZ, R184 ;  /* 0x000000ffff047224 */ /* 0x002fe200078e00b8 */
[C---:B------:R-:W-:Y:S01]  /*118d0*/  LOP3.LUT R184, R2.reuse, 0x40, RZ, 0x3c, !PT ;  /* 0x0000004002b87812 */ /* 0x040fe200078e3cff */
[----:B------:R-:W-:Y:S01]  /*118e0*/  IMAD.MOV.U32 R5, RZ, RZ, R185 ;  /* 0x000000ffff057224 */ /* 0x000fe200078e00b9 */
[----:B------:R-:W-:Y:S01]  /*118f0*/  LOP3.LUT R185, R2, 0x20, RZ, 0x3c, !PT ;  /* 0x0000002002b97812 */ /* 0x000fe200078e3cff */
[----:B------:R-:W-:Y:S02]  /*11900*/  IMAD.MOV.U32 R6, RZ, RZ, R44 ;  /* 0x000000ffff067224 */ /* 0x000fe400078e002c */
[----:B------:R-:W-:Y:S02]  /*11910*/  IMAD.MOV.U32 R7, RZ, RZ, R45 ;  /* 0x000000ffff077224 */ /* 0x000fe400078e002d */
[----:B------:R-:W-:Y:S02]  /*11920*/  IMAD.MOV.U32 R44, RZ, RZ, R186 ;  /* 0x000000ffff2c7224 */ /* 0x000fe400078e00ba */
[----:B------:R-:W-:Y:S01]  /*11930*/  IMAD.MOV.U32 R45, RZ, RZ, R187 ;  /* 0x000000ffff2d7224 */ /* 0x000fe200078e00bb */
[----:B------:R1:W-:Y:S04]  /*11940*/  STS.128 [R0+0x200], R4 ;  /* 0x0002000400007388 */ /* 0x0003e80000000c00 */
[----:B------:R-:W-:Y:S01]  /*11950*/  STS.128 [R0+0x280], R44 ;  /* 0x0002802c00007388 */ /* 0x000fe20000000c00 */
[----:B-1----:R-:W-:-:S02]  /*11960*/  IMAD.MOV.U32 R4, RZ, RZ, R40 ;  /* 0x000000ffff047224 */ /* 0x002fc400078e0028 */
[----:B------:R-:W-:Y:S02]  /*11970*/  IMAD.MOV.U32 R5, RZ, RZ, R41 ;  /* 0x000000ffff057224 */ /* 0x000fe400078e0029 */
        /* <DEDUP_REMOVED lines=13> */
[----:B------:R-:W-:Y:S04]  /*11a50*/  STS.128 [R0+0x680], R52 ;  /* 0x0006803400007388 */ /* 0x000fe80000000c00 */
[----:B------:R-:W-:Y:S01]  /*11a60*/  BAR.SYNC.DEFER_BLOCKING 0x0 ;  /* 0x0000000000007b1d */ /* 0x000fe20000010000 */
[----:B-1----:R-:W-:-:S02]  /*11a70*/  IMAD.MOV.U32 R4, RZ, RZ, R168 ;  /* 0x000000ffff047224 */ /* 0x002fc400078e00a8 */
[----:B------:R-:W-:Y:S02]  /*11a80*/  IMAD.MOV.U32 R5, RZ, RZ, R169 ;  /* 0x000000ffff057224 */ /* 0x000fe400078e00a9 */
[----:B------:R-:W-:Y:S02]  /*11a90*/  IMAD.MOV.U32 R6, RZ, RZ, R164 ;  /* 0x000000ffff067224 */ /* 0x000fe400078e00a4 */
[----:B------:R-:W-:Y:S02]  /*11aa0*/  IMAD.MOV.U32 R7, RZ, RZ, R165 ;  /* 0x000000ffff077224 */ /* 0x000fe400078e00a5 */
[----:B------:R-:W-:Y:S02]  /*11ab0*/  IMAD.MOV.U32 R164, RZ, RZ, R170 ;  /* 0x000000ffffa47224 */ /* 0x000fe400078e00aa */
[----:B------:R-:W-:Y:S01]  /*11ac0*/  IMAD.MOV.U32 R165, RZ, RZ, R171 ;  /* 0x000000ffffa57224 */ /* 0x000fe200078e00ab */
[----:B------:R-:W1:Y:S04]  /*11ad0*/  LDS.128 R12, [R2] ;  /* 0x00000000020c7984 */ /* 0x000e680000000c00 */
[----:B------:R-:W2:Y:S04]  /*11ae0*/  LDS.128 R8, [R2+0x800] ;  /* 0x0008000002087984 */ /* 0x000ea80000000c00 */
[----:B------:R-:W-:Y:S04]  /*11af0*/  LDS.128 R244, [R185] ;  /* 0x00000000b9f47984 */ /* 0x000fe80000000c00 */
[----:B------:R-:W-:Y:S04]  /*11b00*/  LDS.128 R240, [R185+0x800] ;  /* 0x00080000b9f07984 */ /* 0x000fe80000000c00 */
[----:B------:R-:W-:Y:S04]  /*11b10*/  LDS.128 R236, [R184] ;  /* 0x00000000b8ec7984 */ /* 0x000fe80000000c00 */
[----:B------:R-:W-:Y:S04]  /*11b20*/  LDS.128 R232, [R184+0x800] ;  /* 0x00080000b8e87984 */ /* 0x000fe80000000c00 */
[----:B------:R-:W-:Y:S04]  /*11b30*/  LDS.128 R228, [R3] ;  /* 0x0000000003e47984 */ /* 0x000fe80000000c00 */
[----:B------:R-:W-:Y:S04]  /*11b40*/  LDS.128 R220, [R3+0x800] ;  /* 0x0008000003dc7984 */ /* 0x000fe80000000c00 */
[----:B------:R-:W-:Y:S06]  /*11b50*/  BAR.SYNC.DEFER_BLOCKING 0x0 ;  /* 0x0000000000007b1d */ /* 0x000fec0000010000 */
[----:B-1----:R-:W-:Y:S04]  /*11b60*/  STL.64 [R1+0x10], R12 ;  /* 0x0000100c01007387 */ /* 0x002fe80000100a00 */
[----:B------:R-:W-:Y:S04]  /*11b70*/  STL.64 [R1+0x18], R14 ;  /* 0x0000180e01007387 */ /* 0x000fe80000100a00 */
[----:B--2---:R1:W-:Y:S04]  /*11b80*/  STL.64 [R1], R8 ;  /* 0x0000000801007387 */ /* 0x0043e80000100a00 */
[----:B------:R2:W-:Y:S04]  /*11b90*/  STL.64 [R1+0x8], R10 ;  /* 0x0000080a01007387 */ /* 0x0005e80000100a00 */
[----:B------:R-:W3:Y:S04]  /*11ba0*/  LDL.LU R36, [R1+0x1c0] ;  /* 0x0001c00001247983 */ /* 0x000ee80000300800 */
[----:B------:R-:W3:Y:S01]  /*11bb0*/  LDL.LU R37, [R1+0x1c4] ;  /* 0x0001c40001257983 */ /* 0x000ee20000300800 */
[----:B-1----:R-:W-:-:S02]  /*11bc0*/  IMAD.MOV.U32 R8, RZ, RZ, R200 ;  /* 0x000000ffff087224 */ /* 0x002fc400078e00c8 */
[----:B------:R-:W-:Y:S01]  /*11bd0*/  IMAD.MOV.U32 R9, RZ, RZ, R201 ;  /* 0x000000ffff097224 */ /* 0x000fe200078e00c9 */
[----:B------:R-:W3:Y:S01]  /*11be0*/  LDL.LU R38, [R1+0x1b0] ;  /* 0x0001b00001267983 */ /* 0x000ee20000300800 */
[----:B--2---:R-:W-:Y:S02]  /*11bf0*/  IMAD.MOV.U32 R10, RZ, RZ, R204 ;  /* 0x000000ffff0a7224 */ /* 0x004fe400078e00cc */
[----:B------:R-:W-:Y:S01]  /*11c00*/  IMAD.MOV.U32 R11, RZ, RZ, R205 ;  /* 0x000000ffff0b7224 */ /* 0x000fe200078e00cd */
[----:B------:R-:W3:Y:S01]  /*11c10*/  LDL.LU R39, [R1+0x1b4] ;  /* 0x0001b40001277983 */ /* 0x000ee20000300800 */
[----:B------:R-:W-:Y:S02]  /*11c20*/  IMAD.MOV.U32 R204, RZ, RZ, R202 ;  /* 0x000000ffffcc7224 */ /* 0x000fe400078e00ca */
[----:B------:R-:W-:Y:S01]  /*11c30*/  IMAD.MOV.U32 R205, RZ, RZ, R203 ;  /* 0x000000ffffcd7224 */ /* 0x000fe200078e00cb */
[----:B------:R1:W-:Y:S04]  /*11c40*/  STS.128 [R0], R4 ;  /* 0x0000000400007388 */ /* 0x0003e80000000c00 */
[----:B------:R-:W-:Y:S04]  /*11c50*/  STS.128 [R0+0x80], R164 ;  /* 0x000080a400007388 */ /* 0x000fe80000000c00 */
[----:B------:R-:W-:Y:S04]  /*11c60*/  STS.128 [R0+0x600], R8 ;  /* 0x0006000800007388 */ /* 0x000fe80000000c00 */
        /* <DEDUP_REMOVED lines=15> */
[----:B------:R-:W-:Y:S04]  /*11d60*/  STS.128 [R0+0x400], R4 ;  /* 0x0004000400007388 */ /* 0x000fe80000000c00 */
[----:B------:R-:W-:Y:S04]  /*11d70*/  STS.128 [R0+0x480], R192 ;  /* 0x000480c000007388 */ /* 0x000fe80000000c00 */
[----:B------:R-:W-:Y:S06]  /*11d80*/  BAR.SYNC.DEFER_BLOCKING 0x0 ;  /* 0x0000000000007b1d */ /* 0x000fec0000010000 */
[----:B------:R-:W1:Y:S04]  /*11d90*/  LDS.128 R4, [R2] ;  /* 0x0000000002047984 */ /* 0x000e680000000c00 */
[----:B------:R-:W-:Y:S04]  /*11da0*/  LDS.128 R20, [R2+0x800] ;  /* 0x0008000002147984 */ /* 0x000fe80000000c00 */
[----:B------:R-:W2:Y:S04]  /*11db0*/  LDS.128 R32, [R185] ;  /* 0x00000000b9207984 */ /* 0x000ea80000000c00 */
[----:B------:R-:W-:Y:S04]  /*11dc0*/  LDS.128 R16, [R185+0x800] ;  /* 0x00080000b9107984 */ /* 0x000fe80000000c00 */
[----:B------:R-:W4:Y:S04]  /*11dd0*/  LDS.128 R28, [R184] ;  /* 0x00000000b81c7984 */ /* 0x000f280000000c00 */
[----:B------:R-:W-:Y:S04]  /*11de0*/  LDS.128 R12, [R184+0x800] ;  /* 0x00080000b80c7984 */ /* 0x000fe80000000c00 */
[----:B------:R-:W1:Y:S04]  /*11df0*/  LDS.128 R24, [R3] ;  /* 0x0000000003187984 */ /* 0x000e680000000c00 */
[----:B------:R-:W1:Y:S04]  /*11e00*/  LDS.128 R8, [R3+0x800] ;  /* 0x0008000003087984 */ /* 0x000e680000000c00 */
[----:B------:R-:W-:Y:S06]  /*11e10*/  BAR.SYNC.DEFER_BLOCKING 0x0 ;  /* 0x0000000000007b1d */ /* 0x000fec0000010000 */
[----:B---3--:R3:W-:Y:S04]  /*11e20*/  STS.128 [R0], R36 ;  /* 0x0000002400007388 */ /* 0x0087e80000000c00 */
[----:B---3--:R-:W3:Y:S04]  /*11e30*/  LDL.LU R36, [R1+0x1c8] ;  /* 0x0001c80001247983 */ /* 0x008ee80000300800 */
[----:B------:R-:W3:Y:S04]  /*11e40*/  LDL.LU R37, [R1+0x1cc] ;  /* 0x0001cc0001257983 */ /* 0x000ee80000300800 */
[----:B------:R-:W3:Y:S04]  /*11e50*/  LDL.LU R38, [R1+0x1b8] ;  /* 0x0001b80001267983 */ /* 0x000ee80000300800 */
[----:B------:R-:W3:Y:S04]  /*11e60*/  LDL.LU R39, [R1+0x1bc] ;  /* 0x0001bc0001277983 */ /* 0x000ee80000300800 */
[----:B------:R-:W2:Y:S04]  /*11e70*/  LDL.LU R40, [R1+0x148] ;  /* 0x0001480001287983 */ /* 0x000ea80000300800 */
[----:B------:R-:W2:Y:S04]  /*11e80*/  LDL.LU R41, [R1+0x14c] ;  /* 0x00014c0001297983 */ /* 0x000ea80000300800 */
[----:B------:R-:W2:Y:S04]  /*11e90*/  LDL.LU R42, [R1+0x138] ;  /* 0x00013800012a7983 */ /* 0x000ea80000300800 */
[----:B------:R-:W2:Y:S04]  /*11ea0*/  LDL.LU R43, [R1+0x13c] ;  /* 0x00013c00012b7983 */ /* 0x000ea80000300800 */
[----:B---3--:R3:W-:Y:S04]  /*11eb0*/  STS.128 [R0+0x80], R36 ;  /* 0x0000802400007388 */ /* 0x0087e80000000c00 */
[----:B---3--:R-:W3:Y:S04]  /*11ec0*/  LDL.LU R36, [R1+0x150] ;  /* 0x0001500001247983 */ /* 0x008ee80000300800 */
[----:B------:R-:W3:Y:S04]  /*11ed0*/  LDL.LU R37, [R1+0x154] ;  /* 0x0001540001257983 */ /* 0x000ee80000300800 */
[----:B------:R-:W3:Y:S04]  /*11ee0*/  LDL.LU R38, [R1+0x140] ;  /* 0x0001400001267983 */ /* 0x000ee80000300800 */
[----:B------:R-:W3:Y:S01]  /*11ef0*/  LDL.LU R39, [R1+0x144] ;  /* 0x0001440001277983 */ /* 0x000ee20000300800 */
[----:B------:R-:W-:-:S02]  /*11f00*/  IMAD.MOV.U32 R54, RZ, RZ, R108 ;  /* 0x000000ffff367224 */ /* 0x000fc400078e006c */
[----:B------:R-:W-:Y:S01]  /*11f10*/  IMAD.MOV.U32 R55, RZ, RZ, R109 ;  /* 0x000000ffff377224 */ /* 0x000fe200078e006d */
[----:B--2---:R2:W-:Y:S01]  /*11f20*/  STS.128 [R0+0x200], R40 ;  /* 0x0002002800007388 */ /* 0x0045e20000000c00 */
[----:B------:R-:W-:Y:S02]  /*11f30*/  IMAD.MOV.U32 R52, RZ, RZ, R104 ;  /* 0x000000ffff347224 */ /* 0x000fe400078e0068 */
[----:B------:R-:W-:Y:S02]  /*11f40*/  IMAD.MOV.U32 R53, RZ, RZ, R105 ;  /* 0x000000ffff357224 */ /* 0x000fe400078e0069 */
[----:B------:R-:W-:Y:S02]  /*11f50*/  IMAD.MOV.U32 R108, RZ, RZ, R106 ;  /* 0x000000ffff6c7224 */ /* 0x000fe400078e006a */
[----:B------:R-:W-:Y:S01]  /*11f60*/  IMAD.MOV.U32 R109, RZ, RZ, R107 ;  /* 0x000000ffff6d7224 */ /* 0x000fe200078e006b */
[----:B------:R-:W-:Y:S01]  /*11f70*/  STS.128 [R0+0x600], R52 ;  /* 0x0006003400007388 */ /* 0x000fe20000000c00 */
[----:B--2---:R-:W-:-:S02]  /*11f80*/  IMAD.MOV.U32 R40, RZ, RZ, R210 ;  /* 0x000000ffff287224 */ /* 0x004fc400078e00d2 */
[----:B------:R-:W-:Y:S02]  /*11f90*/  IMAD.MOV.U32 R41, RZ, RZ, R211 ;  /* 0x000000ffff297224 */ /* 0x000fe400078e00d3 */
[----:B------:R-:W-:Y:S02]  /*11fa0*/  IMAD.MOV.U32 R42, RZ, RZ, R86 ;  /* 0x000000ffff2a7224 */ /* 0x000fe400078e0056 */
[----:B------:R-:W-:Y:S01]  /*11fb0*/  IMAD.MOV.U32 R43, RZ, RZ, R87 ;  /* 0x000000ffff2b7224 */ /* 0x000fe200078e0057 */
[----:B------:R2:W-:Y:S04]  /*11fc0*/  STS.128 [R0+0x680], R108 ;  /* 0x0006806c00007388 */ /* 0x0005e80000000c00 */
[----:B------:R-:W-:Y:S01]  /*11fd0*/  STS.128 [R0+0x480], R40 ;  /* 0x0004802800007388 */ /* 0x000fe20000000c00 */
[----:B--2---:R-:W-:-:S02]  /*11fe0*/  IMAD.MOV.U32 R108, RZ, RZ, R128 ;  /* 0x000000ffff6c7224 */ /* 0x004fc400078e0080 */
[----:B------:R-:W-:Y:S02]  /*11ff0*/  IMAD.MOV.U32 R109, RZ, RZ, R129 ;  /* 0x000000ffff6d7224 */ /* 0x000fe400078e0081 */
[----:B------:R-:W-:Y:S02]  /*12000*/  IMAD.MOV.U32 R110, RZ, RZ, R132 ;  /* 0x000000ffff6e7224 */ /* 0x000fe400078e0084 */
[----:B------:R-:W-:Y:S01]  /*12010*/  IMAD.MOV.U32 R111, RZ, RZ, R133 ;  /* 0x000000ffff6f7224 */ /* 0x000fe200078e0085 */
[----:B---3--:R2:W-:Y:S02]  /*12020*/  STS.128 [R0+0x280], R36 ;  /* 0x0002802400007388 */ /* 0x0085e40000000c00 */
[----:B--2---:R-:W-:Y:S02]  /*12030*/  IMAD.MOV.U32 R36, RZ, RZ, R208 ;  /* 0x000000ffff247224 */ /* 0x004fe400078e00d0 */
[----:B------:R-:W-:Y:S02]  /*12040*/  IMAD.MOV.U32 R37, RZ, RZ, R209 ;  /* 0x000000ffff257224 */ /* 0x000fe400078e00d1 */
[----:B------:R-:W-:-:S02]  /*12050*/  IMAD.MOV.U32 R38, RZ, RZ, R84 ;  /* 0x000000ffff267224 */ /* 0x000fc400078e0054 */
[----:B------:R-:W-:-:S05]  /*12060*/  IMAD.MOV.U32 R39, RZ, RZ, R85 ;  /* 0x000000ffff277224 */ /* 0x000fca00078e0055 */
[----:B------:R-:W-:Y:S04]  /*12070*/  STS.128 [R0+0x400], R36 ;  /* 0x0004002400007388 */ /* 0x000fe80000000c00 */
[----:B------:R-:W-:Y:S06]  /*12080*/  BAR.SYNC.DEFER_BLOCKING 0x0 ;  /* 0x0000000000007b1d */ /* 0x000fec0000010000 */
[----:B------:R-:W2:Y:S04]  /*12090*/  LDS.128 R104, [R2] ;  /* 0x0000000002687984 */ /* 0x000ea80000000c00 */
[----:B------:R-:W-:Y:S04]  /*120a0*/  LDS.128 R48, [R2+0x800] ;  /* 0x0008000002307984 */ /* 0x000fe80000000c00 */
[----:B------:R-:W-:Y:S04]  /*120b0*/  LDS.128 R84, [R185] ;  /* 0x00000000b9547984 */ /* 0x000fe80000000c00 */
[----:B------:R-:W-:Y:S04]  /*120c0*/  LDS.128 R44, [R185+0x800] ;  /* 0x00080000b92c7984 */ /* 0x000fe80000000c00 */
[----:B------:R-:W-:Y:S04]  /*120d0*/  LDS.128 R60, [R184] ;  /* 0x00000000b83c7984 */ /* 0x000fe80000000c00 */
[----:B------:R-:W-:Y:S04]  /*120e0*/  LDS.128 R40, [R184+0x800] ;  /* 0x00080000b8287984 */ /* 0x000fe80000000c00 */
[----:B------:R-:W-:Y:S04]  /*120f0*/  LDS.128 R52, [R3] ;  /* 0x0000000003347984 */ /* 0x000fe80000000c00 */
[----:B------:R-:W-:Y:S04]  /*12100*/  LDS.128 R36, [R3+0x800] ;  /* 0x0008000003247984 */ /* 0x000fe80000000c00 */
[----:B------:R-:W-:Y:S06]  /*12110*/  BAR.SYNC.DEFER_BLOCKING 0x0 ;  /* 0x0000000000007b1d */ /* 0x000fec0000010000 */
[----:B------:R3:W-:Y:S02]  /*12120*/  STS.128 [R0], R108 ;  /* 0x0000006c00007388 */ /* 0x0007e40000000c00 */
[----:B---3--:R-:W-:-:S02]  /*12130*/  IMAD.MOV.U32 R110, RZ, RZ, R68 ;  /* 0x000000ffff6e7224 */ /* 0x008fc400078e0044 */
[----:B------:R-:W-:Y:S02]  /*12140*/  IMAD.MOV.U32 R111, RZ, RZ, R69 ;  /* 0x000000ffff6f7224 */ /* 0x000fe400078e0045 */
[----:B------:R-:W-:Y:S02]  /*12150*/  IMAD.MOV.U32 R68, RZ, RZ, R74 ;  /* 0x000000ffff447224 */ /* 0x000fe400078e004a */
[----:B------:R-:W-:-:S05]  /*12160*/  IMAD.MOV.U32 R69, RZ, RZ, R75 ;  /* 0x000000ffff457224 */ /* 0x000fca00078e004b */
[----:B------:R3:W-:Y:S01]  /*12170*/  STS.128 [R0+0x280], R68 ;  /* 0x0002804400007388 */ /* 0x0007e20000000c00 */
[----:B------:R-:W-:Y:S02]  /*12180*/  IMAD.MOV.U32 R108, RZ, RZ, R72 ;  /* 0x000000ffff6c7224 */ /* 0x000fe400078e0048 */
[----:B------:R-:W-:Y:S02]  /*12190*/  IMAD.MOV.U32 R109, RZ, RZ, R73 ;  /* 0x000000ffff6d7224 */ /* 0x000fe400078e0049 */
[----:B---3--:R-:W-:Y:S02]  /*121a0*/  IMAD.MOV.U32 R68, RZ, RZ, R156 ;  /* 0x000000ffff447224 */ /* 0x008fe400078e009c */
[----:B------:R-:W-:Y:S02]  /*121b0*/  IMAD.MOV.U32 R69, RZ, RZ, R157 ;  /* 0x000000ffff457224 */ /* 0x000fe400078e009d */
[----:B------:R-:W-:Y:S02]  /*121c0*/  IMAD.MOV.U32 R70, RZ, RZ, R56 ;  /* 0x000000ffff467224 */ /* 0x000fe400078e0038 */
[----:B------:R-:W-:-:S05]  /*121d0*/  IMAD.MOV.U32 R71, RZ, RZ, R57 ;  /* 0x000000ffff477224 */ /* 0x000fca00078e0039 */
[----:B------:R3:W-:Y:S04]  /*121e0*/  STS.128 [R0+0x400], R68 ;  /* 0x0004004400007388 */ /* 0x0007e80000000c00 */
        /* <DEDUP_REMOVED lines=8> */
[----:B------:R-:W4:Y:S04]  /*12270*/  LDL.LU R164, [R1+0x1a0] ;  /* 0x0001a00001a47983 */ /* 0x000f280000300800 */
[----:B------:R-:W4:Y:S04]  /*12280*/  LDL.LU R165, [R1+0x1a4] ;  /* 0x0001a40001a57983 */ /* 0x000f280000300800 */
[----:B------:R-:W4:Y:S04]  /*12290*/  LDL.LU R166, [R1+0x190] ;  /* 0x0001900001a67983 */ /* 0x000f280000300800 */
[----:B------:R-:W4:Y:S01]  /*122a0*/  LDL.LU R167, [R1+0x194] ;  /* 0x0001940001a77983 */ /* 0x000f220000300800 */
[----:B------:R-:W-:-:S02]  /*122b0*/  IMAD.MOV.U32 R132, RZ, RZ, R130 ;  /* 0x000000ffff847224 */ /* 0x000fc400078e0082 */
[----:B------:R-:W-:Y:S02]  /*122c0*/  IMAD.MOV.U32 R133, RZ, RZ, R131 ;  /* 0x000000ffff857224 */ /* 0x000fe400078e0083 */
[----:B------:R-:W-:Y:S02]  /*122d0*/  IMAD.MOV.U32 R56, RZ, RZ, R158 ;  /* 0x000000ffff387224 */ /* 0x000fe400078e009e */
[----:B------:R-:W-:Y:S01]  /*122e0*/  IMAD.MOV.U32 R57, RZ, RZ, R159 ;  /* 0x000000ffff397224 */ /* 0x000fe200078e009f */
[----:B------:R-:W-:Y:S04]  /*122f0*/  STS.128 [R0+0x80], R132 ;  /* 0x0000808400007388 */ /* 0x000fe80000000c00 */
[----:B------:R-:W-:Y:S04]  /*12300*/  STS.128 [R0+0x200], R108 ;  /* 0x0002006c00007388 */ /* 0x000fe80000000c00 */
[----:B------:R-:W-:Y:S04]  /*12310*/  STS.128 [R0+0x480], R56 ;  /* 0x0004803800007388 */ /* 0x000fe80000000c00 */
[----:B---3--:R-:W-:Y:S04]  /*12320*/  STS.128 [R0+0x600], R68 ;  /* 0x0006004400007388 */ /* 0x008fe80000000c00 */
[----:B--2---:R-:W-:Y:S04]  /*12330*/  STS.128 [R0+0x680], R72 ;  /* 0x0006804800007388 */ /* 0x004fe80000000c00 */
[----:B------:R-:W-:Y:S06]  /*12340*/  BAR.SYNC.DEFER_BLOCKING 0x0 ;  /* 0x0000000000007b1d */ /* 0x000fec0000010000 */
[----:B------:R-:W2:Y:S04]  /*12350*/  LDS.128 R160, [R2] ;  /* 0x0000000002a07984 */ /* 0x000ea80000000c00 */
[----:B------:R-:W-:Y:S04]  /*12360*/  LDS.128 R108, [R2+0x800] ;  /* 0x00080000026c7984 */ /* 0x000fe80000000c00 */
[----:B------:R-:W3:Y:S04]  /*12370*/  LDS.128 R156, [R185] ;  /* 0x00000000b99c7984 */ /* 0x000ee80000000c00 */
[----:B------:R-:W-:Y:S04]  /*12380*/  LDS.128 R72, [R185+0x800] ;  /* 0x00080000b9487984 */ /* 0x000fe80000000c00 */
[----:B------:R-:W1:Y:S04]  /*12390*/  LDS.128 R132, [R184] ;  /* 0x00000000b8847984 */ /* 0x000e680000000c00 */
[----:B------:R-:W-:Y:S04]  /*123a0*/  LDS.128 R68, [R184+0x800] ;  /* 0x00080000b8447984 */ /* 0x000fe80000000c00 */
[----:B------:R-:W1:Y:S04]  /*123b0*/  LDS.128 R128, [R3] ;  /* 0x0000000003807984 */ /* 0x000e680000000c00 */
[----:B------:R-:W1:Y:S04]  /*123c0*/  LDS.128 R56, [R3+0x800] ;  /* 0x0008000003387984 */ /* 0x000e680000000c00 */
[----:B------:R-:W-:Y:S06]  /*123d0*/  BAR.SYNC.DEFER_BLOCKING 0x0 ;  /* 0x0000000000007b1d */ /* 0x000fec0000010000 */
[----:B----4-:R4:W-:Y:S04]  /*123e0*/  STS.128 [R0], R164 ;  /* 0x000000a400007388 */ /* 0x0109e80000000c00 */
[----:B----4-:R-:W4:Y:S04]  /*123f0*/  LDL.LU R164, [R1+0x1a8] ;  /* 0x0001a80001a47983 */ /* 0x010f280000300800 */
[----:B------:R-:W4:Y:S04]  /*12400*/  LDL.LU R165, [R1+0x1ac] ;  /* 0x0001ac0001a57983 */ /* 0x000f280000300800 */
[----:B------:R-:W4:Y:S04]  /*12410*/  LDL.LU R166, [R1+0x198] ;  /* 0x0001980001a67983 */ /* 0x000f280000300800 */
[----:B------:R-:W4:Y:S04]  /*12420*/  LDL.LU R167, [R1+0x19c] ;  /* 0x00019c0001a77983 */ /* 0x000f280000300800 */
[----:B------:R-:W2:Y:S04]  /*12430*/  LDL.LU R168, [R1+0x128] ;  /* 0x0001280001a87983 */ /* 0x000ea80000300800 */
[----:B------:R-:W2:Y:S04]  /*12440*/  LDL.LU R169, [R1+0x12c] ;  /* 0x00012c0001a97983 */ /* 0x000ea80000300800 */
[----:B------:R-:W2:Y:S04]  /*12450*/  LDL.LU R170, [R1+0x118] ;  /* 0x0001180001aa7983 */ /* 0x000ea80000300800 */
[----:B------:R-:W2:Y:S04]  /*12460*/  LDL.LU R171, [R1+0x11c] ;  /* 0x00011c0001ab7983 */ /* 0x000ea80000300800 */
[----:B----4-:R4:W-:Y:S04]  /*12470*/  STS.128 [R0+0x80], R164 ;  /* 0x000080a400007388 */ /* 0x0109e80000000c00 */
[----:B----4-:R-:W4:Y:S04]  /*12480*/  LDL.LU R164, [R1+0x130] ;  /* 0x0001300001a47983 */ /* 0x010f280000300800 */
[----:B------:R-:W4:Y:S04]  /*12490*/  LDL.LU R165, [R1+0x134] ;  /* 0x0001340001a57983 */ /* 0x000f280000300800 */
[----:B------:R-:W4:Y:S04]  /*124a0*/  LDL.LU R166, [R1+0x120] ;  /* 0x0001200001a67983 */ /* 0x000f280000300800 */
[----:B------:R-:W4:Y:S04]  /*124b0*/  LDL.LU R167, [R1+0x124] ;  /* 0x0001240001a77983 */ /* 0x000f280000300800 */
[----:B--2---:R-:W-:Y:S01]  /*124c0*/  STS.128 [R0+0x200], R168 ;  /* 0x000200a800007388 */ /* 0x004fe20000000c00 */
[----:B------:R-:W-:-:S02]  /*124d0*/  IMAD.MOV.U32 R182, RZ, RZ, R140 ;  /* 0x000000ffffb67224 */ /* 0x000fc400078e008c */
[----:B------:R-:W-:Y:S02]  /*124e0*/  IMAD.MOV.U32 R183, RZ, RZ, R141 ;  /* 0x000000ffffb77224 */ /* 0x000fe400078e008d */
[----:B------:R-:W-:Y:S02]  /*124f0*/  IMAD.MOV.U32 R140, RZ, RZ, R138 ;  /* 0x000000ffff8c7224 */ /* 0x000fe400078e008a */
[----:B------:R-:W-:Y:S02]  /*12500*/  IMAD.MOV.U32 R141, RZ, RZ, R139 ;  /* 0x000000ffff8d7224 */ /* 0x000fe400078e008b */
[----:B------:R-:W-:Y:S02]  /*12510*/  IMAD.MOV.U32 R180, RZ, RZ, R136 ;  /* 0x000000ffffb47224 */ /* 0x000fe400078e0088 */
[----:B------:R-:W-:Y:S02]  /*12520*/  IMAD.MOV.U32 R181, RZ, RZ, R137 ;  /* 0x000000ffffb57224 */ /* 0x000fe400078e0089 */
        /* <DEDUP_REMOVED lines=9> */
[----:B------:R-:W-:Y:S01]  /*125c0*/  IMAD.MOV.U32 R67, RZ, RZ, R225 ;  /* 0x000000ffff437224 */ /* 0x000fe200078e00e1 */
[----:B----4-:R2:W-:Y:S02]  /*125d0*/  STS.128 [R0+0x280], R164 ;  /* 0x000280a400007388 */ /* 0x0105e40000000c00 */
[----:B--2---:R-:W-:Y:S02]  /*125e0*/  IMAD.MOV.U32 R166, RZ, RZ, R92 ;  /* 0x000000ffffa67224 */ /* 0x004fe400078e005c */
        /* <DEDUP_REMOVED lines=11> */
[----:B------:R-:W-:Y:S04]  /*126a0*/  STS.128 [R0+0x400], R164 ;  /* 0x000400a400007388 */ /* 0x000fe80000000c00 */
[----:B------:R-:W-:Y:S04]  /*126b0*/  STS.128 [R0+0x480], R92 ;  /* 0x0004805c00007388 */ /* 0x000fe80000000c00 */
[----:B------:R-:W-:Y:S04]  /*126c0*/  STS.128 [R0+0x600], R88 ;  /* 0x0006005800007388 */ /* 0x000fe80000000c00 */
        /* <DEDUP_REMOVED lines=11> */
[----:B------:R4:W-:Y:S04]  /*12780*/  STS.128 [R0+0x400], R64 ;  /* 0x0004004000007388 */ /* 0x0009e80000000c00 */
[----:B------:R1:W-:Y:S04]  /*12790*/  STS.128 [R0+0x280], R76 ;  /* 0x0002804c00007388 */ /* 0x0003e80000000c00 */
[----:B----4-:R-:W4:Y:S04]  /*127a0*/  LDL.LU R64, [R1+0x60] ;  /* 0x0000600001407983 */ /* 0x010f280000300800 */
[----:B------:R-:W4:Y:S04]  /*127b0*/  LDL.LU R65, [R1+0x64] ;  /* 0x0000640001417983 */ /* 0x000f280000300800 */
[----:B------:R-:W4:Y:S04]  /*127c0*/  LDL.LU R66, [R1+0x50] ;  /* 0x0000500001427983 */ /* 0x000f280000300800 */
[----:B------:R-:W4:Y:S04]  /*127d0*/  LDL.LU R67, [R1+0x54] ;  /* 0x0000540001437983 */ /* 0x000f280000300800 */
[----:B-1----:R-:W2:Y:S04]  /*127e0*/  LDL.LU R76, [R1+0x68] ;  /* 0x00006800014c7983 */ /* 0x002ea80000300800 */
[----:B------:R-:W2:Y:S04]  /*127f0*/  LDL.LU R77, [R1+0x6c] ;  /* 0x00006c00014d7983 */ /* 0x000ea80000300800 */
[----:B------:R-:W2:Y:S04]  /*12800*/  LDL.LU R78, [R1+0x58] ;  /* 0x00005800014e7983 */ /* 0x000ea80000300800 */
[----:B------:R-:W2:Y:S04]  /*12810*/  LDL.LU R79, [R1+0x5c] ;  /* 0x00005c00014f7983 */ /* 0x000ea80000300800 */
[----:B------:R-:W3:Y:S04]  /*12820*/  LDL.LU R196, [R1+0x180] ;  /* 0x0001800001c47983 */ /* 0x000ee80000300800 */
[----:B------:R-:W3:Y:S04]  /*12830*/  LDL.LU R197, [R1+0x184] ;  /* 0x0001840001c57983 */ /* 0x000ee80000300800 */
[----:B------:R-:W3:Y:S04]  /*12840*/  LDL.LU R198, [R1+0x170] ;  /* 0x0001700001c67983 */ /* 0x000ee80000300800 */
[----:B------:R-:W3:Y:S01]  /*12850*/  LDL.LU R199, [R1+0x174] ;  /* 0x0001740001c77983 */ /* 0x000ee20000300800 */
[----:B------:R-:W-:-:S02]  /*12860*/  IMAD.MOV.U32 R224, RZ, RZ, R218 ;  /* 0x000000ffffe07224 */ /* 0x000fc400078e00da */
[----:B------:R-:W-:Y:S01]  /*12870*/  IMAD.MOV.U32 R225, RZ, RZ, R219 ;  /* 0x000000ffffe17224 */ /* 0x000fe200078e00db */
[----:B------:R-:W-:Y:S04]  /*12880*/  STS.128 [R0], R180 ;  /* 0x000000b400007388 */ /* 0x000fe80000000c00 */
[----:B------:R-:W-:Y:S04]  /*12890*/  STS.128 [R0+0x80], R140 ;  /* 0x0000808c00007388 */ /* 0x000fe80000000c00 */
[----:B------:R-:W-:Y:S04]  /*128a0*/  STS.128 [R0+0x200], R136 ;  /* 0x0002008800007388 */ /* 0x000fe80000000c00 */
[----:B------:R-:W-:Y:S01]  /*128b0*/  STS.128 [R0+0x480], R224 ;  /* 0x000480e000007388 */ /* 0x000fe20000000c00 */
[----:B------:R-:W-:-:S02]  /*128c0*/  LOP3.LUT R219, R2, 0x20, RZ, 0x3c, !PT ;  /* 0x0000002002db7812 */ /* 0x000fc400078e3cff */
[----:B------:R-:W-:Y:S01]  /*128d0*/  LOP3.LUT R218, R2, 0x40, RZ, 0x3c, !PT ;  /* 0x0000004002da7812 */ /* 0x000fe200078e3cff */
[----:B----4-:R-:W-:Y:S04]  /*128e0*/  STS.128 [R0+0x600], R64 ;  /* 0x0006004000007388 */ /* 0x010fe80000000c00 */
[----:B--2---:R-:W-:Y:S04]  /*128f0*/  STS.128 [R0+0x680], R76 ;  /* 0x0006804c00007388 */ /* 0x004fe80000000c00 */
        /* <DEDUP_REMOVED lines=28> */
[----:B------:R-:W-:Y:S01]  /*12ac0*/  IMAD.MOV.U32 R207, RZ, RZ, R125 ;  /* 0x000000ffffcf7224 */ /* 0x000fe200078e007d */
[----:B------:R-:W4:Y:S01]  /*12ad0*/  LDL.LU R217, [R1+0x238] ;  /* 0x0002380001d97983 */ /* 0x000f220000300800 */
[----:B------:R-:W-:Y:S02]  /*12ae0*/  IMAD.MOV.U32 R208, RZ, RZ, R122 ;  /* 0x000000ffffd07224 */ /* 0x000fe400078e007a */
[----:B------:R-:W-:Y:S02]  /*12af0*/  IMAD.MOV.U32 R209, RZ, RZ, R123 ;  /* 0x000000ffffd17224 */ /* 0x000fe400078e007b */
[----:B------:R-:W-:-:S02]  /*12b00*/  IMAD.MOV.U32 R210, RZ, RZ, R126 ;  /* 0x000000ffffd27224 */ /* 0x000fc400078e007e */
[----:B------:R-:W-:Y:S02]  /*12b10*/  IMAD.MOV.U32 R211, RZ, RZ, R127 ;  /* 0x000000ffffd37224 */ /* 0x000fe400078e007f */
[----:B--2---:R-:W-:Y:S02]  /*12b20*/  IMAD.MOV.U32 R200, RZ, RZ, R98 ;  /* 0x000000ffffc87224 */ /* 0x004fe400078e0062 */
[----:B------:R-:W-:Y:S02]  /*12b30*/  IMAD.MOV.U32 R201, RZ, RZ, R99 ;  /* 0x000000ffffc97224 */ /* 0x000fe400078e0063 */
[----:B------:R-:W-:Y:S02]  /*12b40*/  IMAD.MOV.U32 R202, RZ, RZ, R102 ;  /* 0x000000ffffca7224 */ /* 0x000fe400078e0066 */
[----:B------:R-:W-:Y:S01]  /*12b50*/  IMAD.MOV.U32 R203, RZ, RZ, R103 ;  /* 0x000000ffffcb7224 */ /* 0x000fe200078e0067 */
[----:B------:R-:W-:Y:S04]  /*12b60*/  STS.128 [R0+0x600], R204 ;  /* 0x000600cc00007388 */ /* 0x000fe80000000c00 */
[----:B------:R-:W-:Y:S04]  /*12b70*/  STS.128 [R0+0x480], R200 ;  /* 0x000480c800007388 */ /* 0x000fe80000000c00 */
[----:B------:R-:W-:Y:S01]  /*12b80*/  STS.128 [R0+0x680], R208 ;  /* 0x000680d000007388 */ /* 0x000fe20000000c00 */
[----:B------:R-:W-:-:S02]  /*12b90*/  IMAD.MOV.U32 R98, RZ, RZ, R148 ;  /* 0x000000ffff627224 */ /* 0x000fc400078e0094 */
[----:B------:R-:W-:Y:S01]  /*12ba0*/  IMAD.MOV.U32 R99, RZ, RZ, R149 ;  /* 0x000000ffff637224 */ /* 0x000fe200078e0095 */
[----:B------:R-:W2:Y:S04]  /*12bb0*/  LDL.LU R216, [R1+0x23c] ;  /* 0x00023c0001d87983 */ /* 0x000ea80000300800 */
[----:B---3--:R3:W-:Y:S02]  /*12bc0*/  STS.128 [R0+0x280], R196 ;  /* 0x000280c400007388 */ /* 0x0087e40000000c00 */
[----:B---3--:R-:W-:Y:S02]  /*12bd0*/  IMAD.MOV.U32 R196, RZ, RZ, R96 ;  /* 0x000000ffffc47224 */ /* 0x008fe400078e0060 */
[----:B------:R-:W-:Y:S02]  /*12be0*/  IMAD.MOV.U32 R197, RZ, RZ, R97 ;  /* 0x000000ffffc57224 */ /* 0x000fe400078e0061 */
[----:B------:R-:W-:-:S02]  /*12bf0*/  IMAD.MOV.U32 R198, RZ, RZ, R100 ;  /* 0x000000ffffc67224 */ /* 0x000fc400078e0064 */
[----:B------:R-:W-:-:S05]  /*12c00*/  IMAD.MOV.U32 R199, RZ, RZ, R101 ;  /* 0x000000ffffc77224 */ /* 0x000fca00078e0065 */
[----:B------:R-:W-:Y:S04]  /*12c10*/  STS.128 [R0+0x400], R196 ;  /* 0x000400c400007388 */ /* 0x000fe80000000c00 */
[----:B------:R-:W-:Y:S01]  /*12c20*/  BAR.SYNC.DEFER_BLOCKING 0x0 ;  /* 0x0000000000007b1d */ /* 0x000fe20000010000 */
[----:B------:R-:W-:Y:S02]  /*12c30*/  IMAD.MOV.U32 R96, RZ, RZ, R144 ;  /* 0x000000ffff607224 */ /* 0x000fe400078e0090 */
[----:B------:R-:W-:-:S03]  /*12c40*/  IMAD.MOV.U32 R97, RZ, RZ, R145 ;  /* 0x000000ffff617224 */ /* 0x000fc600078e0091 */
[----:B------:R-:W3:Y:S04]  /*12c50*/  LDS.128 R100, [R2] ;  /* 0x0000000002647984 */ /* 0x000ee80000000c00 */
        /* <DEDUP_REMOVED lines=9> */
[----:B-1----:R-:W-:-:S02]  /*12cf0*/  IMAD.MOV.U32 R98, RZ, RZ, R152 ;  /* 0x000000ffff627224 */ /* 0x002fc400078e0098 */
[----:B------:R-:W-:Y:S02]  /*12d00*/  IMAD.MOV.U32 R99, RZ, RZ, R153 ;  /* 0x000000ffff637224 */ /* 0x000fe400078e0099 */
[----:B------:R-:W-:Y:S02]  /*12d10*/  IMAD.MOV.U32 R152, RZ, RZ, R82 ;  /* 0x000000ffff987224 */ /* 0x000fe400078e0052 */
[----:B------:R-:W-:Y:S01]  /*12d20*/  IMAD.MOV.U32 R153, RZ, RZ, R83 ;  /* 0x000000ffff997224 */ /* 0x000fe200078e0053 */
[----:B------:R-:W2:Y:S04]  /*12d30*/  LDL.LU R82, [R1+0x20] ;  /* 0x0000200001527983 */ /* 0x000ea80000300800 */
[----:B------:R-:W2:Y:S01]  /*12d40*/  LDL.LU R83, [R1+0x24] ;  /* 0x0000240001537983 */ /* 0x000ea20000300800 */
[----:B------:R-:W-:-:S02]  /*12d50*/  IMAD.MOV.U32 R96, RZ, RZ, R80 ;  /* 0x000000ffff607224 */ /* 0x000fc400078e0050 */
[----:B------:R-:W-:Y:S02]  /*12d60*/  IMAD.MOV.U32 R97, RZ, RZ, R81 ;  /* 0x000000ffff617224 */ /* 0x000fe400078e0051 */
[----:B------:R-:W-:Y:S02]  /*12d70*/  IMAD.MOV.U32 R80, RZ, RZ, R248 ;  /* 0x000000ffff507224 */ /* 0x000fe400078e00f8 */
[----:B------:R-:W-:Y:S01]  /*12d80*/  IMAD.MOV.U32 R81, RZ, RZ, R249 ;  /* 0x000000ffff517224 */ /* 0x000fe200078e00f9 */
[----:B------:R-:W-:Y:S04]  /*12d90*/  STS.128 [R0+0x200], R96 ;  /* 0x0002006000007388 */ /* 0x000fe80000000c00 */
[----:B--2---:R1:W-:Y:S04]  /*12da0*/  STS.128 [R0+0x400], R80 ;  /* 0x0004005000007388 */ /* 0x0043e80000000c00 */
[----:B-1----:R-:W2:Y:S04]  /*12db0*/  LDL.LU R82, [R1+0x28] ;  /* 0x0000280001527983 */ /* 0x002ea80000300800 */
[----:B------:R-:W2:Y:S01]  /*12dc0*/  LDL.LU R83, [R1+0x2c] ;  /* 0x00002c0001537983 */ /* 0x000ea20000300800 */
[----:B------:R-:W-:Y:S01]  /*12dd0*/  IADD3 R96, R252, 0x1, RZ ;  /* 0x00000001fc607810 */ /* 0x000fe20007ffe0ff */
[----:B------:R-:W-:-:S02]  /*12de0*/  IMAD.MOV.U32 R80, RZ, RZ, R250 ;  /* 0x000000ffff507224 */ /* 0x000fc400078e00fa */
[----:B------:R-:W-:Y:S01]  /*12df0*/  IMAD.MOV.U32 R81, RZ, RZ, R251 ;  /* 0x000000ffff517224 */ /* 0x000fe200078e00fb */
[----:B------:R-:W-:Y:S01]  /*12e00*/  ISETP.GE.AND P5, PT, R96, c[0x0][0x17c], PT ;  /* 0x00005f0060007a0c */ /* 0x000fe20003fa6270 */
[----:B------:R-:W3:Y:S04]  /*12e10*/  LDL.LU R226, [R1+0x10] ;  /* 0x0000100001e27983 */ /* 0x000ee80000300800 */
[----:B------:R-:W3:Y:S04]  /*12e20*/  LDL.LU R96, [R1+0x40] ;  /* 0x0000400001607983 */ /* 0x000ee80000300800 */
[----:B------:R-:W3:Y:S04]  /*12e30*/  LDL.LU R97, [R1+0x44] ;  /* 0x0000440001617983 */ /* 0x000ee80000300800 */
[----:B------:R-:W3:Y:S04]  /*12e40*/  LDL.LU R98, [R1+0x30] ;  /* 0x0000300001627983 */ /* 0x000ee80000300800 */
[----:B------:R-:W3:Y:S04]  /*12e50*/  LDL.LU R99, [R1+0x34] ;  /* 0x0000340001637983 */ /* 0x000ee80000300800 */
[----:B--2---:R1:W-:Y:S04]  /*12e60*/  STS.128 [R0+0x480], R80 ;  /* 0x0004805000007388 */ /* 0x0043e80000000c00 */
[----:B-1----:R-:W2:Y:S04]  /*12e70*/  LDL.LU R80, [R1+0x48] ;  /* 0x0000480001507983 */ /* 0x002ea80000300800 */
[----:B------:R-:W2:Y:S04]  /*12e80*/  LDL.LU R81, [R1+0x4c] ;  /* 0x00004c0001517983 */ /* 0x000ea80000300800 */
[----:B------:R-:W2:Y:S04]  /*12e90*/  LDL.LU R227, [R1+0x14] ;  /* 0x0000140001e37983 */ /* 0x000ea80000300800 */
[----:B------:R-:W2:Y:S04]  /*12ea0*/  LDL.LU R82, [R1+0x38] ;  /* 0x0000380001527983 */ /* 0x000ea80000300800 */
[----:B------:R-:W2:Y:S01]  /*12eb0*/  LDL.LU R83, [R1+0x3c] ;  /* 0x00003c0001537983 */ /* 0x000ea20000300800 */
[----:B------:R-:W-:Y:S01]  /*12ec0*/  IADD3 R145, R252, 0x2, RZ ;  /* 0x00000002fc917810 */ /* 0x000fe20007ffe0ff */
[----:B------:R-:W-:-:S02]  /*12ed0*/  IMAD.MOV.U32 R148, RZ, RZ, R146 ;  /* 0x000000ffff947224 */ /* 0x000fc400078e0092 */
[----:B------:R-:W-:Y:S01]  /*12ee0*/  IMAD.MOV.U32 R149, RZ, RZ, R147 ;  /* 0x000000ffff957224 */ /* 0x000fe200078e0093 */
[----:B------:R-:W-:Y:S01]  /*12ef0*/  ISETP.GE.AND P4, PT, R145, c[0x0][0x17c], PT ;  /* 0x00005f0091007a0c */ /* 0x000fe20003f86270 */
[----:B----4-:R-:W-:Y:S02]  /*12f00*/  IMAD R145, R217, c[0x0][0x194], RZ ;  /* 0x00006500d9917a24 */ /* 0x010fe400078e02ff */
[----:B------:R-:W-:Y:S01]  /*12f10*/  IMAD.MOV.U32 R146, RZ, RZ, c[0x0][0x194] ;  /* 0x00006500ff927624 */ /* 0x000fe200078e00ff */
[----:B------:R1:W-:Y:S01]  /*12f20*/  STS.128 [R0+0x80], R148 ;  /* 0x0000809400007388 */ /* 0x0003e20000000c00 */
[----:B------:R-:W-:-:S03]  /*12f30*/  IADD3 R144, R252, 0x3, RZ ;  /* 0x00000003fc907810 */ /* 0x000fc60007ffe0ff */
[----:B------:R-:W-:Y:S01]  /*12f40*/  STS.128 [R0+0x280], R152 ;  /* 0x0002809800007388 */ /* 0x000fe20000000c00 */
[----:B------:R-:W-:-:S03]  /*12f50*/  IMAD R146, R146, 0x80, R145 ;  /* 0x0000008092927824 */ /* 0x000fc600078e0291 */
[----:B---3--:R3:W-:Y:S01]  /*12f60*/  STS.128 [R0+0x600], R96 ;  /* 0x0006006000007388 */ /* 0x0087e20000000c00 */
[----:B------:R-:W-:Y:S02]  /*12f70*/  ISETP.GE.AND P3, PT, R144, c[0x0][0x17c], PT ;  /* 0x00005f0090007a0c */ /* 0x000fe40003f66270 */
[----:B------:R-:W-:Y:S02]  /*12f80*/  LEA R144, P0, R145, c[0x0][0x170], 0x2 ;  /* 0x00005c0091907a11 */ /* 0x000fe400078010ff */
[----:B------:R-:W-:Y:S02]  /*12f90*/  ISETP.GE.AND P2, PT, R217, c[0x0][0x178], PT ;  /* 0x00005e00d9007a0c */ /* 0x000fe40003f46270 */
[C---:B------:R-:W-:Y:S01]  /*12fa0*/  ISETP.GE.AND P6, PT, R252.reuse, c[0x0][0x17c], PT ;  /* 0x00005f00fc007a0c */ /* 0x040fe20003fc6270 */
[C---:B-1----:R-:W-:Y:S01]  /*12fb0*/  IMAD R149, R252.reuse, c[0x0][0x198], RZ ;  /* 0x00006600fc957a24 */ /* 0x042fe200078e02ff */
[----:B------:R-:W-:Y:S02]  /*12fc0*/  LEA.HI.X.SX32 R145, R145, c[0x0][0x174], 0x2, P0 ;  /* 0x00005d0091917a11 */ /* 0x000fe400000f16ff */
[----:B------:R-:W-:-:S02]  /*12fd0*/  ISETP.LT.AND P2, PT, R252, c[0x0][0x17c], !P2 ;  /* 0x00005f00fc007a0c */ /* 0x000fc40005741270 */
[----:B---3--:R-:W-:Y:S02]  /*12fe0*/  LEA R96, P1, R146, c[0x0][0x170], 0x2 ;  /* 0x00005c0092607a11 */ /* 0x008fe400078210ff */
[----:B------:R-:W-:Y:S02]  /*12ff0*/  ISETP.LT.AND P6, PT, R216, c[0x0][0x178], !P6 ;  /* 0x00005e00d8007a0c */ /* 0x000fe400077c1270 */
[----:B------:R-:W-:Y:S02]  /*13000*/  LEA.HI.X.SX32 R97, R146, c[0x0][0x174], 0x2, P1 ;  /* 0x00005d0092617a11 */ /* 0x000fe400008f16ff */
[----:B------:R-:W-:Y:S01]  /*13010*/  ISETP.LT.AND P1, PT, R217, c[0x0][0x178], !P5 ;  /* 0x00005e00d9007a0c */ /* 0x000fe20006f21270 */
[----:B------:R-:W-:-:S04]  /*13020*/  IMAD.WIDE R98, R149, 0x4, R144 ;  /* 0x0000000495627825 */ /* 0x000fc800078e0290 */
[C---:B------:R-:W-:Y:S01]  /*13030*/  IMAD.WIDE R146, R149.reuse, 0x4, R96 ;  /* 0x0000000495927825 */ /* 0x040fe200078e0260 */
[----:B------:R-:W-:Y:S01]  /*13040*/  IADD3 R149, R149, c[0x0][0x198], RZ ;  /* 0x0000660095957a10 */ /* 0x000fe20007ffe0ff */
[----:B--2---:R1:W-:Y:S04]  /*13050*/  STS.128 [R0+0x680], R80 ;  /* 0x0006805000007388 */ /* 0x0043e80000000c00 */
[----:B------:R-:W-:Y:S01]  /*13060*/  BAR.SYNC.DEFER_BLOCKING 0x0 ;  /* 0x0000000000007b1d */ /* 0x000fe20000010000 */
[----:B-1----:R-:W-:-:S05]  /*13070*/  IMAD.WIDE R82, R149, 0x4, R144 ;  /* 0x0000000495527825 */ /* 0x002fca00078e0290 */
[----:B------:R1:W-:Y:S04]  /*13080*/  @P2 STG.E [R98.64], R226 ;  /* 0x000000e262002986 */ /* 0x0003e8000c101908 */
[----:B------:R-:W-:Y:S04]  /*13090*/  @P6 STG.E [R146.64], R4 ;  /* 0x0000000492006986 */ /* 0x000fe8000c101908 */
[----:B------:R2:W-:Y:S04]  /*130a0*/  @P1 STG.E [R82.64], R227 ;  /* 0x000000e352001986 */ /* 0x0005e8000c101908 */
[----:B-1----:R-:W3:Y:S04]  /*130b0*/  LDL.LU R226, [R1] ;  /* 0x0000000001e27983 */ /* 0x002ee80000300800 */
[----:B--2---:R-:W2:Y:S01]  /*130c0*/  LDL.LU R227, [R1+0x4] ;  /* 0x0000040001e37983 */ /* 0x004ea20000300800 */
[----:B------:R-:W-:Y:S01]  /*130d0*/  ISETP.LT.AND P5, PT, R216, c[0x0][0x178], !P5 ;  /* 0x00005e00d8007a0c */ /* 0x000fe20006fa1270 */
[C---:B------:R-:W-:Y:S01]  /*130e0*/  IMAD.WIDE R80, R149.reuse, 0x4, R96 ;  /* 0x0000000495507825 */ /* 0x040fe200078e0260 */
[----:B------:R-:W-:-:S02]  /*130f0*/  IADD3 R151, R149, c[0x0][0x198], RZ ;  /* 0x0000660095977a10 */ /* 0x000fc40007ffe0ff */
[----:B------:R-:W-:Y:S02]  /*13100*/  ISETP.LT.AND P6, PT, R217, c[0x0][0x178], !P4 ;  /* 0x00005e00d9007a0c */ /* 0x000fe400067c1270 */
[----:B------:R-:W-:Y:S01]  /*13110*/  ISETP.LT.AND P4, PT, R216, c[0x0][0x178], !P4 ;  /* 0x00005e00d8007a0c */ /* 0x000fe20006781270 */
[----:B------:R-:W-:-:S06]  /*13120*/  IMAD.WIDE R98, R151, 0x4, R144 ;  /* 0x0000000497627825 */ /* 0x000fcc00078e0290 */
[----:B------:R1:W-:Y:S01]  /*13130*/  @P5 STG.E [R80.64], R5 ;  /* 0x0000000550005986 */ /* 0x0003e2000c101908 */
[----:B------:R-:W-:Y:S01]  /*13140*/  ISETP.LT.AND P5, PT, R217, c[0x0][0x178], !P3 ;  /* 0x00005e00d9007a0c */ /* 0x000fe20005fa1270 */
[C---:B------:R-:W-:Y:S01]  /*13150*/  IMAD.WIDE R146, R151.reuse, 0x4, R96 ;  /* 0x0000000497927825 */ /* 0x040fe200078e0260 */
[----:B------:R-:W-:Y:S02]  /*13160*/  ISETP.LT.AND P3, PT, R216, c[0x0][0x178], !P3 ;  /* 0x00005e00d8007a0c */ /* 0x000fe40005f61270 */
[----:B------:R-:W-:Y:S02]  /*13170*/  IADD3 R151, R151, c[0x0][0x198], RZ ;  /* 0x0000660097977a10 */ /* 0x000fe40007ffe0ff */
[C---:B------:R-:W-:Y:S02]  /*13180*/  IADD3 R148, R252.reuse, 0x4, RZ ;  /* 0x00000004fc947810 */ /* 0x040fe40007ffe0ff */
[----:B------:R-:W-:Y:S01]  /*13190*/  IADD3 R0, R252, 0x5, RZ ;  /* 0x00000005fc007810 */ /* 0x000fe20007ffe0ff */
[C---:B------:R-:W-:Y:S01]  /*131a0*/  IMAD.WIDE R82, R151.reuse, 0x4, R144 ;  /* 0x0000000497527825 */ /* 0x040fe200078e0290 */
[----:B------:R-:W-:Y:S01]  /*131b0*/  ISETP.GE.AND P0, PT, R148, c[0x0][0x17c], PT ;  /* 0x00005f0094007a0c */ /* 0x000fe20003f06270 */
[----:B------:R4:W-:Y:S02]  /*131c0*/  @P6 STG.E [R98.64], R244 ;  /* 0x000000f462006986 */ /* 0x0009e4000c101908 */
[C---:B-1----:R-:W-:Y:S01]  /*131d0*/  IMAD.WIDE R4, R151.reuse, 0x4, R96 ;  /* 0x0000000497047825 */ /* 0x042fe200078e0260 */
[----:B------:R-:W-:Y:S01]  /*131e0*/  ISETP.GE.AND P2, PT, R0, c[0x0][0x17c], PT ;  /* 0x00005f0000007a0c */ /* 0x000fe20003f46270 */
[----:B------:R-:W-:Y:S01]  /*131f0*/  @P4 STG.E [R146.64], R32 ;  /* 0x0000002092004986 */ /* 0x000fe2000c101908 */
[----:B------:R-:W-:-:S02]  /*13200*/  IADD3 R149, R151, c[0x0][0x198], RZ ;  /* 0x0000660097957a10 */ /* 0x000fc40007ffe0ff */
[----:B------:R-:W-:Y:S01]  /*13210*/  ISETP.LT.AND P6, PT, R217, c[0x0][0x178], !P0 ;  /* 0x00005e00d9007a0c */ /* 0x000fe200047c1270 */
[----:B------:R1:W-:Y:S01]  /*13220*/  @P5 STG.E [R82.64], R245 ;  /* 0x000000f552005986 */ /* 0x0003e2000c101908 */
[----:B------:R-:W-:-:S03]  /*13230*/  ISETP.LT.AND P0, PT, R216, c[0x0][0x178], !P0 ;  /* 0x00005e00d8007a0c */ /* 0x000fc60004701270 */
[----:B------:R1:W-:Y:S01]  /*13240*/  @P3 STG.E [R4.64], R33 ;  /* 0x0000002104003986 */ /* 0x0003e2000c101908 */
[----:B------:R-:W-:Y:S01]  /*13250*/  ISETP.LT.AND P3, PT, R217, c[0x0][0x178], !P2 ;  /* 0x00005e00d9007a0c */ /* 0x000fe20005761270 */
[C---:B------:R-:W-:Y:S01]  /*13260*/  IMAD.WIDE R80, R149.reuse, 0x4, R144 ;  /* 0x0000000495507825 */ /* 0x040fe200078e0290 */
[----:B------:R-:W-:Y:S02]  /*13270*/  ISETP.LT.AND P2, PT, R216, c[0x0][0x178], !P2 ;  /* 0x00005e00d8007a0c */ /* 0x000fe40005741270 */
[----:B------:R-:W-:Y:S01]  /*13280*/  IADD3 R0, R252, 0x6, RZ ;  /* 0x00000006fc007810 */ /* 0x000fe20007ffe0ff */
[C---:B----4-:R-:W-:Y:S01]  /*13290*/  IMAD.WIDE R98, R149.reuse, 0x4, R96 ;  /* 0x0000000495627825 */ /* 0x050fe200078e0260 */
[----:B------:R-:W-:Y:S02]  /*132a0*/  IADD3 R149, R149, c[0x0][0x198], RZ ;  /* 0x0000660095957a10 */ /* 0x000fe40007ffe0ff */
[----:B------:R-:W-:Y:S02]  /*132b0*/  ISETP.GE.AND P1, PT, R0, c[0x0][0x17c], PT ;  /* 0x00005f0000007a0c */ /* 0x000fe40003f26270 */
[----:B------:R-:W-:Y:S01]  /*132c0*/  IADD3 R0, R252, 0x7, RZ ;  /* 0x00000007fc007810 */ /* 0x000fe20007ffe0ff */
[C---:B-1----:R-:W-:Y:S01]  /*132d0*/  IMAD.WIDE R82, R149.reuse, 0x4, R144 ;  /* 0x0000000495527825 */ /* 0x042fe200078e0290 */
[----:B------:R1:W-:Y:S03]  /*132e0*/  @P6 STG.E [R80.64], R236 ;  /* 0x000000ec50006986 */ /* 0x0003e6000c101908 */
[C---:B------:R-:W-:Y:S01]  /*132f0*/  IMAD.WIDE R4, R149.reuse, 0x4, R96 ;  /* 0x0000000495047825 */ /* 0x040fe200078e0260 */
        /* <DEDUP_REMOVED lines=11> */
[C---:B-1----:R-:W-:Y:S01]  /*133b0*/  IMAD.WIDE R80, R147.reuse, 0x4, R96 ;  /* 0x0000000493507825 */ /* 0x042fe200078e0260 */
[----:B------:R-:W-:Y:S02]  /*133c0*/  IADD3 R147, R147, c[0x0][0x198], RZ ;  /* 0x0000660093937a10 */ /* 0x000fe40007ffe0ff */
[----:B------:R-:W-:Y:S02]  /*133d0*/  ISETP.GE.AND P5, PT, R0, c[0x0][0x17c], PT ;  /* 0x00005f0000007a0c */ /* 0x000fe40003fa6270 */
[----:B------:R-:W-:Y:S01]  /*133e0*/  IADD3 R0, R252, 0x9, RZ ;  /* 0x00000009fc007810 */ /* 0x000fe20007ffe0ff */
[C---:B----4-:R-:W-:Y:S01]  /*133f0*/  IMAD.WIDE R82, R147.reuse, 0x4, R144 ;  /* 0x0000000493527825 */ /* 0x050fe200078e0290 */
[----:B------:R1:W-:Y:S03]  /*13400*/  @P6 STG.E [R32.64], R228 ;  /* 0x000000e420006986 */ /* 0x0003e6000c101908 */
[C---:B------:R-:W-:Y:S01]  /*13410*/  IMAD.WIDE R4, R147.reuse, 0x4, R96 ;  /* 0x0000000493047825 */ /* 0x040fe200078e0260 */
[----:B------:R-:W-:Y:S01]  /*13420*/  ISETP.GE.AND P0, PT, R0, c[0x0][0x17c], PT ;  /* 0x00005f0000007a0c */ /* 0x000fe20003f06270 */
[----:B------:R4:W-:Y:S01]  /*13430*/  @P1 STG.E [R80.64], R24 ;  /* 0x0000001850001986 */ /* 0x0009e2000c101908 */
[----:B------:R-:W-:-:S02]  /*13440*/  IADD3 R99, R147, c[0x0][0x198], RZ ;  /* 0x0000660093637a10 */ /* 0x000fc40007ffe0ff */
[----:B------:R-:W-:Y:S01]  /*13450*/  ISETP.LT.AND P6, PT, R217, c[0x0][0x178], !P5 ;  /* 0x00005e00d9007a0c */ /* 0x000fe20006fc1270 */
[----:B------:R-:W-:Y:S01]  /*13460*/  @P2 STG.E [R82.64], R229 ;  /* 0x000000e552002986 */ /* 0x000fe2000c101908 */
[----:B------:R-:W-:-:S03]  /*13470*/  ISETP.LT.AND P5, PT, R216, c[0x0][0x178], !P5 ;  /* 0x00005e00d8007a0c */ /* 0x000fc60006fa1270 */
[----:B------:R-:W-:Y:S01]  /*13480*/  @P4 STG.E [R4.64], R25 ;  /* 0x0000001904004986 */ /* 0x000fe2000c101908 */
[----:B------:R-:W-:Y:S01]  /*13490*/  ISETP.LT.AND P4, PT, R217, c[0x0][0x178], !P0 ;  /* 0x00005e00d9007a0c */ /* 0x000fe20004781270 */
[----:B------:R-:W-:-:S04]  /*134a0*/  IMAD.WIDE R28, R99, 0x4, R144 ;  /* 0x00000004631c7825 */ /* 0x000fc800078e0290 */
[C---:B-1----:R-:W-:Y:S01]  /*134b0*/  IMAD.WIDE R32, R99.reuse, 0x4, R96 ;  /* 0x0000000463207825 */ /* 0x042fe200078e0260 */
[----:B------:R-:W-:-:S05]  /*134c0*/  IADD3 R99, R99, c[0x0][0x198], RZ ;  /* 0x0000660063637a10 */ /* 0x000fca0007ffe0ff */
[----:B----4-:R-:W-:Y:S01]  /*134d0*/  IMAD.WIDE R80, R99, 0x4, R144 ;  /* 0x0000000463507825 */ /* 0x010fe200078e0290 */
[----:B---3--:R1:W-:Y:S04]  /*134e0*/  @P6 STG.E [R28.64], R226 ;  /* 0x000000e21c006986 */ /* 0x0083e8000c101908 */
[----:B------:R-:W-:Y:S04]  /*134f0*/  @P5 STG.E [R32.64], R20 ;  /* 0x0000001420005986 */ /* 0x000fe8000c101908 */
[----:B--2---:R2:W-:Y:S04]  /*13500*/  @P4 STG.E [R80.64], R227 ;  /* 0x000000e350004986 */ /* 0x0045e8000c101908 */
[----:B-1----:R-:W3:Y:S04]  /*13510*/  LDL.LU R226, [R1+0x18] ;  /* 0x0000180001e27983 */ /* 0x002ee80000300800 */
[----:B--2---:R-:W2:Y:S01]  /*13520*/  LDL.LU R227, [R1+0x1c] ;  /* 0x00001c0001e37983 */ /* 0x004ea20000300800 */
[----:B------:R-:W-:-:S02]  /*13530*/  ISETP.LT.AND P0, PT, R216, c[0x0][0x178], !P0 ;  /* 0x00005e00d8007a0c */ /* 0x000fc40004701270 */
[----:B------:R-:W-:Y:S01]  /*13540*/  IADD3 R0, R252, 0xa, RZ ;  /* 0x0000000afc007810 */ /* 0x000fe20007ffe0ff */
[----:B------:R-:W-:-:S03]  /*13550*/  IMAD.WIDE R4, R99, 0x4, R96 ;  /* 0x0000000463047825 */ /* 0x000fc600078e0260 */
[----:B------:R-:W-:Y:S02]  /*13560*/  ISETP.GE.AND P3, PT, R0, c[0x0][0x17c], PT ;  /* 0x00005f0000007a0c */ /* 0x000fe40003f66270 */
[----:B------:R-:W-:Y:S02]  /*13570*/  IADD3 R0, R252, 0xb, RZ ;  /* 0x0000000bfc007810 */ /* 0x000fe40007ffe0ff */
[----:B------:R-:W-:Y:S02]  /*13580*/  IADD3 R83, R99, c[0x0][0x198], RZ ;  /* 0x0000660063537a10 */ /* 0x000fe40007ffe0ff */
[----:B------:R-:W-:Y:S01]  /*13590*/  ISETP.GE.AND P1, PT, R0, c[0x0][0x17c], PT ;  /* 0x00005f0000007a0c */ /* 0x000fe20003f26270 */
[----:B------:R1:W-:Y:S01]  /*135a0*/  @P0 STG.E [R4.64], R21 ;  /* 0x0000001504000986 */ /* 0x0003e2000c101908 */
[----:B------:R-:W-:Y:S02]  /*135b0*/  ISETP.LT.AND P6, PT, R217, c[0x0][0x178], !P3 ;  /* 0x00005e00d9007a0c */ /* 0x000fe40005fc1270 */
[----:B------:R-:W-:-:S02]  /*135c0*/  ISETP.LT.AND P3, PT, R216, c[0x0][0x178], !P3 ;  /* 0x00005e00d8007a0c */ /* 0x000fc40005f61270 */
[----:B------:R-:W-:Y:S01]  /*135d0*/  ISETP.LT.AND P0, PT, R217, c[0x0][0x178], !P1 ;  /* 0x00005e00d9007a0c */ /* 0x000fe20004f01270 */
[C---:B------:R-:W-:Y:S01]  /*135e0*/  IMAD.WIDE R24, R83.reuse, 0x4, R144 ;  /* 0x0000000453187825 */ /* 0x040fe200078e0290 */
[----:B------:R-:W-:Y:S02]  /*135f0*/  ISETP.LT.AND P1, PT, R216, c[0x0][0x178], !P1 ;  /* 0x00005e00d8007a0c */ /* 0x000fe40004f21270 */
[----:B------:R-:W-:Y:S01]  /*13600*/  IADD3 R0, R252, 0xc, RZ ;  /* 0x0000000cfc007810 */ /* 0x000fe20007ffe0ff */
[C---:B------:R-:W-:Y:S01]  /*13610*/  IMAD.WIDE R28, R83.reuse, 0x4, R96 ;  /* 0x00000004531c7825 */ /* 0x040fe200078e0260 */
[----:B------:R-:W-:Y:S02]  /*13620*/  IADD3 R83, R83, c[0x0][0x198], RZ ;  /* 0x0000660053537a10 */ /* 0x000fe40007ffe0ff */
[----:B------:R-:W-:Y:S02]  /*13630*/  ISETP.GE.AND P2, PT, R0, c[0x0][0x17c], PT ;  /* 0x00005f0000007a0c */ /* 0x000fe40003f46270 */
[----:B------:R-:W-:Y:S01]  /*13640*/  IADD3 R0, R252, 0xd, RZ ;  /* 0x0000000dfc007810 */ /* 0x000fe20007ffe0ff */
[C---:B------:R-:W-:Y:S01]  /*13650*/  IMAD.WIDE R32, R83.reuse, 0x4, R144 ;  /* 0x0000000453207825 */ /* 0x040fe200078e0290 */
[----:B------:R4:W-:Y:S03]  /*13660*/  @P6 STG.E [R24.64], R240 ;  /* 0x000000f018006986 */ /* 0x0009e6000c101908 */
[C---:B-1----:R-:W-:Y:S01]  /*13670*/  IMAD.WIDE R4, R83.reuse, 0x4, R96 ;  /* 0x0000000453047825 */ /* 0x042fe200078e0260 */
[----:B------:R-:W-:Y:S01]  /*13680*/  ISETP.GE.AND P5, PT, R0, c[0x0][0x17c], PT ;  /* 0x00005f0000007a0c */ /* 0x000fe20003fa6270 */
[----:B------:R1:W-:Y:S01]  /*13690*/  @P3 STG.E [R28.64], R16 ;  /* 0x000000101c003986 */ /* 0x0003e2000c101908 */
[----:B------:R-:W-:-:S02]  /*136a0*/  IADD3 R81, R83, c[0x0][0x198], RZ ;  /* 0x0000660053517a10 */ /* 0x000fc40007ffe0ff */
[----:B------:R-:W-:Y:S01]  /*136b0*/  ISETP.LT.AND P6, PT, R217, c[0x0][0x178], !P2 ;  /* 0x00005e00d9007a0c */ /* 0x000fe200057c1270 */
[----:B------:R-:W-:Y:S01]  /*136c0*/  @P0 STG.E [R32.64], R241 ;  /* 0x000000f120000986 */ /* 0x000fe2000c101908 */
        /* <DEDUP_REMOVED lines=91> */
[----:B------:R4:W-:Y:S01]  /*13c80*/  @P4 STG.E [R12.64], R239 ;  /* 0x000000ef0c004986 */ /* 0x0009e2000c101908 */
[----:B------:R-:W-:-:S03]  /*13c90*/  ISETP.LT.AND P3, PT, R216, c[0x0][0x178], !P3 ;  /* 0x00005e00d8007a0c */ /* 0x000fc60005f61270 */
[----:B------:R4:W-:Y:S01]  /*13ca0*/  @P0 STG.E [R4.64], R31 ;  /* 0x0000001f04000986 */ /* 0x0009e2000c101908 */
[----:B------:R-:W-:Y:S01]  /*13cb0*/  ISETP.LT.AND P0, PT, R217, c[0x0][0x178], !P1 ;  /* 0x00005e00d9007a0c */ /* 0x000fe20004f01270 */
[C---:B-1----:R-:W-:Y:S01]  /*13cc0*/  IMAD.WIDE R6, R17.reuse, 0x4, R144 ;  /* 0x0000000411067825 */ /* 0x042fe200078e0290 */
[----:B------:R-:W-:Y:S02]  /*13cd0*/  ISETP.LT.AND P1, PT, R216, c[0x0][0x178], !P1 ;  /* 0x00005e00d8007a0c */ /* 0x000fe40004f21270 */
[----:B------:R-:W-:Y:S01]  /*13ce0*/  IADD3 R0, R252, 0x18, RZ ;  /* 0x00000018fc007810 */ /* 0x000fe20007ffe0ff */
[C---:B----4-:R-:W-:Y:S01]  /*13cf0*/  IMAD.WIDE R8, R17.reuse, 0x4, R96 ;  /* 0x0000000411087825 */ /* 0x050fe200078e0260 */
[----:B------:R-:W-:Y:S02]  /*13d00*/  IADD3 R17, R17, c[0x0][0x198], RZ ;  /* 0x0000660011117a10 */ /* 0x000fe40007ffe0ff */
[----:B------:R-:W-:Y:S02]  /*13d10*/  ISETP.GE.AND P2, PT, R0, c[0x0][0x17c], PT ;  /* 0x00005f0000007a0c */ /* 0x000fe40003f46270 */
[----:B------:R-:W-:Y:S01]  /*13d20*/  IADD3 R0, R252, 0x19, RZ ;  /* 0x00000019fc007810 */ /* 0x000fe20007ffe0ff */
[C---:B------:R-:W-:Y:S01]  /*13d30*/  IMAD.WIDE R12, R17.reuse, 0x4, R144 ;  /* 0x00000004110c7825 */ /* 0x040fe200078e0290 */
        /* <DEDUP_REMOVED lines=18> */
[----:B------:R-:W-:-:S03]  /*13e60*/  IADD3 R17, R21, c[0x0][0x198], RZ ;  /* 0x0000660015117a10 */ /* 0x000fc60007ffe0ff */
[----:B------:R-:W-:Y:S01]  /*13e70*/  IMAD.WIDE R4, R21, 0x4, R96 ;  /* 0x0000000415047825 */ /* 0x000fe200078e0260 */
[----:B------:R-:W-:Y:S02]  /*13e80*/  ISETP.GE.AND P3, PT, R0, c[0x0][0x17c], PT ;  /* 0x00005f0000007a0c */ /* 0x000fe40003f66270 */
[----:B------:R-:W-:-:S04]  /*13e90*/  IADD3 R0, R252, 0x1c, RZ ;  /* 0x0000001cfc007810 */ /* 0x000fc80007ffe0ff */
[----:B------:R-:W-:Y:S02]  /*13ea0*/  ISETP.GE.AND P0, PT, R0, c[0x0][0x17c], PT ;  /* 0x00005f0000007a0c */ /* 0x000fe40003f06270 */
[----:B------:R-:W-:Y:S01]  /*13eb0*/  IADD3 R0, R252, 0x1d, RZ ;  /* 0x0000001dfc007810 */ /* 0x000fe20007ffe0ff */
[----:B---3--:R1:W-:Y:S01]  /*13ec0*/  @P6 STG.E [R6.64], R226 ;  /* 0x000000e206006986 */ /* 0x0083e2000c101908 */
[----:B------:R-:W-:-:S03]  /*13ed0*/  ISETP.LT.AND P6, PT, R217, c[0x0][0x178], !P4 ;  /* 0x00005e00d9007a0c */ /* 0x000fc600067c1270 */
[----:B------:R3:W-:Y:S01]  /*13ee0*/  @P2 STG.E [R8.64], R22 ;  /* 0x0000001608002986 */ /* 0x0007e2000c101908 */
[----:B------:R-:W-:-:S03]  /*13ef0*/  ISETP.LT.AND P4, PT, R216, c[0x0][0x178], !P4 ;  /* 0x00005e00d8007a0c */ /* 0x000fc60006781270 */
[----:B--2---:R2:W-:Y:S04]  /*13f00*/  @P1 STG.E [R12.64], R227 ;  /* 0x000000e30c001986 */ /* 0x0045e8000c101908 */
[----:B------:R4:W-:Y:S01]  /*13f10*/  @P5 STG.E [R4.64], R23 ;  /* 0x0000001704005986 */ /* 0x0009e2000c101908 */
[----:B------:R-:W-:Y:S01]  /*13f20*/  ISETP.LT.AND P5, PT, R217, c[0x0][0x178], !P3 ;  /* 0x00005e00d9007a0c */ /* 0x000fe20005fa1270 */
[----:B-1----:R-:W-:Y:S01]  /*13f30*/  IMAD.WIDE R6, R17, 0x4, R144 ;  /* 0x0000000411067825 */ /* 0x002fe200078e0290 */
[----:B------:R-:W-:-:S03]  /*13f40*/  ISETP.LT.AND P3, PT, R216, c[0x0][0x178], !P3 ;  /* 0x00005e00d8007a0c */ /* 0x000fc60005f61270 */
[C---:B---3--:R-:W-:Y:S01]  /*13f50*/  IMAD.WIDE R8, R17.reuse, 0x4, R96 ;  /* 0x0000000411087825 */ /* 0x048fe200078e0260 */
[----:B------:R-:W-:Y:S01]  /*13f60*/  IADD3 R17, R17, c[0x0][0x198], RZ ;  /* 0x0000660011117a10 */ /* 0x000fe20007ffe0ff */
[----:B------:R1:W-:Y:S01]  /*13f70*/  @P6 STG.E [R6.64], R242 ;  /* 0x000000f206006986 */ /* 0x0003e2000c101908 */
[----:B------:R-:W-:-:S03]  /*13f80*/  ISETP.GE.AND P2, PT, R0, c[0x0][0x17c], PT ;  /* 0x00005f0000007a0c */ /* 0x000fc60003f46270 */
[C---:B--2---:R-:W-:Y:S01]  /*13f90*/  IMAD.WIDE R12, R17.reuse, 0x4, R144 ;  /* 0x00000004110c7825 */ /* 0x044fe200078e0290 */
[----:B------:R2:W-:Y:S03]  /*13fa0*/  @P4 STG.E [R8.64], R18 ;  /* 0x0000001208004986 */ /* 0x0005e6000c101908 */
[C---:B----4-:R-:W-:Y:S01]  /*13fb0*/  IMAD.WIDE R4, R17.reuse, 0x4, R96 ;  /* 0x0000000411047825 */ /* 0x050fe200078e0260 */
[----:B------:R-:W-:Y:S01]  /*13fc0*/  IADD3 R21, R17, c[0x0][0x198], RZ ;  /* 0x0000660011157a10 */ /* 0x000fe20007ffe0ff */
[----:B------:R3:W-:Y:S01]  /*13fd0*/  @P5 STG.E [R12.64], R243 ;  /* 0x000000f30c005986 */ /* 0x0007e2000c101908 */
[C---:B------:R-:W-:Y:S02]  /*13fe0*/  ISETP.LT.AND P6, PT, R217.reuse, c[0x0][0x178], !P0 ;  /* 0x00005e00d9007a0c */ /* 0x040fe400047c1270 */
[C---:B------:R-:W-:Y:S01]  /*13ff0*/  ISETP.LT.AND P0, PT, R216.reuse, c[0x0][0x178], !P0 ;  /* 0x00005e00d8007a0c */ /* 0x040fe20004701270 */
[----:B------:R4:W-:Y:S01]  /*14000*/  @P3 STG.E [R4.64], R19 ;  /* 0x0000001304003986 */ /* 0x0009e2000c101908 */
[----:B------:R-:W-:Y:S01]  /*14010*/  ISETP.LT.AND P3, PT, R217, c[0x0][0x178], !P2 ;  /* 0x00005e00d9007a0c */ /* 0x000fe20005761270 */
[----:B-1----:R-:W-:Y:S01]  /*14020*/  IMAD.WIDE R6, R21, 0x4, R144 ;  /* 0x0000000415067825 */ /* 0x002fe200078e0290 */
[----:B------:R-:W-:-:S02]  /*14030*/  ISETP.LT.AND P2, PT, R216, c[0x0][0x178], !P2 ;  /* 0x00005e00d8007a0c */ /* 0x000fc40005741270 */
[----:B------:R-:W-:Y:S01]  /*14040*/  IADD3 R0, R252, 0x1e, RZ ;  /* 0x0000001efc007810 */ /* 0x000fe20007ffe0ff */
[C---:B--2---:R-:W-:Y:S01]  /*14050*/  IMAD.WIDE R8, R21.reuse, 0x4, R96 ;  /* 0x0000000415087825 */ /* 0x044fe200078e0260 */
[----:B------:R-:W-:Y:S02]  /*14060*/  IADD3 R21, R21, c[0x0][0x198], RZ ;  /* 0x0000660015157a10 */ /* 0x000fe40007ffe0ff */
[----:B------:R-:W-:Y:S02]  /*14070*/  ISETP.GE.AND P1, PT, R0, c[0x0][0x17c], PT ;  /* 0x00005f0000007a0c */ /* 0x000fe40003f26270 */
[----:B------:R-:W-:Y:S01]  /*14080*/  IADD3 R0, R252, 0x1f, RZ ;  /* 0x0000001ffc007810 */ /* 0x000fe20007ffe0ff */
[C---:B---3--:R-:W-:Y:S01]  /*14090*/  IMAD.WIDE R12, R21.reuse, 0x4, R144 ;  /* 0x00000004150c7825 */ /* 0x048fe200078e0290 */
[----:B------:R1:W-:Y:S03]  /*140a0*/  @P6 STG.E [R6.64], R234 ;  /* 0x000000ea06006986 */ /* 0x0003e6000c101908 */
[C---:B----4-:R-:W-:Y:S01]  /*140b0*/  IMAD.WIDE R4, R21.reuse, 0x4, R96 ;  /* 0x0000000415047825 */ /* 0x050fe200078e0260 */
        /* <DEDUP_REMOVED lines=51> */
[C---:B------:R-:W-:Y:S01]  /*143f0*/  IMAD.WIDE R10, R15.reuse, 0x4, R144 ;  /* 0x000000040f0a7825 */ /* 0x040fe200078e0290 */
[----:B------:R1:W-:Y:S03]  /*14400*/  @P6 STG.E [R6.64], R84 ;  /* 0x0000005406006986 */ /* 0x0003e6000c101908 */
[C---:B---3--:R-:W-:Y:S01]  /*14410*/  IMAD.WIDE R4, R15.reuse, 0x4, R96 ;  /* 0x000000040f047825 */ /* 0x048fe200078e0260 */
        /* <DEDUP_REMOVED lines=395> */
[----:B----4-:R-:W-:Y:S01]  /*15cd0*/  IMAD.WIDE R4, R15, 0x4, R96 ;  /* 0x000000040f047825 */ /* 0x010fe200078e0260 */
[----:B------:R-:W-:Y:S01]  /*15ce0*/  ISETP.GE.AND P4, PT, R0, c[0x0][0x17c], PT ;  /* 0x00005f0000007a0c */ /* 0x000fe20003f86270 */
[----:B------:R2:W-:Y:S01]  /*15cf0*/  @P6 STG.E [R8.64], R64 ;  /* 0x0000004008006986 */ /* 0x0005e2000c101908 */
[----:B------:R-:W-:-:S02]  /*15d00*/  ISETP.LT.AND P5, PT, R217, c[0x0][0x178], !P3 ;  /* 0x00005e00d9007a0c */ /* 0x000fc40005fa1270 */
[----:B------:R-:W-:Y:S01]  /*15d10*/  IADD3 R13, R15, c[0x0][0x198], RZ ;  /* 0x000066000f0d7a10 */ /* 0x000fe20007ffe0ff */
        /* <DEDUP_REMOVED lines=11> */
[----:B---3--:R-:W-:Y:S01]  /*15dd0*/  IMAD.WIDE R10, R13, 0x4, R144 ;  /* 0x000000040d0a7825 */ /* 0x008fe200078e0290 */
[----:B------:R1:W-:Y:S01]  /*15de0*/  @P5 STG.E [R6.64], R178 ;  /* 0x000000b206005986 */ /* 0x0003e2000c101908 */
[----:B------:R-:W-:-:S02]  /*15df0*/  ISETP.LT.AND P5, PT, R217, c[0x0][0x178], !P2 ;  /* 0x00005e00d9007a0c */ /* 0x000fc400057a1270 */
[C---:B----4-:R-:W-:Y:S01]  /*15e00*/  IMAD.WIDE R4, R13.reuse, 0x4, R96 ;  /* 0x000000040d047825 */ /* 0x050fe200078e0260 */
[----:B------:R-:W-:Y:S01]  /*15e10*/  ISETP.GE.AND P3, PT, R0, c[0x0][0x17c], PT ;  /* 0x00005f0000007a0c */ /* 0x000fe20003f66270 */
[----:B------:R2:W-:Y:S01]  /*15e20*/  @P6 STG.E [R8.64], R194 ;  /* 0x000000c208006986 */ /* 0x0005e2000c101908 */
[----:B------:R-:W-:Y:S02]  /*15e30*/  ISETP.LT.AND P6, PT, R216, c[0x0][0x178], !P2 ;  /* 0x00005e00d8007a0c */ /* 0x000fe400057c1270 */
[----:B------:R-:W-:Y:S01]  /*15e40*/  IADD3 R15, R13, c[0x0][0x198], RZ ;  /* 0x000066000d0f7a10 */ /* 0x000fe20007ffe0ff */
[----:B------:R3:W-:Y:S01]  /*15e50*/  @P1 STG.E [R10.64], R179 ;  /* 0x000000b30a001986 */ /* 0x0007e2000c101908 */
[----:B------:R-:W-:-:S03]  /*15e60*/  IADD3 R0, R252, 0x54, RZ ;  /* 0x00000054fc007810 */ /* 0x000fc60007ffe0ff */
[----:B------:R4:W-:Y:S01]  /*15e70*/  @P4 STG.E [R4.64], R195 ;  /* 0x000000c304004986 */ /* 0x0009e2000c101908 */
[----:B------:R-:W-:Y:S01]  /*15e80*/  ISETP.LT.AND P4, PT, R217, c[0x0][0x178], !P3 ;  /* 0x00005e00d9007a0c */ /* 0x000fe20005f81270 */
[----:B-1----:R-:W-:Y:S01]  /*15e90*/  IMAD.WIDE R6, R15, 0x4, R144 ;  /* 0x000000040f067825 */ /* 0x002fe200078e0290 */
[----:B------:R-:W-:-:S03]  /*15ea0*/  ISETP.LT.AND P3, PT, R216, c[0x0][0x178], !P3 ;  /* 0x00005e00d8007a0c */ /* 0x000fc60005f61270 */
[C---:B--2---:R-:W-:Y:S01]  /*15eb0*/  IMAD.WIDE R8, R15.reuse, 0x4, R96 ;  /* 0x000000040f087825 */ /* 0x044fe200078e0260 */
[----:B------:R-:W-:Y:S02]  /*15ec0*/  IADD3 R15, R15, c[0x0][0x198], RZ ;  /* 0x000066000f0f7a10 */ /* 0x000fe40007ffe0ff */
[----:B------:R-:W-:Y:S02]  /*15ed0*/  ISETP.GE.AND P0, PT, R0, c[0x0][0x17c], PT ;  /* 0x00005f0000007a0c */ /* 0x000fe40003f06270 */
[----:B------:R-:W-:Y:S01]  /*15ee0*/  IADD3 R0, R252, 0x55, RZ ;  /* 0x00000055fc007810 */ /* 0x000fe20007ffe0ff */
[----:B---3--:R-:W-:Y:S01]  /*15ef0*/  IMAD.WIDE R10, R15, 0x4, R144 ;  /* 0x000000040f0a7825 */ /* 0x008fe200078e0290 */
[----:B------:R1:W-:Y:S01]  /*15f00*/  @P5 STG.E [R6.64], R174 ;  /* 0x000000ae06005986 */ /* 0x0003e2000c101908 */
[----:B------:R-:W-:Y:S02]  /*15f10*/  ISETP.LT.AND P5, PT, R217, c[0x0][0x178], !P0 ;  /* 0x00005e00d9007a0c */ /* 0x000fe400047a1270 */
[----:B----4-:R-:W-:Y:S01]  /*15f20*/  IMAD.WIDE R4, R15, 0x4, R96 ;  /* 0x000000040f047825 */ /* 0x010fe200078e0260 */
[----:B------:R2:W-:Y:S01]  /*15f30*/  @P6 STG.E [R8.64], R190 ;  /* 0x000000be08006986 */ /* 0x0005e2000c101908 */
[----:B------:R-:W-:-:S02]  /*15f40*/  ISETP.GE.AND P2, PT, R0, c[0x0][0x17c], PT ;  /* 0x00005f0000007a0c */ /* 0x000fc40003f46270 */
[----:B------:R-:W-:Y:S01]  /*15f50*/  ISETP.LT.AND P6, PT, R216, c[0x0][0x178], !P0 ;  /* 0x00005e00d8007a0c */ /* 0x000fe200047c1270 */
[----:B------:R3:W-:Y:S01]  /*15f60*/  @P4 STG.E [R10.64], R175 ;  /* 0x000000af0a004986 */ /* 0x0007e2000c101908 */
[----:B------:R-:W-:-:S03]  /*15f70*/  IADD3 R13, R15, c[0x0][0x198], RZ ;  /* 0x000066000f0d7a10 */ /* 0x000fc60007ffe0ff */
[----:B------:R4:W-:Y:S01]  /*15f80*/  @P3 STG.E [R4.64], R191 ;  /* 0x000000bf04003986 */ /* 0x0009e2000c101908 */
[----:B------:R-:W-:Y:S01]  /*15f90*/  ISETP.LT.AND P3, PT, R217, c[0x0][0x178], !P2 ;  /* 0x00005e00d9007a0c */ /* 0x000fe20005761270 */
[C---:B-1----:R-:W-:Y:S01]  /*15fa0*/  IMAD.WIDE R6, R13.reuse, 0x4, R144 ;  /* 0x000000040d067825 */ /* 0x042fe200078e0290 */
[----:B------:R-:W-:Y:S02]  /*15fb0*/  IADD3 R0, R252, 0x56, RZ ;  /* 0x00000056fc007810 */ /* 0x000fe40007ffe0ff */
[----:B------:R-:W-:Y:S01]  /*15fc0*/  ISETP.LT.AND P2, PT, R216, c[0x0][0x178], !P2 ;  /* 0x00005e00d8007a0c */ /* 0x000fe20005741270 */
[C---:B--2---:R-:W-:Y:S01]  /*15fd0*/  IMAD.WIDE R8, R13.reuse, 0x4, R96 ;  /* 0x000000040d087825 */ /* 0x044fe200078e0260 */
[----:B------:R-:W-:Y:S02]  /*15fe0*/  IADD3 R13, R13, c[0x0][0x198], RZ ;  /* 0x000066000d0d7a10 */ /* 0x000fe40007ffe0ff */
[----:B------:R-:W-:Y:S01]  /*15ff0*/  ISETP.GE.AND P1, PT, R0, c[0x0][0x17c], PT ;  /* 0x00005f0000007a0c */ /* 0x000fe20003f26270 */
[----:B------:R1:W-:Y:S01]  /*16000*/  @P5 STG.E [R6.64], R170 ;  /* 0x000000aa06005986 */ /* 0x0003e2000c101908 */
[----:B------:R-:W-:Y:S01]  /*16010*/  IADD3 R0, R252, 0x57, RZ ;  /* 0x00000057fc007810 */ /* 0x000fe20007ffe0ff */
[----:B---3--:R-:W-:Y:S01]  /*16020*/  IMAD.WIDE R10, R13, 0x4, R144 ;  /* 0x000000040d0a7825 */ /* 0x008fe200078e0290 */
[----:B------:R-:W-:Y:S01]  /*16030*/  ISETP.LT.AND P5, PT, R217, c[0x0][0x178], !P1 ;  /* 0x00005e00d9007a0c */ /* 0x000fe20004fa1270 */
[----:B------:R2:W-:Y:S01]  /*16040*/  @P6 STG.E [R8.64], R186 ;  /* 0x000000ba08006986 */ /* 0x0005e2000c101908 */
[----:B------:R-:W-:Y:S01]  /*16050*/  ISETP.LT.AND P6, PT, R216, c[0x0][0x178], !P1 ;  /* 0x00005e00d8007a0c */ /* 0x000fe20004fc1270 */
[C---:B----4-:R-:W-:Y:S01]  /*16060*/  IMAD.WIDE R4, R13.reuse, 0x4, R96 ;  /* 0x000000040d047825 */ /* 0x050fe200078e0260 */
[----:B------:R-:W-:Y:S01]  /*16070*/  ISETP.GE.AND P0, PT, R0, c[0x0][0x17c], PT ;  /* 0x00005f0000007a0c */ /* 0x000fe20003f06270 */
[----:B------:R3:W-:Y:S01]  /*16080*/  @P3 STG.E [R10.64], R171 ;  /* 0x000000ab0a003986 */ /* 0x0007e2000c101908 */
[----:B------:R-:W-:-:S02]  /*16090*/  IADD3 R15, R13, c[0x0][0x198], RZ ;  /* 0x000066000d0f7a10 */ /* 0x000fc40007ffe0ff */
[----:B------:R-:W-:Y:S01]  /*160a0*/  IADD3 R0, R252, 0x58, RZ ;  /* 0x00000058fc007810 */ /* 0x000fe20007ffe0ff */
[----:B------:R4:W-:Y:S01]  /*160b0*/  @P2 STG.E [R4.64], R187 ;  /* 0x000000bb04002986 */ /* 0x0009e2000c101908 */
[----:B------:R-:W-:Y:S01]  /*160c0*/  ISETP.LT.AND P2, PT, R217, c[0x0][0x178], !P0 ;  /* 0x00005e00d9007a0c */ /* 0x000fe20004741270 */
[----:B-1----:R-:W-:Y:S01]  /*160d0*/  IMAD.WIDE R6, R15, 0x4, R144 ;  /* 0x000000040f067825 */ /* 0x002fe200078e0290 */
[----:B------:R-:W-:-:S03]  /*160e0*/  ISETP.LT.AND P0, PT, R216, c[0x0][0x178], !P0 ;  /* 0x00005e00d8007a0c */ /* 0x000fc60004701270 */
        /* <DEDUP_REMOVED lines=9> */
[----:B----4-:R-:W-:Y:S01]  /*16180*/  IMAD.WIDE R4, R15, 0x4, R96 ;  /* 0x000000040f047825 */ /* 0x010fe200078e0260 */
[----:B------:R-:W-:-:S02]  /*16190*/  ISETP.GE.AND P1, PT, R0, c[0x0][0x17c], PT ;  /* 0x00005f0000007a0c */ /* 0x000fc40003f26270 */
[----:B------:R-:W-:Y:S01]  /*161a0*/  IADD3 R13, R15, c[0x0][0x198], RZ ;  /* 0x000066000f0d7a10 */ /* 0x000fe20007ffe0ff */
[----:B------:R3:W-:Y:S01]  /*161b0*/  @P2 STG.E [R10.64], R167 ;  /* 0x000000a70a002986 */ /* 0x0007e2000c101908 */
[----:B------:R-:W-:-:S03]  /*161c0*/  IADD3 R0, R252, 0x5a, RZ ;  /* 0x0000005afc007810 */ /* 0x000fc60007ffe0ff */
[----:B------:R4:W-:Y:S01]  /*161d0*/  @P0 STG.E [R4.64], R183 ;  /* 0x000000b704000986 */ /* 0x0009e2000c101908 */
[----:B------:R-:W-:Y:S01]  /*161e0*/  ISETP.LT.AND P0, PT, R217, c[0x0][0x178], !P1 ;  /* 0x00005e00d9007a0c */ /* 0x000fe20004f01270 */
[C---:B-1----:R-:W-:Y:S01]  /*161f0*/  IMAD.WIDE R6, R13.reuse, 0x4, R144 ;  /* 0x000000040d067825 */ /* 0x042fe200078e0290 */
[----:B------:R-:W-:Y:S02]  /*16200*/  ISETP.LT.AND P1, PT, R216, c[0x0][0x178], !P1 ;  /* 0x00005e00d8007a0c */ /* 0x000fe40004f21270 */
[----:B------:R-:W-:Y:S01]  /*16210*/  ISETP.GE.AND P3, PT, R0, c[0x0][0x17c], PT ;  /* 0x00005f0000007a0c */ /* 0x000fe20003f66270 */
[C---:B--2---:R-:W-:Y:S01]  /*16220*/  IMAD.WIDE R8, R13.reuse, 0x4, R96 ;  /* 0x000000040d087825 */ /* 0x044fe200078e0260 */
[----:B------:R-:W-:Y:S01]  /*16230*/  IADD3 R13, R13, c[0x0][0x198], RZ ;  /* 0x000066000d0d7a10 */ /* 0x000fe20007ffe0ff */
[----:B------:R1:W-:Y:S01]  /*16240*/  @P5 STG.E [R6.64], R118 ;  /* 0x0000007606005986 */ /* 0x0003e2000c101908 */
[----:B------:R-:W-:Y:S02]  /*16250*/  IADD3 R0, R252, 0x5b, RZ ;  /* 0x0000005bfc007810 */ /* 0x000fe40007ffe0ff */
[----:B------:R-:W-:Y:S01]  /*16260*/  ISETP.LT.AND P5, PT, R217, c[0x0][0x178], !P3 ;  /* 0x00005e00d9007a0c */ /* 0x000fe20005fa1270 */
[----:B------:R2:W-:Y:S01]  /*16270*/  @P6 STG.E [R8.64], R142 ;  /* 0x0000008e08006986 */ /* 0x0005e2000c101908 */
[----:B------:R-:W-:Y:S01]  /*16280*/  ISETP.LT.AND P6, PT, R216, c[0x0][0x178], !P3 ;  /* 0x00005e00d8007a0c */ /* 0x000fe20005fc1270 */
[C---:B---3--:R-:W-:Y:S01]  /*16290*/  IMAD.WIDE R10, R13.reuse, 0x4, R144 ;  /* 0x000000040d0a7825 */ /* 0x048fe200078e0290 */
[----:B------:R-:W-:-:S03]  /*162a0*/  IADD3 R15, R13, c[0x0][0x198], RZ ;  /* 0x000066000d0f7a10 */ /* 0x000fc60007ffe0ff */
[----:B----4-:R-:W-:Y:S01]  /*162b0*/  IMAD.WIDE R4, R13, 0x4, R96 ;  /* 0x000000040d047825 */ /* 0x010fe200078e0260 */
[----:B------:R-:W-:Y:S01]  /*162c0*/  ISETP.GE.AND P4, PT, R0, c[0x0][0x17c], PT ;  /* 0x00005f0000007a0c */ /* 0x000fe20003f86270 */
[----:B------:R3:W-:Y:S01]  /*162d0*/  @P0 STG.E [R10.64], R119 ;  /* 0x000000770a000986 */ /* 0x0007e2000c101908 */
[----:B------:R-:W-:Y:S01]  /*162e0*/  IADD3 R0, R252, 0x5c, RZ ;  /* 0x0000005cfc007810 */ /* 0x000fe20007ffe0ff */
[----:B-1----:R-:W-:Y:S02]  /*162f0*/  IMAD.WIDE R6, R15, 0x4, R144 ;  /* 0x000000040f067825 */ /* 0x002fe400078e0290 */
[----:B------:R-:W-:Y:S01]  /*16300*/  @P1 STG.E [R4.64], R143 ;  /* 0x0000008f04001986 */ /* 0x000fe2000c101908 */
[----:B------:R-:W-:Y:S01]  /*16310*/  ISETP.LT.AND P1, PT, R217, c[0x0][0x178], !P4 ;  /* 0x00005e00d9007a0c */ /* 0x000fe20006721270 */
[----:B--2---:R-:W-:Y:S01]  /*16320*/  IMAD.WIDE R8, R15, 0x4, R96 ;  /* 0x000000040f087825 */ /* 0x004fe200078e0260 */
[----:B------:R-:W-:Y:S02]  /*16330*/  ISETP.LT.AND P4, PT, R216, c[0x0][0x178], !P4 ;  /* 0x00005e00d8007a0c */ /* 0x000fe40006781270 */
[----:B------:R-:W-:-:S02]  /*16340*/  ISETP.GE.AND P2, PT, R0, c[0x0][0x17c], PT ;  /* 0x00005f0000007a0c */ /* 0x000fc40003f46270 */
[----:B------:R-:W-:Y:S01]  /*16350*/  IADD3 R13, R15, c[0x0][0x198], RZ ;  /* 0x000066000f0d7a10 */ /* 0x000fe20007ffe0ff */
[----:B------:R-:W-:Y:S01]  /*16360*/  @P5 STG.E [R6.64], R114 ;  /* 0x0000007206005986 */ /* 0x000fe2000c101908 */
[C---:B------:R-:W-:Y:S02]  /*16370*/  IADD3 R12, R252.reuse, 0x5f, RZ ;  /* 0x0000005ffc0c7810 */ /* 0x040fe40007ffe0ff */
[----:B------:R-:W-:Y:S01]  /*16380*/  IADD3 R0, R252, 0x5d, RZ ;  /* 0x0000005dfc007810 */ /* 0x000fe20007ffe0ff */
[----:B------:R1:W-:Y:S01]  /*16390*/  @P6 STG.E [R8.64], R138 ;  /* 0x0000008a08006986 */ /* 0x0003e2000c101908 */
[----:B------:R-:W-:Y:S01]  /*163a0*/  ISETP.LT.AND P5, PT, R217, c[0x0][0x178], !P2 ;  /* 0x00005e00d9007a0c */ /* 0x000fe200057a1270 */
[C---:B---3--:R-:W-:Y:S01]  /*163b0*/  IMAD.WIDE R10, R13.reuse, 0x4, R144 ;  /* 0x000000040d0a7825 */ /* 0x048fe200078e0290 */
[----:B------:R-:W-:Y:S01]  /*163c0*/  ISETP.LT.AND P6, PT, R216, c[0x0][0x178], !P2 ;  /* 0x00005e00d8007a0c */ /* 0x000fe200057c1270 */
[----:B------:R-:W2:Y:S01]  /*163d0*/  LDS.128 R4, [R2] ;  /* 0x0000000002047984 */ /* 0x000ea20000000c00 */
[----:B------:R-:W-:-:S02]  /*163e0*/  IADD3 R17, R13, c[0x0][0x198], RZ ;  /* 0x000066000d117a10 */ /* 0x000fc40007ffe0ff */
[----:B------:R-:W-:Y:S01]  /*163f0*/  ISETP.GE.AND P2, PT, R12, c[0x0][0x17c], PT ;  /* 0x00005f000c007a0c */ /* 0x000fe20003f46270 */
[----:B------:R-:W-:Y:S01]  /*16400*/  IMAD.WIDE R12, R13, 0x4, R96 ;  /* 0x000000040d0c7825 */ /* 0x000fe200078e0260 */
[----:B------:R-:W-:Y:S01]  /*16410*/  ISETP.GE.AND P3, PT, R0, c[0x0][0x17c], PT ;  /* 0x00005f0000007a0c */ /* 0x000fe20003f66270 */
[----:B------:R-:W-:Y:S01]  /*16420*/  @P1 STG.E [R10.64], R115 ;  /* 0x000000730a001986 */ /* 0x000fe2000c101908 */
[----:B------:R-:W-:Y:S01]  /*16430*/  IADD3 R0, R252, 0x5e, RZ ;  /* 0x0000005efc007810 */ /* 0x000fe20007ffe0ff */
[----:B-1----:R-:W-:Y:S02]  /*16440*/  IMAD.WIDE R8, R17, 0x4, R144 ;  /* 0x0000000411087825 */ /* 0x002fe400078e0290 */
[----:B------:R1:W-:Y:S01]  /*16450*/  @P4 STG.E [R12.64], R139 ;  /* 0x0000008b0c004986 */ /* 0x0003e2000c101908 */
[----:B------:R-:W-:Y:S01]  /*16460*/  ISETP.LT.AND P4, PT, R217, c[0x0][0x178], !P3 ;  /* 0x00005e00d9007a0c */ /* 0x000fe20005f81270 */
[----:B------:R-:W-:Y:S01]  /*16470*/  IMAD.WIDE R14, R17, 0x4, R96 ;  /* 0x00000004110e7825 */ /* 0x000fe200078e0260 */
[----:B------:R-:W-:-:S02]  /*16480*/  ISETP.LT.AND P3, PT, R216, c[0x0][0x178], !P3 ;  /* 0x00005e00d8007a0c */ /* 0x000fc40005f61270 */
[----:B------:R-:W-:Y:S02]  /*16490*/  ISETP.GE.AND P0, PT, R0, c[0x0][0x17c], PT ;  /* 0x00005f0000007a0c */ /* 0x000fe40003f06270 */
[----:B------:R-:W-:Y:S01]  /*164a0*/  IADD3 R19, R17, c[0x0][0x198], RZ ;  /* 0x0000660011137a10 */ /* 0x000fe20007ffe0ff */
[----:B------:R-:W-:Y:S01]  /*164b0*/  @P5 STG.E [R8.64], R94 ;  /* 0x0000005e08005986 */ /* 0x000fe2000c101908 */
[----:B------:R-:W-:-:S03]  /*164c0*/  ISETP.LT.AND P5, PT, R217, c[0x0][0x178], !P0 ;  /* 0x00005e00d9007a0c */ /* 0x000fc600047a1270 */
[----:B------:R3:W-:Y:S01]  /*164d0*/  @P6 STG.E [R14.64], R78 ;  /* 0x0000004e0e006986 */ /* 0x0007e2000c101908 */
[----:B------:R-:W-:Y:S01]  /*164e0*/  ISETP.LT.AND P6, PT, R216, c[0x0][0x178], !P0 ;  /* 0x00005e00d8007a0c */ /* 0x000fe200047c1270 */
[C---:B------:R-:W-:Y:S01]  /*164f0*/  IMAD.WIDE R16, R19.reuse, 0x4, R144 ;  /* 0x0000000413107825 */ /* 0x040fe200078e0290 */
[----:B------:R-:W-:-:S03]  /*16500*/  IADD3 R21, R19, c[0x0][0x198], RZ ;  /* 0x0000660013157a10 */ /* 0x000fc60007ffe0ff */
[--C-:B-1----:R-:W-:Y:S01]  /*16510*/  IMAD.WIDE R12, R19, 0x4, R96.reuse ;  /* 0x00000004130c7825 */ /* 0x102fe200078e0260 */
[C---:B------:R-:W-:Y:S01]  /*16520*/  IADD3 R10, R252.reuse, 0x61, RZ ;  /* 0x00000061fc0a7810 */ /* 0x040fe20007ffe0ff */
[----:B------:R1:W-:Y:S01]  /*16530*/  @P4 STG.E [R16.64], R95 ;  /* 0x0000005f10004986 */ /* 0x0003e2000c101908 */
[----:B------:R-:W-:Y:S01]  /*16540*/  IADD3 R0, R252, 0x60, RZ ;  /* 0x00000060fc007810 */ /* 0x000fe20007ffe0ff */
[----:B------:R-:W-:Y:S02]  /*16550*/  IMAD.WIDE R18, R21, 0x4, R96 ;  /* 0x0000000415127825 */ /* 0x000fe400078e0260 */
[----:B------:R-:W-:Y:S01]  /*16560*/  @P3 STG.E [R12.64], R79 ;  /* 0x0000004f0c003986 */ /* 0x000fe2000c101908 */
[----:B------:R-:W-:Y:S01]  /*16570*/  ISETP.LT.AND P3, PT, R217, c[0x0][0x178], !P2 ;  /* 0x00005e00d9007a0c */ /* 0x000fe20005761270 */
[----:B---3--:R-:W-:Y:S01]  /*16580*/  IMAD.WIDE R14, R21, 0x4, R144 ;  /* 0x00000004150e7825 */ /* 0x008fe200078e0290 */
[----:B------:R-:W-:Y:S02]  /*16590*/  ISETP.GE.AND P0, PT, R10, c[0x0][0x17c], PT ;  /* 0x00005f000a007a0c */ /* 0x000fe40003f06270 */
[----:B------:R-:W-:Y:S01]  /*165a0*/  ISETP.LT.AND P2, PT, R216, c[0x0][0x178], !P2 ;  /* 0x00005e00d8007a0c */ /* 0x000fe20005741270 */
[----:B------:R-:W3:Y:S01]  /*165b0*/  LDS.128 R8, [R219] ;  /* 0x00000000db087984 */ /* 0x000ee20000000c00 */
[----:B------:R-:W-:-:S02]  /*165c0*/  ISETP.GE.AND P1, PT, R0, c[0x0][0x17c], PT ;  /* 0x00005f0000007a0c */ /* 0x000fc40003f26270 */
[----:B------:R-:W-:Y:S01]  /*165d0*/  IADD3 R21, R21, c[0x0][0x198], RZ ;  /* 0x0000660015157a10 */ /* 0x000fe20007ffe0ff */
[----:B------:R-:W-:Y:S01]  /*165e0*/  @P5 STG.E [R14.64], R90 ;  /* 0x0000005a0e005986 */ /* 0x000fe2000c101908 */
[----:B------:R-:W-:Y:S02]  /*165f0*/  IADD3 R20, R252, 0x63, RZ ;  /* 0x00000063fc147810 */ /* 0x000fe40007ffe0ff */
[----:B------:R-:W-:Y:S01]  /*16600*/  ISETP.LT.AND P5, PT, R217, c[0x0][0x178], !P1 ;  /* 0x00005e00d9007a0c */ /* 0x000fe20004fa1270 */
[----:B------:R4:W-:Y:S01]  /*16610*/  @P6 STG.E [R18.64], R66 ;  /* 0x0000004212006986 */ /* 0x0009e2000c101908 */
[----:B------:R-:W-:Y:S01]  /*16620*/  ISETP.LT.AND P6, PT, R216, c[0x0][0x178], !P1 ;  /* 0x00005e00d8007a0c */ /* 0x000fe20004fc1270 */
[C---:B-1----:R-:W-:Y:S01]  /*16630*/  IMAD.WIDE R16, R21.reuse, 0x4, R144 ;  /* 0x0000000415107825 */ /* 0x042fe200078e0290 */
[C---:B------:R-:W-:Y:S01]  /*16640*/  IADD3 R25, R21.reuse, c[0x0][0x198], RZ ;  /* 0x0000660015197a10 */ /* 0x040fe20007ffe0ff */
[----:B------:R-:W1:Y:S01]  /*16650*/  LDS.128 R12, [R218] ;  /* 0x00000000da0c7984 */ /* 0x000e620000000c00 */
[----:B------:R-:W-:Y:S01]  /*16660*/  ISETP.GE.AND P1, PT, R20, c[0x0][0x17c], PT ;  /* 0x00005f0014007a0c */ /* 0x000fe20003f26270 */
[----:B------:R-:W-:-:S02]  /*16670*/  IMAD.WIDE R20, R21, 0x4, R96 ;  /* 0x0000000415147825 */ /* 0x000fc400078e0260 */
[----:B------:R2:W-:Y:S04]  /*16680*/  @P3 STG.E [R16.64], R91 ;  /* 0x0000005b10003986 */ /* 0x0005e8000c101908 */
[----:B------:R2:W-:Y:S01]  /*16690*/  @P2 STG.E [R20.64], R67 ;  /* 0x0000004314002986 */ /* 0x0005e2000c101908 */
[----:B------:R-:W-:Y:S02]  /*166a0*/  ISETP.LT.AND P2, PT, R217, c[0x0][0x178], !P0 ;  /* 0x00005e00d9007a0c */ /* 0x000fe40004741270 */
[----:B------:R-:W-:Y:S02]  /*166b0*/  ISETP.LT.AND P0, PT, R216, c[0x0][0x178], !P0 ;  /* 0x00005e00d8007a0c */ /* 0x000fe40004701270 */
[C---:B------:R-:W-:Y:S01]  /*166c0*/  IADD3 R27, R25.reuse, c[0x0][0x198], RZ ;  /* 0x00006600191b7a10 */ /* 0x040fe20007ffe0ff */
[----:B----4-:R-:W-:Y:S01]  /*166d0*/  IMAD.WIDE R18, R25, 0x4, R144 ;  /* 0x0000000419127825 */ /* 0x010fe200078e0290 */
[----:B------:R-:W-:-:S03]  /*166e0*/  IADD3 R0, R252, 0x62, RZ ;  /* 0x00000062fc007810 */ /* 0x000fc60007ffe0ff */
[----:B------:R-:W-:Y:S01]  /*166f0*/  IMAD.WIDE R22, R25, 0x4, R96 ;  /* 0x0000000419167825 */ /* 0x000fe200078e0260 */
[----:B------:R-:W-:-:S03]  /*16700*/  ISETP.GE.AND P4, PT, R0, c[0x0][0x17c], PT ;  /* 0x00005f0000007a0c */ /* 0x000fc60003f86270 */
[C---:B------:R-:W-:Y:S01]  /*16710*/  IMAD.WIDE R24, R27.reuse, 0x4, R144 ;  /* 0x000000041b187825 */ /* 0x040fe200078e0290 */
[----:B------:R-:W-:Y:S01]  /*16720*/  @P5 STG.E [R18.64], R100 ;  /* 0x0000006412005986 */ /* 0x000fe2000c101908 */
[----:B--2---:R-:W-:Y:S02]  /*16730*/  IADD3 R16, R252, 0x65, RZ ;  /* 0x00000065fc107810 */ /* 0x004fe40007ffe0ff */
[C---:B------:R-:W-:Y:S01]  /*16740*/  IMAD.WIDE R20, R27.reuse, 0x4, R96 ;  /* 0x000000041b147825 */ /* 0x040fe200078e0260 */
[----:B------:R2:W-:Y:S01]  /*16750*/  @P6 STG.E [R22.64], R4 ;  /* 0x0000000416006986 */ /* 0x0005e2000c101908 */
[----:B------:R-:W-:Y:S02]  /*16760*/  IADD3 R29, R27, c[0x0][0x198], RZ ;  /* 0x000066001b1d7a10 */ /* 0x000fe40007ffe0ff */
[----:B------:R-:W-:Y:S01]  /*16770*/  ISETP.LT.AND P5, PT, R217, c[0x0][0x178], !P4 ;  /* 0x00005e00d9007a0c */ /* 0x000fe200067a1270 */
[----:B------:R4:W-:Y:S01]  /*16780*/  @P2 STG.E [R24.64], R101 ;  /* 0x0000006518002986 */ /* 0x0009e2000c101908 */
[----:B------:R-:W-:-:S03]  /*16790*/  ISETP.LT.AND P6, PT, R216, c[0x0][0x178], !P4 ;  /* 0x00005e00d8007a0c */ /* 0x000fc600067c1270 */
[----:B------:R1:W-:Y:S01]  /*167a0*/  @P0 STG.E [R20.64], R5 ;  /* 0x0000000514000986 */ /* 0x0003e2000c101908 */
[----:B------:R-:W-:Y:S01]  /*167b0*/  ISETP.LT.AND P0, PT, R217, c[0x0][0x178], !P1 ;  /* 0x00005e00d9007a0c */ /* 0x000fe20004f01270 */
[C---:B------:R-:W-:Y:S01]  /*167c0*/  IMAD.WIDE R26, R29.reuse, 0x4, R96 ;  /* 0x000000041d1a7825 */ /* 0x040fe200078e0260 */
[----:B------:R-:W-:Y:S02]  /*167d0*/  ISETP.GE.AND P4, PT, R16, c[0x0][0x17c], PT ;  /* 0x00005f0010007a0c */ /* 0x000fe40003f86270 */
[----:B------:R-:W-:Y:S01]  /*167e0*/  ISETP.LT.AND P1, PT, R216, c[0x0][0x178], !P1 ;  /* 0x00005e00d8007a0c */ /* 0x000fe20004f21270 */
[C---:B--2---:R-:W-:Y:S01]  /*167f0*/  IMAD.WIDE R22, R29.reuse, 0x4, R144 ;  /* 0x000000041d167825 */ /* 0x044fe200078e0290 */
[----:B------:R-:W2:Y:S01]  /*16800*/  LDS.128 R16, [R3] ;  /* 0x0000000003107984 */ /* 0x000ea20000000c00 */
[----:B------:R-:W-:Y:S02]  /*16810*/  IADD3 R29, R29, c[0x0][0x198], RZ ;  /* 0x000066001d1d7a10 */ /* 0x000fe40007ffe0ff */
[----:B------:R-:W-:-:S03]  /*16820*/  IADD3 R0, R252, 0x64, RZ ;  /* 0x00000064fc007810 */ /* 0x000fc60007ffe0ff */
[C---:B----4-:R-:W-:Y:S01]  /*16830*/  IMAD.WIDE R24, R29.reuse, 0x4, R144 ;  /* 0x000000041d187825 */ /* 0x050fe200078e0290 */
[----:B------:R-:W-:Y:S01]  /*16840*/  ISETP.GE.AND P3, PT, R0, c[0x0][0x17c], PT ;  /* 0x00005f0000007a0c */ /* 0x000fe20003f66270 */
[----:B------:R-:W-:Y:S02]  /*16850*/  @P5 STG.E [R22.64], R124 ;  /* 0x0000007c16005986 */ /* 0x000fe4000c101908 */
[C---:B-1----:R-:W-:Y:S01]  /*16860*/  IMAD.WIDE R4, R29.reuse, 0x4, R96 ;  /* 0x000000041d047825 */ /* 0x042fe200078e0260 */
[----:B------:R-:W-:Y:S01]  /*16870*/  IADD3 R31, R29, c[0x0][0x198], RZ ;  /* 0x000066001d1f7a10 */ /* 0x000fe20007ffe0ff */
[----:B---3--:R1:W-:Y:S01]  /*16880*/  @P6 STG.E [R26.64], R8 ;  /* 0x000000081a006986 */ /* 0x0083e2000c101908 */
[----:B------:R-:W-:Y:S02]  /*16890*/  ISETP.LT.AND P5, PT, R217, c[0x0][0x178], !P3 ;  /* 0x00005e00d9007a0c */ /* 0x000fe40005fa1270 */
[----:B------:R-:W-:Y:S01]  /*168a0*/  ISETP.LT.AND P6, PT, R216, c[0x0][0x178], !P3 ;  /* 0x00005e00d8007a0c */ /* 0x000fe20005fc1270 */
[----:B------:R-:W-:Y:S01]  /*168b0*/  @P0 STG.E [R24.64], R125 ;  /* 0x0000007d18000986 */ /* 0x000fe2000c101908 */
[----:B------:R-:W-:-:S03]  /*168c0*/  IADD3 R0, R252, 0x66, RZ ;  /* 0x00000066fc007810 */ /* 0x000fc60007ffe0ff */
[----:B------:R3:W-:Y:S01]  /*168d0*/  @P1 STG.E [R4.64], R9 ;  /* 0x0000000904001986 */ /* 0x0007e2000c101908 */
[----:B------:R-:W-:Y:S01]  /*168e0*/  ISETP.LT.AND P1, PT, R217, c[0x0][0x178], !P4 ;  /* 0x00005e00d9007a0c */ /* 0x000fe20006721270 */
[C---:B------:R-:W-:Y:S01]  /*168f0*/  IMAD.WIDE R28, R31.reuse, 0x4, R96 ;  /* 0x000000041f1c7825 */ /* 0x040fe200078e0260 */
[----:B------:R-:W-:Y:S01]  /*16900*/  ISETP.LT.AND P4, PT, R216, c[0x0][0x178], !P4 ;  /* 0x00005e00d8007a0c */ /* 0x000fe20006781270 */
[----:B------:R-:W4:Y:S02]  /*16910*/  LDS.128 R20, [R2+0x800] ;  /* 0x0008000002147984 */ /* 0x000f240000000c00 */
[C-C-:B-1----:R-:W-:Y:S01]  /*16920*/  IMAD.WIDE R26, R31.reuse, 0x4, R144.reuse ;  /* 0x000000041f1a7825 */ /* 0x142fe200078e0290 */
[----:B------:R-:W-:Y:S02]  /*16930*/  IADD3 R31, R31, c[0x0][0x198], RZ ;  /* 0x000066001f1f7a10 */ /* 0x000fe40007ffe0ff */
[----:B------:R-:W-:Y:S02]  /*16940*/  ISETP.GE.AND P2, PT, R0, c[0x0][0x17c], PT ;  /* 0x00005f0000007a0c */ /* 0x000fe40003f46270 */
[----:B------:R-:W-:Y:S01]  /*16950*/  IADD3 R0, R252, 0x67, RZ ;  /* 0x00000067fc007810 */ /* 0x000fe20007ffe0ff */
[C---:B---3--:R-:W-:Y:S01]  /*16960*/  IMAD.WIDE R4, R31.reuse, 0x4, R144 ;  /* 0x000000041f047825 */ /* 0x048fe200078e0290 */
[----:B------:R-:W-:Y:S01]  /*16970*/  @P5 STG.E [R26.64], R200 ;  /* 0x000000c81a005986 */ /* 0x000fe2000c101908 */
[----:B------:R-:W-:-:S02]  /*16980*/  IADD3 R25, R31, c[0x0][0x198], RZ ;  /* 0x000066001f197a10 */ /* 0x000fc40007ffe0ff */
[--C-:B------:R-:W-:Y:S01]  /*16990*/  IMAD.WIDE R8, R31, 0x4, R96.reuse ;  /* 0x000000041f087825 */ /* 0x100fe200078e0260 */
[----:B------:R-:W-:Y:S01]  /*169a0*/  ISETP.GE.AND P3, PT, R0, c[0x0][0x17c], PT ;  /* 0x00005f0000007a0c */ /* 0x000fe20003f66270 */
[----:B------:R1:W-:Y:S01]  /*169b0*/  @P6 STG.E [R28.64], R12 ;  /* 0x0000000c1c006986 */ /* 0x0003e2000c101908 */
[----:B------:R-:W-:Y:S02]  /*169c0*/  ISETP.LT.AND P5, PT, R217, c[0x0][0x178], !P2 ;  /* 0x00005e00d9007a0c */ /* 0x000fe400057a1270 */
[----:B------:R-:W-:Y:S01]  /*169d0*/  ISETP.LT.AND P2, PT, R216, c[0x0][0x178], !P2 ;  /* 0x00005e00d8007a0c */ /* 0x000fe20005741270 */
[----:B------:R3:W-:Y:S01]  /*169e0*/  @P1 STG.E [R4.64], R201 ;  /* 0x000000c904001986 */ /* 0x0007e2000c101908 */
[C---:B------:R-:W-:Y:S01]  /*169f0*/  IMAD.WIDE R30, R25.reuse, 0x4, R96 ;  /* 0x00000004191e7825 */ /* 0x040fe200078e0260 */
[----:B------:R-:W-:Y:S02]  /*16a00*/  IADD3 R33, R25, c[0x0][0x198], RZ ;  /* 0x0000660019217a10 */ /* 0x000fe40007ffe0ff */
[----:B------:R2:W-:Y:S01]  /*16a10*/  @P4 STG.E [R8.64], R13 ;  /* 0x0000000d08004986 */ /* 0x0005e2000c101908 */
[----:B------:R-:W-:-:S02]  /*16a20*/  ISETP.LT.AND P4, PT, R217, c[0x0][0x178], !P3 ;  /* 0x00005e00d9007a0c */ /* 0x000fc40005f81270 */
[----:B------:R-:W-:Y:S01]  /*16a30*/  ISETP.LT.AND P3, PT, R216, c[0x0][0x178], !P3 ;  /* 0x00005e00d8007a0c */ /* 0x000fe20005f61270 */
[--C-:B-1----:R-:W-:Y:S01]  /*16a40*/  IMAD.WIDE R28, R25, 0x4, R144.reuse ;  /* 0x00000004191c7825 */ /* 0x102fe200078e0290 */
[----:B------:R-:W-:Y:S01]  /*16a50*/  IADD3 R0, R252, 0x68, RZ ;  /* 0x00000068fc007810 */ /* 0x000fe20007ffe0ff */
[----:B------:R-:W1:Y:S03]  /*16a60*/  LDS.128 R24, [R219+0x800] ;  /* 0x00080000db187984 */ /* 0x000e660000000c00 */
[----:B------:R-:W-:Y:S01]  /*16a70*/  ISETP.GE.AND P0, PT, R0, c[0x0][0x17c], PT ;  /* 0x00005f0000007a0c */ /* 0x000fe20003f06270 */
[C---:B---3--:R-:W-:Y:S01]  /*16a80*/  IMAD.WIDE R4, R33.reuse, 0x4, R144 ;  /* 0x0000000421047825 */ /* 0x048fe200078e0290 */
[----:B------:R-:W-:Y:S01]  /*16a90*/  IADD3 R0, R252, 0x69, RZ ;  /* 0x00000069fc007810 */ /* 0x000fe20007ffe0ff */
[----:B------:R-:W-:Y:S02]  /*16aa0*/  @P5 STG.E [R28.64], R208 ;  /* 0x000000d01c005986 */ /* 0x000fe4000c101908 */
[C---:B--2---:R-:W-:Y:S01]  /*16ab0*/  IMAD.WIDE R8, R33.reuse, 0x4, R96 ;  /* 0x0000000421087825 */ /* 0x044fe200078e0260 */
        /* <DEDUP_REMOVED lines=9> */
[----:B------:R-:W-:Y:S01]  /*16b50*/  ISETP.LT.AND P6, PT, R216, c[0x0][0x178], !P6 ;  /* 0x00005e00d8007a0c */ /* 0x000fe200077c1270 */
[----:B------:R-:W1:Y:S01]  /*16b60*/  LDS.128 R28, [R218+0x800] ;  /* 0x00080000da1c7984 */ /* 0x000e620000000c00 */
[----:B------:R-:W-:Y:S01]  /*16b70*/  IADD3 R0, R252, 0x6a, RZ ;  /* 0x0000006afc007810 */ /* 0x000fe20007ffe0ff */
[C---:B------:R-:W-:Y:S01]  /*16b80*/  IMAD.WIDE R32, R35.reuse, 0x4, R96 ;  /* 0x0000000423207825 */ /* 0x040fe200078e0260 */
[----:B------:R-:W-:Y:S02]  /*16b90*/  IADD3 R35, R35, c[0x0][0x198], RZ ;  /* 0x0000660023237a10 */ /* 0x000fe40007ffe0ff */
[----:B------:R-:W-:Y:S02]  /*16ba0*/  ISETP.GE.AND P1, PT, R0, c[0x0][0x17c], PT ;  /* 0x00005f0000007a0c */ /* 0x000fe40003f26270 */
[----:B------:R-:W-:Y:S01]  /*16bb0*/  IADD3 R0, R252, 0x6b, RZ ;  /* 0x0000006bfc007810 */ /* 0x000fe20007ffe0ff */
[C---:B--2---:R-:W-:Y:S01]  /*16bc0*/  IMAD.WIDE R4, R35.reuse, 0x4, R144 ;  /* 0x0000000423047825 */ /* 0x044fe200078e0290 */
[----:B------:R2:W-:Y:S03]  /*16bd0*/  @P2 STG.E [R12.64], R120 ;  /* 0x000000780c002986 */ /* 0x0005e6000c101908 */
[----:B---3--:R-:W-:Y:S01]  /*16be0*/  IMAD.WIDE R8, R35, 0x4, R96 ;  /* 0x0000000423087825 */ /* 0x008fe200078e0260 */
[----:B------:R-:W-:Y:S01]  /*16bf0*/  ISETP.GE.AND P0, PT, R0, c[0x0][0x17c], PT ;  /* 0x00005f0000007a0c */ /* 0x000fe20003f06270 */
[----:B----4-:R-:W-:Y:S01]  /*16c00*/  @P5 STG.E [R32.64], R20 ;  /* 0x0000001420005986 */ /* 0x010fe2000c101908 */
[----:B------:R-:W-:-:S02]  /*16c10*/  ISETP.LT.AND P5, PT, R217, c[0x0][0x178], !P1 ;  /* 0x00005e00d9007a0c */ /* 0x000fc40004fa1270 */
[----:B------:R-:W-:Y:S01]  /*16c20*/  IADD3 R17, R35, c[0x0][0x198], RZ ;  /* 0x0000660023117a10 */ /* 0x000fe20007ffe0ff */
[----:B------:R3:W-:Y:S01]  /*16c30*/  @P3 STG.E [R4.64], R121 ;  /* 0x0000007904003986 */ /* 0x0007e2000c101908 */
[----:B------:R-:W-:-:S03]  /*16c40*/  ISETP.LT.AND P1, PT, R216, c[0x0][0x178], !P1 ;  /* 0x00005e00d8007a0c */ /* 0x000fc60004f21270 */
[----:B------:R4:W-:Y:S01]  /*16c50*/  @P6 STG.E [R8.64], R21 ;  /* 0x0000001508006986 */ /* 0x0009e2000c101908 */
[----:B------:R-:W-:Y:S02]  /*16c60*/  ISETP.LT.AND P6, PT, R217, c[0x0][0x178], !P0 ;  /* 0x00005e00d9007a0c */ /* 0x000fe400047c1270 */
[----:B------:R-:W-:Y:S01]  /*16c70*/  IADD3 R0, R252, 0x6c, RZ ;  /* 0x0000006cfc007810 */ /* 0x000fe20007ffe0ff */
[----:B------:R-:W1:Y:S01]  /*16c80*/  LDS.128 R32, [R3+0x800] ;  /* 0x0008000003207984 */ /* 0x000e620000000c00 */
[C---:B------:R-:W-:Y:S01]  /*16c90*/  IADD3 R39, R17.reuse, c[0x0][0x198], RZ ;  /* 0x0000660011277a10 */ /* 0x040fe20007ffe0ff */
[C---:B--2---:R-:W-:Y:S01]  /*16ca0*/  IMAD.WIDE R12, R17.reuse, 0x4, R144 ;  /* 0x00000004110c7825 */ /* 0x044fe200078e0290 */
[----:B------:R-:W-:Y:S02]  /*16cb0*/  ISETP.GE.AND P4, PT, R0, c[0x0][0x17c], PT ;  /* 0x00005f0000007a0c */ /* 0x000fe40003f86270 */
[----:B------:R-:W-:Y:S01]  /*16cc0*/  IADD3 R0, R252, 0x6d, RZ ;  /* 0x0000006dfc007810 */ /* 0x000fe20007ffe0ff */
[----:B------:R-:W-:Y:S01]  /*16cd0*/  IMAD.WIDE R16, R17, 0x4, R96 ;  /* 0x0000000411107825 */ /* 0x000fe200078e0260 */
[----:B------:R-:W-:-:S03]  /*16ce0*/  ISETP.LT.AND P0, PT, R216, c[0x0][0x178], !P0 ;  /* 0x00005e00d8007a0c */ /* 0x000fc60004701270 */
[----:B---3--:R-:W-:Y:S01]  /*16cf0*/  IMAD.WIDE R4, R39, 0x4, R144 ;  /* 0x0000000427047825 */ /* 0x008fe200078e0290 */
[----:B------:R-:W-:Y:S01]  /*16d00*/  ISETP.GE.AND P2, PT, R0, c[0x0][0x17c], PT ;  /* 0x00005f0000007a0c */ /* 0x000fe20003f46270 */
[----:B------:R-:W-:Y:S01]  /*16d10*/  @P5 STG.E [R12.64], R196 ;  /* 0x000000c40c005986 */ /* 0x000fe2000c101908 */
[----:B------:R-:W-:Y:S02]  /*16d20*/  ISETP.LT.AND P5, PT, R217, c[0x0][0x178], !P4 ;  /* 0x00005e00d9007a0c */ /* 0x000fe400067a1270 */
[----:B----4-:R-:W-:Y:S01]  /*16d30*/  IADD3 R9, R39, c[0x0][0x198], RZ ;  /* 0x0000660027097a10 */ /* 0x010fe20007ffe0ff */
[----:B-1----:R1:W-:Y:S01]  /*16d40*/  @P1 STG.E [R16.64], R24 ;  /* 0x0000001810001986 */ /* 0x0023e2000c101908 */
[----:B------:R-:W-:-:S03]  /*16d50*/  ISETP.LT.AND P4, PT, R216, c[0x0][0x178], !P4 ;  /* 0x00005e00d8007a0c */ /* 0x000fc60006781270 */
[----:B------:R2:W-:Y:S01]  /*16d60*/  @P6 STG.E [R4.64], R197 ;  /* 0x000000c504006986 */ /* 0x0005e2000c101908 */
[----:B------:R-:W-:Y:S02]  /*16d70*/  ISETP.LT.AND P6, PT, R217, c[0x0][0x178], !P2 ;  /* 0x00005e00d9007a0c */ /* 0x000fe400057c1270 */
[----:B------:R-:W-:Y:S02]  /*16d80*/  ISETP.LT.AND P2, PT, R216, c[0x0][0x178], !P2 ;  /* 0x00005e00d8007a0c */ /* 0x000fe40005741270 */
[----:B------:R-:W-:Y:S01]  /*16d90*/  IADD3 R0, R252, 0x6e, RZ ;  /* 0x0000006efc007810 */ /* 0x000fe20007ffe0ff */
[----:B------:R-:W-:Y:S01]  /*16da0*/  IMAD.WIDE R36, R39, 0x4, R96 ;  /* 0x0000000427247825 */ /* 0x000fe200078e0260 */
[C---:B-1----:R-:W-:Y:S02]  /*16db0*/  IADD3 R17, R9.reuse, c[0x0][0x198], RZ ;  /* 0x0000660009117a10 */ /* 0x042fe40007ffe0ff */
[----:B------:R-:W-:Y:S01]  /*16dc0*/  ISETP.GE.AND P3, PT, R0, c[0x0][0x17c], PT ;  /* 0x00005f0000007a0c */ /* 0x000fe20003f66270 */
[----:B------:R-:W-:Y:S01]  /*16dd0*/  IMAD.WIDE R2, R9, 0x4, R144 ;  /* 0x0000000409027825 */ /* 0x000fe200078e0290 */
[----:B------:R-:W-:-:S03]  /*16de0*/  IADD3 R0, R252, 0x6f, RZ ;  /* 0x0000006ffc007810 */ /* 0x000fc60007ffe0ff */
[----:B------:R-:W-:Y:S01]  /*16df0*/  IMAD.WIDE R8, R9, 0x4, R96 ;  /* 0x0000000409087825 */ /* 0x000fe200078e0260 */
[----:B------:R-:W-:Y:S03]  /*16e00*/  @P0 STG.E [R36.64], R25 ;  /* 0x0000001924000986 */ /* 0x000fe6000c101908 */
[C---:B--2---:R-:W-:Y:S01]  /*16e10*/  IMAD.WIDE R4, R17.reuse, 0x4, R144 ;  /* 0x0000000411047825 */ /* 0x044fe200078e0290 */
[----:B------:R-:W-:Y:S01]  /*16e20*/  ISETP.GE.AND P1, PT, R0, c[0x0][0x17c], PT ;  /* 0x00005f0000007a0c */ /* 0x000fe20003f26270 */
[----:B------:R1:W-:Y:S02]  /*16e30*/  @P5 STG.E [R2.64], R204 ;  /* 0x000000cc02005986 */ /* 0x0003e4000c101908 */
[----:B------:R-:W-:Y:S01]  /*16e40*/  IMAD.WIDE R12, R17, 0x4, R96 ;  /* 0x00000004110c7825 */ /* 0x000fe200078e0260 */
[----:B------:R-:W-:Y:S01]  /*16e50*/  ISETP.LT.AND P5, PT, R217, c[0x0][0x178], !P3 ;  /* 0x00005e00d9007a0c */ /* 0x000fe20005fa1270 */
[----:B------:R2:W-:Y:S01]  /*16e60*/  @P4 STG.E [R8.64], R28 ;  /* 0x0000001c08004986 */ /* 0x0005e2000c101908 */
[----:B------:R-:W-:-:S02]  /*16e70*/  IADD3 R17, R17, c[0x0][0x198], RZ ;  /* 0x0000660011117a10 */ /* 0x000fc40007ffe0ff */
[C---:B------:R-:W-:Y:S01]  /*16e80*/  ISETP.LT.AND P3, PT, R216.reuse, c[0x0][0x178], !P3 ;  /* 0x00005e00d8007a0c */ /* 0x040fe20005f61270 */
[----:B------:R3:W-:Y:S01]  /*16e90*/  @P6 STG.E [R4.64], R205 ;  /* 0x000000cd04006986 */ /* 0x0007e2000c101908 */
[----:B------:R-:W-:-:S03]  /*16ea0*/  ISETP.LT.AND P6, PT, R216, c[0x0][0x178], !P1 ;  /* 0x00005e00d8007a0c */ /* 0x000fc60004fc1270 */
[----:B------:R4:W-:Y:S01]  /*16eb0*/  @P2 STG.E [R12.64], R29 ;  /* 0x0000001d0c002986 */ /* 0x0009e2000c101908 */
[----:B------:R-:W-:Y:S02]  /*16ec0*/  ISETP.LT.AND P2, PT, R217, c[0x0][0x178], !P1 ;  /* 0x00005e00d9007a0c */ /* 0x000fe40004f41270 */
[----:B------:R-:W-:Y:S02]  /*16ed0*/  IADD3 R0, R252, 0x70, RZ ;  /* 0x00000070fc007810 */ /* 0x000fe40007ffe0ff */
[C---:B------:R-:W-:Y:S01]  /*16ee0*/  IADD3 R21, R17.reuse, c[0x0][0x198], RZ ;  /* 0x0000660011157a10 */ /* 0x040fe20007ffe0ff */
[C---:B-1----:R-:W-:Y:S01]  /*16ef0*/  IMAD.WIDE R2, R17.reuse, 0x4, R144 ;  /* 0x0000000411027825 */ /* 0x042fe200078e0290 */
[----:B------:R-:W-:Y:S02]  /*16f00*/  ISETP.GE.AND P0, PT, R0, c[0x0][0x17c], PT ;  /* 0x00005f0000007a0c */ /* 0x000fe40003f06270 */
[----:B------:R-:W-:Y:S01]  /*16f10*/  IADD3 R0, R252, 0x71, RZ ;  /* 0x00000071fc007810 */ /* 0x000fe20007ffe0ff */
[----:B--2---:R-:W-:Y:S01]  /*16f20*/  IMAD.WIDE R8, R17, 0x4, R96 ;  /* 0x0000000411087825 */ /* 0x004fe200078e0260 */
[----:B------:R1:W-:Y:S03]  /*16f30*/  @P5 STG.E [R2.64], R212 ;  /* 0x000000d402005986 */ /* 0x0003e6000c101908 */
[----:B---3--:R-:W-:Y:S01]  /*16f40*/  IMAD.WIDE R4, R21, 0x4, R144 ;  /* 0x0000000415047825 */ /* 0x008fe200078e0290 */
[----:B------:R-:W-:-:S03]  /*16f50*/  ISETP.GE.AND P4, PT, R0, c[0x0][0x17c], PT ;  /* 0x00005f0000007a0c */ /* 0x000fc60003f86270 */
[----:B----4-:R-:W-:Y:S01]  /*16f60*/  IMAD.WIDE R12, R21, 0x4, R96 ;  /* 0x00000004150c7825 */ /* 0x010fe200078e0260 */
[----:B------:R2:W-:Y:S01]  /*16f70*/  @P3 STG.E [R8.64], R32 ;  /* 0x0000002008003986 */ /* 0x0005e2000c101908 */
[----:B------:R-:W-:Y:S02]  /*16f80*/  ISETP.LT.AND P5, PT, R217, c[0x0][0x178], !P0 ;  /* 0x00005e00d9007a0c */ /* 0x000fe400047a1270 */
[----:B------:R-:W-:Y:S01]  /*16f90*/  IADD3 R21, R21, c[0x0][0x198], RZ ;  /* 0x0000660015157a10 */ /* 0x000fe20007ffe0ff */
[----:B------:R3:W-:Y:S01]  /*16fa0*/  @P2 STG.E [R4.64], R213 ;  /* 0x000000d504002986 */ /* 0x0007e2000c101908 */
[----:B------:R-:W-:-:S03]  /*16fb0*/  ISETP.LT.AND P0, PT, R216, c[0x0][0x178], !P0 ;  /* 0x00005e00d8007a0c */ /* 0x000fc60004701270 */
[----:B------:R4:W-:Y:S01]  /*16fc0*/  @P6 STG.E [R12.64], R33 ;  /* 0x000000210c006986 */ /* 0x0009e2000c101908 */
[----:B------:R-:W-:Y:S02]  /*16fd0*/  ISETP.LT.AND P6, PT, R217, c[0x0][0x178], !P4 ;  /* 0x00005e00d9007a0c */ /* 0x000fe400067c1270 */
        /* <DEDUP_REMOVED lines=18> */
[----:B------:R-:W-:Y:S02]  /*17100*/  IADD3 R0, R252, 0x74, RZ ;  /* 0x00000074fc007810 */ /* 0x000fe40007ffe0ff */
[----:B------:R-:W-:Y:S02]  /*17110*/  ISETP.LT.AND P6, PT, R216, c[0x0][0x178], !P3 ;  /* 0x00005e00d8007a0c */ /* 0x000fe40005fc1270 */
[C---:B------:R-:W-:Y:S01]  /*17120*/  IADD3 R21, R17.reuse, c[0x0][0x198], RZ ;  /* 0x0000660011157a10 */ /* 0x040fe20007ffe0ff */
[C---:B-1----:R-:W-:Y:S01]  /*17130*/  IMAD.WIDE R2, R17.reuse, 0x4, R144 ;  /* 0x0000000411027825 */ /* 0x042fe200078e0290 */
[----:B------:R-:W-:Y:S02]  /*17140*/  ISETP.GE.AND P2, PT, R0, c[0x0][0x17c], PT ;  /* 0x00005f0000007a0c */ /* 0x000fe40003f46270 */
[----:B------:R-:W-:Y:S01]  /*17150*/  IADD3 R0, R252, 0x75, RZ ;  /* 0x00000075fc007810 */ /* 0x000fe20007ffe0ff */
[----:B--2---:R-:W-:Y:S01]  /*17160*/  IMAD.WIDE R8, R17, 0x4, R96 ;  /* 0x0000000411087825 */ /* 0x004fe200078e0260 */
[----:B------:R1:W-:Y:S03]  /*17170*/  @P5 STG.E [R2.64], R126 ;  /* 0x0000007e02005986 */ /* 0x0003e6000c101908 */
[C---:B---3--:R-:W-:Y:S01]  /*17180*/  IMAD.WIDE R4, R21.reuse, 0x4, R144 ;  /* 0x0000000415047825 */ /* 0x048fe200078e0290 */
[----:B------:R-:W-:Y:S01]  /*17190*/  ISETP.GE.AND P0, PT, R0, c[0x0][0x17c], PT ;  /* 0x00005f0000007a0c */ /* 0x000fe20003f06270 */
[----:B------:R2:W-:Y:S02]  /*171a0*/  @P1 STG.E [R8.64], R10 ;  /* 0x0000000a08001986 */ /* 0x0005e4000c101908 */
[----:B----4-:R-:W-:Y:S01]  /*171b0*/  IMAD.WIDE R6, R21, 0x4, R96 ;  /* 0x0000000415067825 */ /* 0x010fe200078e0260 */
[----:B------:R-:W-:Y:S01]  /*171c0*/  ISETP.LT.AND P5, PT, R217, c[0x0][0x178], !P2 ;  /* 0x00005e00d9007a0c */ /* 0x000fe200057a1270 */
[----:B------:R3:W-:Y:S01]  /*171d0*/  @P4 STG.E [R4.64], R127 ;  /* 0x0000007f04004986 */ /* 0x0007e2000c101908 */
[----:B------:R-:W-:-:S02]  /*171e0*/  IADD3 R21, R21, c[0x0][0x198], RZ ;  /* 0x0000660015157a10 */ /* 0x000fc40007ffe0ff */
[----:B------:R-:W-:Y:S01]  /*171f0*/  ISETP.LT.AND P2, PT, R216, c[0x0][0x178], !P2 ;  /* 0x00005e00d8007a0c */ /* 0x000fe20005741270 */
[----:B------:R4:W-:Y:S01]  /*17200*/  @P6 STG.E [R6.64], R11 ;  /* 0x0000000b06006986 */ /* 0x0009e2000c101908 */
[----:B------:R-:W-:Y:S02]  /*17210*/  ISETP.LT.AND P4, PT, R217, c[0x0][0x178], !P0 ;  /* 0x00005e00d9007a0c */ /* 0x000fe40004781270 */
[----:B------:R-:W-:Y:S02]  /*17220*/  IADD3 R0, R252, 0x76, RZ ;  /* 0x00000076fc007810 */ /* 0x000fe40007ffe0ff */
[----:B------:R-:W-:Y:S02]  /*17230*/  ISETP.LT.AND P6, PT, R216, c[0x0][0x178], !P0 ;  /* 0x00005e00d8007a0c */ /* 0x000fe400047c1270 */
[C---:B------:R-:W-:Y:S01]  /*17240*/  IADD3 R13, R21.reuse, c[0x0][0x198], RZ ;  /* 0x00006600150d7a10 */ /* 0x040fe20007ffe0ff */
[----:B-1----:R-:W-:Y:S01]  /*17250*/  IMAD.WIDE R2, R21, 0x4, R144 ;  /* 0x0000000415027825 */ /* 0x002fe200078e0290 */
[----:B------:R-:W-:-:S02]  /*17260*/  ISETP.GE.AND P3, PT, R0, c[0x0][0x17c], PT ;  /* 0x00005f0000007a0c */ /* 0x000fc40003f66270 */
        /* <DEDUP_REMOVED lines=25> */
[----:B------:R-:W-:Y:S01]  /*17400*/  IADD3 R0, R252, 0x7a, RZ ;  /* 0x0000007afc007810 */ /* 0x000fe20007ffe0ff */
[----:B------:R3:W-:Y:S01]  /*17410*/  @P4 STG.E [R4.64], R211 ;  /* 0x000000d304004986 */ /* 0x0007e2000c101908 */
[----:B------:R-:W-:-:S02]  /*17420*/  ISETP.LT.AND P5, PT, R217, c[0x0][0x178], !P0 ;  /* 0x00005e00d9007a0c */ /* 0x000fc400047a1270 */
[----:B------:R-:W-:Y:S02]  /*17430*/  IADD3 R11, R11, c[0x0][0x198], RZ ;  /* 0x000066000b0b7a10 */ /* 0x000fe40007ffe0ff */
[----:B------:R-:W-:Y:S01]  /*17440*/  ISETP.LT.AND P0, PT, R216, c[0x0][0x178], !P0 ;  /* 0x00005e00d8007a0c */ /* 0x000fe20004701270 */
[----:B------:R4:W-:Y:S01]  /*17450*/  @P6 STG.E [R6.64], R19 ;  /* 0x0000001306006986 */ /* 0x0009e2000c101908 */
[----:B------:R-:W-:Y:S02]  /*17460*/  ISETP.LT.AND P4, PT, R217, c[0x0][0x178], !P2 ;  /* 0x00005e00d9007a0c */ /* 0x000fe40005781270 */
[----:B------:R-:W-:Y:S02]  /*17470*/  ISETP.GE.AND P1, PT, R0, c[0x0][0x17c], PT ;  /* 0x00005f0000007a0c */ /* 0x000fe40003f26270 */
[----:B------:R-:W-:Y:S02]  /*17480*/  ISETP.LT.AND P6, PT, R216, c[0x0][0x178], !P2 ;  /* 0x00005e00d8007a0c */ /* 0x000fe400057c1270 */
[----:B------:R-:W-:-:S02]  /*17490*/  IADD3 R0, R252, 0x7b, RZ ;  /* 0x0000007bfc007810 */ /* 0x000fc40007ffe0ff */
        /* <DEDUP_REMOVED lines=8> */
[----:B------:R-:W-:Y:S02]  /*17520*/  @P0 STG.E [R8.64], R22 ;  /* 0x0000001608000986 */ /* 0x000fe4000c101908 */
[C---:B----4-:R-:W-:Y:S01]  /*17530*/  IMAD.WIDE R6, R13.reuse, 0x4, R96 ;  /* 0x000000040d067825 */ /* 0x050fe200078e0260 */
[----:B------:R-:W-:Y:S01]  /*17540*/  IADD3 R13, R13, c[0x0][0x198], RZ ;  /* 0x000066000d0d7a10 */ /* 0x000fe20007ffe0ff */
[----:B------:R2:W-:Y:S01]  /*17550*/  @P4 STG.E [R4.64], R123 ;  /* 0x0000007b04004986 */ /* 0x0005e2000c101908 */
[----:B------:R-:W-:-:S02]  /*17560*/  ISETP.LT.AND P5, PT, R217, c[0x0][0x178], !P1 ;  /* 0x00005e00d9007a0c */ /* 0x000fc40004fa1270 */
[C---:B------:R-:W-:Y:S01]  /*17570*/  ISETP.LT.AND P1, PT, R216.reuse, c[0x0][0x178], !P1 ;  /* 0x00005e00d8007a0c */ /* 0x040fe20004f21270 */
[----:B------:R3:W-:Y:S01]  /*17580*/  @P6 STG.E [R6.64], R23 ;  /* 0x0000001706006986 */ /* 0x0007e2000c101908 */
[----:B------:R-:W-:Y:S02]  /*17590*/  ISETP.LT.AND P4, PT, R217, c[0x0][0x178], !P3 ;  /* 0x00005e00d9007a0c */ /* 0x000fe40005f81270 */
[----:B------:R-:W-:Y:S02]  /*175a0*/  ISETP.LT.AND P3, PT, R216, c[0x0][0x178], !P3 ;  /* 0x00005e00d8007a0c */ /* 0x000fe40005f61270 */
[----:B------:R-:W-:Y:S02]  /*175b0*/  IADD3 R11, R13, c[0x0][0x198], RZ ;  /* 0x000066000d0b7a10 */ /* 0x000fe40007ffe0ff */
[----:B------:R-:W-:Y:S01]  /*175c0*/  ISETP.LT.AND P6, PT, R217, c[0x0][0x178], !P2 ;  /* 0x00005e00d9007a0c */ /* 0x000fe200057c1270 */
[----:B-1----:R-:W-:Y:S01]  /*175d0*/  IMAD.WIDE R2, R13, 0x4, R144 ;  /* 0x000000040d027825 */ /* 0x002fe200078e0290 */
[----:B------:R-:W-:-:S02]  /*175e0*/  IADD3 R0, R252, 0x7d, RZ ;  /* 0x0000007dfc007810 */ /* 0x000fc40007ffe0ff */
[----:B------:R-:W-:Y:S01]  /*175f0*/  IADD3 R15, R11, c[0x0][0x198], RZ ;  /* 0x000066000b0f7a10 */ /* 0x000fe20007ffe0ff */
[----:B--2---:R-:W-:Y:S01]  /*17600*/  IMAD.WIDE R4, R13, 0x4, R96 ;  /* 0x000000040d047825 */ /* 0x004fe200078e0260 */
[----:B------:R-:W-:-:S03]  /*17610*/  ISETP.GE.AND P0, PT, R0, c[0x0][0x17c], PT ;  /* 0x00005f0000007a0c */ /* 0x000fc60003f06270 */
[C---:B---3--:R-:W-:Y:S01]  /*17620*/  IMAD.WIDE R6, R11.reuse, 0x4, R144 ;  /* 0x000000040b067825 */ /* 0x048fe200078e0290 */
[C---:B------:R-:W-:Y:S01]  /*17630*/  IADD3 R0, R252.reuse, 0x7e, RZ ;  /* 0x0000007efc007810 */ /* 0x040fe20007ffe0ff */
[----:B------:R1:W-:Y:S02]  /*17640*/  @P5 STG.E [R2.64], R198 ;  /* 0x000000c602005986 */ /* 0x0003e4000c101908 */
[----:B------:R-:W-:Y:S01]  /*17650*/  IMAD.WIDE R8, R11, 0x4, R96 ;  /* 0x000000040b087825 */ /* 0x000fe200078e0260 */
[----:B------:R-:W-:Y:S01]  /*17660*/  IADD3 R252, R252, 0x7f, RZ ;  /* 0x0000007ffcfc7810 */ /* 0x000fe20007ffe0ff */
[----:B------:R2:W-:Y:S02]  /*17670*/  @P1 STG.E [R4.64], R26 ;  /* 0x0000001a04001986 */ /* 0x0005e4000c101908 */
[C---:B------:R-:W-:Y:S01]  /*17680*/  IMAD.WIDE R10, R15.reuse, 0x4, R144 ;  /* 0x000000040f0a7825 */ /* 0x040fe200078e0290 */
[----:B------:R-:W-:Y:S01]  /*17690*/  ISETP.GE.AND P5, PT, R0, c[0x0][0x17c], PT ;  /* 0x00005f0000007a0c */ /* 0x000fe20003fa6270 */
[----:B------:R3:W-:Y:S01]  /*176a0*/  @P4 STG.E [R6.64], R199 ;  /* 0x000000c706004986 */ /* 0x0007e2000c101908 */
[----:B------:R-:W-:-:S02]  /*176b0*/  IADD3 R13, R15, c[0x0][0x198], RZ ;  /* 0x000066000f0d7a10 */ /* 0x000fc40007ffe0ff */
[----:B------:R-:W-:Y:S01]  /*176c0*/  ISETP.LT.AND P2, PT, R216, c[0x0][0x178], !P2 ;  /* 0x00005e00d8007a0c */ /* 0x000fe20005741270 */
[----:B------:R4:W-:Y:S01]  /*176d0*/  @P3 STG.E [R8.64], R27 ;  /* 0x0000001b08003986 */ /* 0x0009e2000c101908 */
[----:B------:R-:W-:-:S03]  /*176e0*/  ISETP.GE.AND P1, PT, R252, c[0x0][0x17c], PT ;  /* 0x00005f00fc007a0c */ /* 0x000fc60003f26270 */
[----:B------:R1:W-:Y:S01]  /*176f0*/  @P6 STG.E [R10.64], R206 ;  /* 0x000000ce0a006986 */ /* 0x0003e2000c101908 */
[C---:B------:R-:W-:Y:S02]  /*17700*/  ISETP.LT.AND P6, PT, R217.reuse, c[0x0][0x178], !P0 ;  /* 0x00005e00d9007a0c */ /* 0x040fe400047c1270 */
[C---:B------:R-:W-:Y:S02]  /*17710*/  ISETP.LT.AND P0, PT, R216.reuse, c[0x0][0x178], !P0 ;  /* 0x00005e00d8007a0c */ /* 0x040fe40004701270 */
[----:B------:R-:W-:Y:S02]  /*17720*/  ISETP.LT.AND P4, PT, R217, c[0x0][0x178], !P5 ;  /* 0x00005e00d9007a0c */ /* 0x000fe40006f81270 */
[----:B------:R-:W-:Y:S02]  /*17730*/  IADD3 R17, R13, c[0x0][0x198], RZ ;  /* 0x000066000d117a10 */ /* 0x000fe40007ffe0ff */
[C---:B------:R-:W-:Y:S02]  /*17740*/  ISETP.LT.AND P5, PT, R216.reuse, c[0x0][0x178], !P5 ;  /* 0x00005e00d8007a0c */ /* 0x040fe40006fa1270 */
[----:B------:R-:W-:Y:S01]  /*17750*/  ISETP.LT.AND P3, PT, R217, c[0x0][0x178], !P1 ;  /* 0x00005e00d9007a0c */ /* 0x000fe20004f61270 */
[----:B-1----:R-:W-:Y:S01]  /*17760*/  IMAD.WIDE R2, R15, 0x4, R96 ;  /* 0x000000040f027825 */ /* 0x002fe200078e0260 */
[----:B------:R-:W-:-:S02]  /*17770*/  ISETP.LT.AND P1, PT, R216, c[0x0][0x178], !P1 ;  /* 0x00005e00d8007a0c */ /* 0x000fc40004f21270 */
[----:B------:R-:W-:Y:S01]  /*17780*/  IADD3 R15, R17, c[0x0][0x198], RZ ;  /* 0x00006600110f7a10 */ /* 0x000fe20007ffe0ff */
[C---:B--2---:R-:W-:Y:S01]  /*17790*/  IMAD.WIDE R4, R13.reuse, 0x4, R144 ;  /* 0x000000040d047825 */ /* 0x044fe200078e0290 */
[----:B------:R1:W-:Y:S03]  /*177a0*/  @P2 STG.E [R2.64], R30 ;  /* 0x0000001e02002986 */ /* 0x0003e6000c101908 */
[----:B---3--:R-:W-:Y:S01]  /*177b0*/  IMAD.WIDE R6, R13, 0x4, R96 ;  /* 0x000000040d067825 */ /* 0x008fe200078e0260 */
[----:B------:R1:W-:Y:S03]  /*177c0*/  @P6 STG.E [R4.64], R207 ;  /* 0x000000cf04006986 */ /* 0x0003e6000c101908 */
[C---:B----4-:R-:W-:Y:S01]  /*177d0*/  IMAD.WIDE R8, R17.reuse, 0x4, R144 ;  /* 0x0000000411087825 */ /* 0x050fe200078e0290 */
[----:B------:R1:W-:Y:S03]  /*177e0*/  @P0 STG.E [R6.64], R31 ;  /* 0x0000001f06000986 */ /* 0x0003e6000c101908 */
[----:B------:R-:W-:Y:S01]  /*177f0*/  IMAD.WIDE R10, R17, 0x4, R96 ;  /* 0x00000004110a7825 */ /* 0x000fe200078e0260 */
[----:B------:R1:W-:Y:S03]  /*17800*/  @P4 STG.E [R8.64], R214 ;  /* 0x000000d608004986 */ /* 0x0003e6000c101908 */
[C---:B------:R-:W-:Y:S01]  /*17810*/  IMAD.WIDE R144, R15.reuse, 0x4, R144 ;  /* 0x000000040f907825 */ /* 0x040fe200078e0290 */
[----:B------:R1:W-:Y:S04]  /*17820*/  @P5 STG.E [R10.64], R34 ;  /* 0x000000220a005986 */ /* 0x0003e8000c101908 */
[----:B------:R1:W-:Y:S01]  /*17830*/  @P3 STG.E [R144.64], R215 ;  /* 0x000000d790003986 */ /* 0x0003e2000c101908 */
[----:B------:R-:W-:Y:S01]  /*17840*/  IMAD.WIDE R96, R15, 0x4, R96 ;  /* 0x000000040f607825 */ /* 0x000fe200078e0260 */
[----:B------:R-:W-:Y:S06]  /*17850*/  @!P1 EXIT ;  /* 0x000000000000994d */ /* 0x000fec0003800000 */
[----:B------:R-:W-:Y:S01]  /*17860*/  STG.E [R96.64], R35 ;  /* 0x0000002360007986 */ /* 0x000fe2000c101908 */
[----:B------:R-:W-:Y:S05]  /*17870*/  EXIT ;  /* 0x000000000000794d */ /* 0x000fea0003800000 */
.L_x_3:
[----:B------:R-:W-:-:S00]  /*17880*/  BRA `(.L_x_3) ;  /* 0xfffffff000007947 */ /* 0x000fc0000383ffff */
[----:B------:R-:W-:-:S00]  /*17890*/  NOP ;  /* 0x0000000000007918 */ /* 0x000fc00000000000 */
        /* <DEDUP_REMOVED lines=14> */
.L_x_4:


//--------------------- .nv.shared.matmul_kernel  --------------------------
	.section	.nv.shared.matmul_kernel,"aw",@nobits
	.sectionflags	@""
	.align	16
